	.target	sm_90a

	.elftype	@"ET_EXEC"


//--------------------- .note.nv.tkinfo           --------------------------
	.section	.note.nv.tkinfo,"",@"SHT_NOTE"
	.sectionflags	@"SHF_NOTE_NV_TKINFO"
	.tkinfo
        /*0018*/ 	.word	0x00000002
        /*0030*/ 	.string	""
        /*0030*/ 	.string	"ptxas"
        /*0030*/ 	.string	"Cuda compilation tools, release 13.0, V13.0.88"
        /*0030*/ 	.string	"Build cuda_13.0.r13.0/compiler.36424714_0"
        /*0030*/ 	.string	"-arch sm_90a -m 64 "



//--------------------- .note.nv.cuinfo           --------------------------
	.section	.note.nv.cuinfo,"",@"SHT_NOTE"
	.sectionflags	@"SHF_NOTE_NV_CUINFO"
        /*0018*/ 	.short	0x0002
        /*001a*/ 	.short	0x005a
        /*001c*/ 	.short	0x0082
	.zero		2


//--------------------- .nv.info                  --------------------------
	.section	.nv.info,"",@"SHT_CUDA_INFO"
	.align	4


	//----- nvinfo : EIATTR_REGCOUNT
	.align		4
        /*0000*/ 	.byte	0x04, 0x2f
        /*0002*/ 	.short	(.L_41 - .L_40)
	.align		4
.L_40:
        /*0004*/ 	.word	index@(_ZN3cub17CUB_300001_SM_9006detail11EmptyKernelIvEEvv)
        /*0008*/ 	.word	0x00000004


	//----- nvinfo : EIATTR_FRAME_SIZE
	.align		4
.L_41:
        /*000c*/ 	.byte	0x04, 0x11
        /*000e*/ 	.short	(.L_43 - .L_42)
	.align		4
.L_42:
        /*0010*/ 	.word	index@(_ZN3cub17CUB_300001_SM_9006detail11EmptyKernelIvEEvv)
        /*0014*/ 	.word	0x00000000


	//----- nvinfo : EIATTR_REGCOUNT
	.align		4
.L_43:
        /*0018*/ 	.byte	0x04, 0x2f
        /*001a*/ 	.short	(.L_45 - .L_44)
	.align		4
.L_44:
        /*001c*/ 	.word	index@(_ZN4vllm31static_scaled_int8_quant_kernelIffEEvPKT_PaPKT0_i)
        /*0020*/ 	.word	0x0000001a


	//----- nvinfo : EIATTR_FRAME_SIZE
	.align		4
.L_45:
        /*0024*/ 	.byte	0x04, 0x11
        /*0026*/ 	.short	(.L_47 - .L_46)
	.align		4
.L_46:
        /*0028*/ 	.word	index@(_ZN4vllm31static_scaled_int8_quant_kernelIffEEvPKT_PaPKT0_i)
        /*002c*/ 	.word	0x00000000


	//----- nvinfo : EIATTR_REGCOUNT
	.align		4
.L_47:
        /*0030*/ 	.byte	0x04, 0x2f
        /*0032*/ 	.short	(.L_49 - .L_48)
	.align		4
.L_48:
        /*0034*/ 	.word	index@(_ZN4vllm35static_scaled_int8_azp_quant_kernelIffiEEvPKT_PaPKT0_PKT1_i)
        /*0038*/ 	.word	0x00000019


	//----- nvinfo : EIATTR_FRAME_SIZE
	.align		4
.L_49:
        /*003c*/ 	.byte	0x04, 0x11
        /*003e*/ 	.short	(.L_51 - .L_50)
	.align		4
.L_50:
        /*0040*/ 	.word	index@(_ZN4vllm35static_scaled_int8_azp_quant_kernelIffiEEvPKT_PaPKT0_PKT1_i)
        /*0044*/ 	.word	0x00000000


	//----- nvinfo : EIATTR_REGCOUNT
	.align		4
.L_51:
        /*0048*/ 	.byte	0x04, 0x2f
        /*004a*/ 	.short	(.L_53 - .L_52)
	.align		4
.L_52:
        /*004c*/ 	.word	index@(_ZN4vllm31static_scaled_int8_quant_kernelIN3c104HalfEfEEvPKT_PaPKT0_i)
        /*0050*/ 	.word	0x00000019


	//----- nvinfo : EIATTR_FRAME_SIZE
	.align		4
.L_53:
        /*0054*/ 	.byte	0x04, 0x11
        /*0056*/ 	.short	(.L_55 - .L_54)
	.align		4
.L_54:
        /*0058*/ 	.word	index@(_ZN4vllm31static_scaled_int8_quant_kernelIN3c104HalfEfEEvPKT_PaPKT0_i)
        /*005c*/ 	.word	0x00000000


	//----- nvinfo : EIATTR_REGCOUNT
	.align		4
.L_55:
        /*0060*/ 	.byte	0x04, 0x2f
        /*0062*/ 	.short	(.L_57 - .L_56)
	.align		4
.L_56:
        /*0064*/ 	.word	index@(_ZN4vllm35static_scaled_int8_azp_quant_kernelIN3c104HalfEfiEEvPKT_PaPKT0_PKT1_i)
        /*0068*/ 	.word	0x00000016


	//----- nvinfo : EIATTR_FRAME_SIZE
	.align		4
.L_57:
        /*006c*/ 	.byte	0x04, 0x11
        /*006e*/ 	.short	(.L_59 - .L_58)
	.align		4
.L_58:
        /*0070*/ 	.word	index@(_ZN4vllm35static_scaled_int8_azp_quant_kernelIN3c104HalfEfiEEvPKT_PaPKT0_PKT1_i)
        /*0074*/ 	.word	0x00000000


	//----- nvinfo : EIATTR_REGCOUNT
	.align		4
.L_59:
        /*0078*/ 	.byte	0x04, 0x2f
        /*007a*/ 	.short	(.L_61 - .L_60)
	.align		4
.L_60:
        /*007c*/ 	.word	index@(_ZN4vllm31static_scaled_int8_quant_kernelIN3c108BFloat16EfEEvPKT_PaPKT0_i)
        /*0080*/ 	.word	0x0000001f


	//----- nvinfo : EIATTR_FRAME_SIZE
	.align		4
.L_61:
        /*0084*/ 	.byte	0x04, 0x11
        /*0086*/ 	.short	(.L_63 - .L_62)
	.align		4
.L_62:
        /*0088*/ 	.word	index@(_ZN4vllm31static_scaled_int8_quant_kernelIN3c108BFloat16EfEEvPKT_PaPKT0_i)
        /*008c*/ 	.word	0x00000000


	//----- nvinfo : EIATTR_REGCOUNT
	.align		4
.L_63:
        /*0090*/ 	.byte	0x04, 0x2f
        /*0092*/ 	.short	(.L_65 - .L_64)
	.align		4
.L_64:
        /*0094*/ 	.word	index@(_ZN4vllm35static_scaled_int8_azp_quant_kernelIN3c108BFloat16EfiEEvPKT_PaPKT0_PKT1_i)
        /*0098*/ 	.word	0x00000017


	//----- nvinfo : EIATTR_FRAME_SIZE
	.align		4
.L_65:
        /*009c*/ 	.byte	0x04, 0x11
        /*009e*/ 	.short	(.L_67 - .L_66)
	.align		4
.L_66:
        /*00a0*/ 	.word	index@(_ZN4vllm35static_scaled_int8_azp_quant_kernelIN3c108BFloat16EfiEEvPKT_PaPKT0_PKT1_i)
        /*00a4*/ 	.word	0x00000000


	//----- nvinfo : EIATTR_REGCOUNT
	.align		4
.L_67:
        /*00a8*/ 	.byte	0x04, 0x2f
        /*00aa*/ 	.short	(.L_69 - .L_68)
	.align		4
.L_68:
        /*00ac*/ 	.word	index@(_ZN4vllm32dynamic_scaled_int8_quant_kernelIffEEvPKT_PaPT0_i)
        /*00b0*/ 	.word	0x00000020


	//----- nvinfo : EIATTR_FRAME_SIZE
	.align		4
.L_69:
        /*00b4*/ 	.byte	0x04, 0x11
        /*00b6*/ 	.short	(.L_71 - .L_70)
	.align		4
.L_70:
        /*00b8*/ 	.word	index@(_ZN4vllm32dynamic_scaled_int8_quant_kernelIffEEvPKT_PaPT0_i)
        /*00bc*/ 	.word	0x00000000


	//----- nvinfo : EIATTR_REGCOUNT
	.align		4
.L_71:
        /*00c0*/ 	.byte	0x04, 0x2f
        /*00c2*/ 	.short	(.L_73 - .L_72)
	.align		4
.L_72:
        /*00c4*/ 	.word	index@(_ZN4vllm36dynamic_scaled_int8_azp_quant_kernelIffiEEvPKT_PaPT0_PT1_i)
        /*00c8*/ 	.word	0x00000022


	//----- nvinfo : EIATTR_FRAME_SIZE
	.align		4
.L_73:
        /*00cc*/ 	.byte	0x04, 0x11
        /*00ce*/ 	.short	(.L_75 - .L_74)
	.align		4
.L_74:
        /*00d0*/ 	.word	index@(_ZN4vllm36dynamic_scaled_int8_azp_quant_kernelIffiEEvPKT_PaPT0_PT1_i)
        /*00d4*/ 	.word	0x00000000


	//----- nvinfo : EIATTR_REGCOUNT
	.align		4
.L_75:
        /*00d8*/ 	.byte	0x04, 0x2f
        /*00da*/ 	.short	(.L_77 - .L_76)
	.align		4
.L_76:
        /*00dc*/ 	.word	index@(_ZN4vllm32dynamic_scaled_int8_quant_kernelIN3c104HalfEfEEvPKT_PaPT0_i)
        /*00e0*/ 	.word	0x0000001a


	//----- nvinfo : EIATTR_FRAME_SIZE
	.align		4
.L_77:
        /*00e4*/ 	.byte	0x04, 0x11
        /*00e6*/ 	.short	(.L_79 - .L_78)
	.align		4
.L_78:
        /*00e8*/ 	.word	index@(_ZN4vllm32dynamic_scaled_int8_quant_kernelIN3c104HalfEfEEvPKT_PaPT0_i)
        /*00ec*/ 	.word	0x00000000


	//----- nvinfo : EIATTR_REGCOUNT
	.align		4
.L_79:
        /*00f0*/ 	.byte	0x04, 0x2f
        /*00f2*/ 	.short	(.L_81 - .L_80)
	.align		4
.L_80:
        /*00f4*/ 	.word	index@(_ZN4vllm36dynamic_scaled_int8_azp_quant_kernelIN3c104HalfEfiEEvPKT_PaPT0_PT1_i)
        /*00f8*/ 	.word	0x0000001a


	//----- nvinfo : EIATTR_FRAME_SIZE
	.align		4
.L_81:
        /*00fc*/ 	.byte	0x04, 0x11
        /*00fe*/ 	.short	(.L_83 - .L_82)
	.align		4
.L_82:
        /*0100*/ 	.word	index@(_ZN4vllm36dynamic_scaled_int8_azp_quant_kernelIN3c104HalfEfiEEvPKT_PaPT0_PT1_i)
        /*0104*/ 	.word	0x00000000


	//----- nvinfo : EIATTR_REGCOUNT
	.align		4
.L_83:
        /*0108*/ 	.byte	0x04, 0x2f
        /*010a*/ 	.short	(.L_85 - .L_84)
	.align		4
.L_84:
        /*010c*/ 	.word	index@(_ZN4vllm32dynamic_scaled_int8_quant_kernelIN3c108BFloat16EfEEvPKT_PaPT0_i)
        /*0110*/ 	.word	0x00000019


	//----- nvinfo : EIATTR_FRAME_SIZE
	.align		4
.L_85:
        /*0114*/ 	.byte	0x04, 0x11
        /*0116*/ 	.short	(.L_87 - .L_86)
	.align		4
.L_86:
        /*0118*/ 	.word	index@(_ZN4vllm32dynamic_scaled_int8_quant_kernelIN3c108BFloat16EfEEvPKT_PaPT0_i)
        /*011c*/ 	.word	0x00000000


	//----- nvinfo : EIATTR_REGCOUNT
	.align		4
.L_87:
        /*0120*/ 	.byte	0x04, 0x2f
        /*0122*/ 	.short	(.L_89 - .L_88)
	.align		4
.L_88:
        /*0124*/ 	.word	index@(_ZN4vllm36dynamic_scaled_int8_azp_quant_kernelIN3c108BFloat16EfiEEvPKT_PaPT0_PT1_i)
        /*0128*/ 	.word	0x0000001f


	//----- nvinfo : EIATTR_FRAME_SIZE
	.align		4
.L_89:
        /*012c*/ 	.byte	0x04, 0x11
        /*012e*/ 	.short	(.L_91 - .L_90)
	.align		4
.L_90:
        /*0130*/ 	.word	index@(_ZN4vllm36dynamic_scaled_int8_azp_quant_kernelIN3c108BFloat16EfiEEvPKT_PaPT0_PT1_i)
        /*0134*/ 	.word	0x00000000


	//----- nvinfo : EIATTR_MIN_STACK_SIZE
	.align		4
.L_91:
        /*0138*/ 	.byte	0x04, 0x12
        /*013a*/ 	.short	(.L_93 - .L_92)
	.align		4
.L_92:
        /*013c*/ 	.word	index@(_ZN4vllm36dynamic_scaled_int8_azp_quant_kernelIN3c108BFloat16EfiEEvPKT_PaPT0_PT1_i)
        /*0140*/ 	.word	0x00000000


	//----- nvinfo : EIATTR_MIN_STACK_SIZE
	.align		4
.L_93:
        /*0144*/ 	.byte	0x04, 0x12
        /*0146*/ 	.short	(.L_95 - .L_94)
	.align		4
.L_94:
        /*0148*/ 	.word	index@(_ZN4vllm32dynamic_scaled_int8_quant_kernelIN3c108BFloat16EfEEvPKT_PaPT0_i)
        /*014c*/ 	.word	0x00000000


	//----- nvinfo : EIATTR_MIN_STACK_SIZE
	.align		4
.L_95:
        /*0150*/ 	.byte	0x04, 0x12
        /*0152*/ 	.short	(.L_97 - .L_96)
	.align		4
.L_96:
        /*0154*/ 	.word	index@(_ZN4vllm36dynamic_scaled_int8_azp_quant_kernelIN3c104HalfEfiEEvPKT_PaPT0_PT1_i)
        /*0158*/ 	.word	0x00000000


	//----- nvinfo : EIATTR_MIN_STACK_SIZE
	.align		4
.L_97:
        /*015c*/ 	.byte	0x04, 0x12
        /*015e*/ 	.short	(.L_99 - .L_98)
	.align		4
.L_98:
        /*0160*/ 	.word	index@(_ZN4vllm32dynamic_scaled_int8_quant_kernelIN3c104HalfEfEEvPKT_PaPT0_i)
        /*0164*/ 	.word	0x00000000


	//----- nvinfo : EIATTR_MIN_STACK_SIZE
	.align		4
.L_99:
        /*0168*/ 	.byte	0x04, 0x12
        /*016a*/ 	.short	(.L_101 - .L_100)
	.align		4
.L_100:
        /*016c*/ 	.word	index@(_ZN4vllm36dynamic_scaled_int8_azp_quant_kernelIffiEEvPKT_PaPT0_PT1_i)
        /*0170*/ 	.word	0x00000000


	//----- nvinfo : EIATTR_MIN_STACK_SIZE
	.align		4
.L_101:
        /*0174*/ 	.byte	0x04, 0x12
        /*0176*/ 	.short	(.L_103 - .L_102)
	.align		4
.L_102:
        /*0178*/ 	.word	index@(_ZN4vllm32dynamic_scaled_int8_quant_kernelIffEEvPKT_PaPT0_i)
        /*017c*/ 	.word	0x00000000


	//----- nvinfo : EIATTR_MIN_STACK_SIZE
	.align		4
.L_103:
        /*0180*/ 	.byte	0x04, 0x12
        /*0182*/ 	.short	(.L_105 - .L_104)
	.align		4
.L_104:
        /*0184*/ 	.word	index@(_ZN4vllm35static_scaled_int8_azp_quant_kernelIN3c108BFloat16EfiEEvPKT_PaPKT0_PKT1_i)
        /*0188*/ 	.word	0x00000000


	//----- nvinfo : EIATTR_MIN_STACK_SIZE
	.align		4
.L_105:
        /*018c*/ 	.byte	0x04, 0x12
        /*018e*/ 	.short	(.L_107 - .L_106)
	.align		4
.L_106:
        /*0190*/ 	.word	index@(_ZN4vllm31static_scaled_int8_quant_kernelIN3c108BFloat16EfEEvPKT_PaPKT0_i)
        /*0194*/ 	.word	0x00000000


	//----- nvinfo : EIATTR_MIN_STACK_SIZE
	.align		4
.L_107:
        /*0198*/ 	.byte	0x04, 0x12
        /*019a*/ 	.short	(.L_109 - .L_108)
	.align		4
.L_108:
        /*019c*/ 	.word	index@(_ZN4vllm35static_scaled_int8_azp_quant_kernelIN3c104HalfEfiEEvPKT_PaPKT0_PKT1_i)
        /*01a0*/ 	.word	0x00000000


	//----- nvinfo : EIATTR_MIN_STACK_SIZE
	.align		4
.L_109:
        /*01a4*/ 	.byte	0x04, 0x12
        /*01a6*/ 	.short	(.L_111 - .L_110)
	.align		4
.L_110:
        /*01a8*/ 	.word	index@(_ZN4vllm31static_scaled_int8_quant_kernelIN3c104HalfEfEEvPKT_PaPKT0_i)
        /*01ac*/ 	.word	0x00000000


	//----- nvinfo : EIATTR_MIN_STACK_SIZE
	.align		4
.L_111:
        /*01b0*/ 	.byte	0x04, 0x12
        /*01b2*/ 	.short	(.L_113 - .L_112)
	.align		4
.L_112:
        /*01b4*/ 	.word	index@(_ZN4vllm35static_scaled_int8_azp_quant_kernelIffiEEvPKT_PaPKT0_PKT1_i)
        /*01b8*/ 	.word	0x00000000


	//----- nvinfo : EIATTR_MIN_STACK_SIZE
	.align		4
.L_113:
        /*01bc*/ 	.byte	0x04, 0x12
        /*01be*/ 	.short	(.L_115 - .L_114)
	.align		4
.L_114:
        /*01c0*/ 	.word	index@(_ZN4vllm31static_scaled_int8_quant_kernelIffEEvPKT_PaPKT0_i)
        /*01c4*/ 	.word	0x00000000


	//----- nvinfo : EIATTR_MIN_STACK_SIZE
	.align		4
.L_115:
        /*01c8*/ 	.byte	0x04, 0x12
        /*01ca*/ 	.short	(.L_117 - .L_116)
	.align		4
.L_116:
        /*01cc*/ 	.word	index@(_ZN3cub17CUB_300001_SM_9006detail11EmptyKernelIvEEvv)
        /*01d0*/ 	.word	0x00000000
.L_117:


//--------------------- .nv.compat                --------------------------
	.section	.nv.compat,"",@"SHT_CUDA_COMPAT_INFO"
	.align	4
        /*0000*/ 	.byte	0x02, 0x09, 0x01, 0x00, 0x02, 0x02, 0x01, 0x00, 0x02, 0x05, 0x05, 0x00, 0x03, 0x07, 0x01, 0x01
        /*0010*/ 	.byte	0x02, 0x03, 0x00, 0x00, 0x02, 0x06, 0x01, 0x00, 0x04, 0x0b, 0x08, 0x00, 0x00, 0x00, 0x00, 0x00
        /*0020*/ 	.byte	0x00, 0x00, 0x00, 0x00


//--------------------- .nv.info._ZN4vllm36dynamic_scaled_int8_azp_quant_kernelIN3c108BFloat16EfiEEvPKT_PaPT0_PT1_i --------------------------
	.section	.nv.info._ZN4vllm36dynamic_scaled_int8_azp_quant_kernelIN3c108BFloat16EfiEEvPKT_PaPT0_PT1_i,"",@"SHT_CUDA_INFO"
	.sectionflags	@""
	.align	4


	//----- nvinfo : EIATTR_CUDA_API_VERSION
	.align		4
        /*0000*/ 	.byte	0x04, 0x37
        /*0002*/ 	.short	(.L_119 - .L_118)
.L_118:
        /*0004*/ 	.word	0x00000082


	//----- nvinfo : EIATTR_KPARAM_INFO
	.align		4
.L_119:
        /*0008*/ 	.byte	0x04, 0x17
        /*000a*/ 	.short	(.L_121 - .L_120)
.L_120:
        /*000c*/ 	.word	0x00000000
        /*0010*/ 	.short	0x0004
        /*0012*/ 	.short	0x0020
        /*0014*/ 	.byte	0x00, 0xf0, 0x11, 0x00


	//----- nvinfo : EIATTR_KPARAM_INFO
	.align		4
.L_121:
        /*0018*/ 	.byte	0x04, 0x17
        /*001a*/ 	.short	(.L_123 - .L_122)
.L_122:
        /*001c*/ 	.word	0x00000000
        /*0020*/ 	.short	0x0003
        /*0022*/ 	.short	0x0018
        /*0024*/ 	.byte	0x00, 0xf0, 0x21, 0x00


	//----- nvinfo : EIATTR_KPARAM_INFO
	.align		4
.L_123:
        /*0028*/ 	.byte	0x04, 0x17
        /*002a*/ 	.short	(.L_125 - .L_124)
.L_124:
        /*002c*/ 	.word	0x00000000
        /*0030*/ 	.short	0x0002
        /*0032*/ 	.short	0x0010
        /*0034*/ 	.byte	0x00, 0xf0, 0x21, 0x00


	//----- nvinfo : EIATTR_KPARAM_INFO
	.align		4
.L_125:
        /*0038*/ 	.byte	0x04, 0x17
        /*003a*/ 	.short	(.L_127 - .L_126)
.L_126:
        /*003c*/ 	.word	0x00000000
        /*0040*/ 	.short	0x0001
        /*0042*/ 	.short	0x0008
        /*0044*/ 	.byte	0x00, 0xf0, 0x21, 0x00


	//----- nvinfo : EIATTR_KPARAM_INFO
	.align		4
.L_127:
        /*0048*/ 	.byte	0x04, 0x17
        /*004a*/ 	.short	(.L_129 - .L_128)
.L_128:
        /*004c*/ 	.word	0x00000000
        /*0050*/ 	.short	0x0000
        /*0052*/ 	.short	0x0000
        /*0054*/ 	.byte	0x00, 0xf0, 0x21, 0x00


	//----- nvinfo : EIATTR_SPARSE_MMA_MASK
	.align		4
.L_129:
        /*0058*/ 	.byte	0x03, 0x50
        /*005a*/ 	.short	0x0000


	//----- nvinfo : EIATTR_MAXREG_COUNT
	.align		4
        /*005c*/ 	.byte	0x03, 0x1b
        /*005e*/ 	.short	0x00ff


	//----- nvinfo : EIATTR_NUM_BARRIERS
	.align		4
        /*0060*/ 	.byte	0x02, 0x4c
        /*0062*/ 	.byte	0x01
	.zero		1


	//----- nvinfo : EIATTR_MERCURY_ISA_VERSION
	.align		4
        /*0064*/ 	.byte	0x03, 0x5f
        /*0066*/ 	.short	0x0101


	//----- nvinfo : EIATTR_COOP_GROUP_MASK_REGIDS
	.align		4
        /*0068*/ 	.byte	0x04, 0x29
        /*006a*/ 	.short	(.L_131 - .L_130)


	//   ....[0]....
.L_130:
        /*006c*/ 	.word	0xffffffff


	//   ....[1]....
        /*0070*/ 	.word	0xffffffff


	//   ....[2]....
        /*0074*/ 	.word	0xffffffff


	//   ....[3]....
        /*0078*/ 	.word	0xffffffff


	//   ....[4]....
        /*007c*/ 	.word	0xffffffff


	//   ....[5]....
        /*0080*/ 	.word	0xffffffff


	//   ....[6]....
        /*0084*/ 	.word	0xffffffff


	//   ....[7]....
        /*0088*/ 	.word	0xffffffff


	//   ....[8]....
        /*008c*/ 	.word	0xffffffff


	//   ....[9]....
        /*0090*/ 	.word	0xffffffff


	//   ....[10]....
        /*0094*/ 	.word	0xffffffff


	//   ....[11]....
        /*0098*/ 	.word	0xffffffff


	//   ....[12]....
        /*009c*/ 	.word	0xffffffff


	//   ....[13]....
        /*00a0*/ 	.word	0xffffffff


	//   ....[14]....
        /*00a4*/ 	.word	0xffffffff


	//   ....[15]....
        /*00a8*/ 	.word	0xffffffff


	//   ....[16]....
        /*00ac*/ 	.word	0xffffffff


	//   ....[17]....
        /*00b0*/ 	.word	0xffffffff


	//   ....[18]....
        /*00b4*/ 	.word	0xffffffff


	//   ....[19]....
        /*00b8*/ 	.word	0xffffffff


	//----- nvinfo : EIATTR_COOP_GROUP_INSTR_OFFSETS
	.align		4
.L_131:
        /*00bc*/ 	.byte	0x04, 0x28
        /*00be*/ 	.short	(.L_133 - .L_132)


	//   ....[0]....
.L_132:
        /*00c0*/ 	.word	0x00000e40


	//   ....[1]....
        /*00c4*/ 	.word	0x00000e50


	//   ....[2]....
        /*00c8*/ 	.word	0x00000e90


	//   ....[3]....
        /*00cc*/ 	.word	0x00000ec0


	//   ....[4]....
        /*00d0*/ 	.word	0x00000ef0


	//   ....[5]....
        /*00d4*/ 	.word	0x00000f20


	//   ....[6]....
        /*00d8*/ 	.word	0x00000f50


	//   ....[7]....
        /*00dc*/ 	.word	0x00000f80


	//   ....[8]....
        /*00e0*/ 	.word	0x00000fb0


	//   ....[9]....
        /*00e4*/ 	.word	0x00000fd0


	//   ....[10]....
        /*00e8*/ 	.word	0x00001290


	//   ....[11]....
        /*00ec*/ 	.word	0x000012c0


	//   ....[12]....
        /*00f0*/ 	.word	0x000012f0


	//   ....[13]....
        /*00f4*/ 	.word	0x00001310


	//   ....[14]....
        /*00f8*/ 	.word	0x00001340


	//   ....[15]....
        /*00fc*/ 	.word	0x00001360


	//   ....[16]....
        /*0100*/ 	.word	0x00001390


	//   ....[17]....
        /*0104*/ 	.word	0x000013b0


	//   ....[18]....
        /*0108*/ 	.word	0x000013e0


	//   ....[19]....
        /*010c*/ 	.word	0x00001400


	//----- nvinfo : EIATTR_EXIT_INSTR_OFFSETS
	.align		4
.L_133:
        /*0110*/ 	.byte	0x04, 0x1c
        /*0112*/ 	.short	(.L_135 - .L_134)


	//   ....[0]....
.L_134:
        /*0114*/ 	.word	0x00002320


	//   ....[1]....
        /*0118*/ 	.word	0x00002410


	//   ....[2]....
        /*011c*/ 	.word	0x00002460


	//   ....[3]....
        /*0120*/ 	.word	0x00002db0


	//----- nvinfo : EIATTR_CRS_STACK_SIZE
	.align		4
.L_135:
        /*0124*/ 	.byte	0x04, 0x1e
        /*0126*/ 	.short	(.L_137 - .L_136)
.L_136:
        /*0128*/ 	.word	0x00000000


	//----- nvinfo : EIATTR_CBANK_PARAM_SIZE
	.align		4
.L_137:
        /*012c*/ 	.byte	0x03, 0x19
        /*012e*/ 	.short	0x0024


	//----- nvinfo : EIATTR_PARAM_CBANK
	.align		4
        /*0130*/ 	.byte	0x04, 0x0a
        /*0132*/ 	.short	(.L_139 - .L_138)
	.align		4
.L_138:
        /*0134*/ 	.word	index@(.nv.constant0._ZN4vllm36dynamic_scaled_int8_azp_quant_kernelIN3c108BFloat16EfiEEvPKT_PaPT0_PT1_i)
        /*0138*/ 	.short	0x0210
        /*013a*/ 	.short	0x0024


	//----- nvinfo : EIATTR_SW_WAR
	.align		4
.L_139:
        /*013c*/ 	.byte	0x04, 0x36
        /*013e*/ 	.short	(.L_141 - .L_140)
.L_140:
        /*0140*/ 	.word	0x00000008
.L_141:


//--------------------- .nv.info._ZN4vllm32dynamic_scaled_int8_quant_kernelIN3c108BFloat16EfEEvPKT_PaPT0_i --------------------------
	.section	.nv.info._ZN4vllm32dynamic_scaled_int8_quant_kernelIN3c108BFloat16EfEEvPKT_PaPT0_i,"",@"SHT_CUDA_INFO"
	.sectionflags	@""
	.align	4


	//----- nvinfo : EIATTR_CUDA_API_VERSION
	.align		4
        /*0000*/ 	.byte	0x04, 0x37
        /*0002*/ 	.short	(.L_143 - .L_142)
.L_142:
        /*0004*/ 	.word	0x00000082


	//----- nvinfo : EIATTR_KPARAM_INFO
	.align		4
.L_143:
        /*0008*/ 	.byte	0x04, 0x17
        /*000a*/ 	.short	(.L_145 - .L_144)
.L_144:
        /*000c*/ 	.word	0x00000000
        /*0010*/ 	.short	0x0003
        /*0012*/ 	.short	0x0018
        /*0014*/ 	.byte	0x00, 0xf0, 0x11, 0x00


	//----- nvinfo : EIATTR_KPARAM_INFO
	.align		4
.L_145:
        /*0018*/ 	.byte	0x04, 0x17
        /*001a*/ 	.short	(.L_147 - .L_146)
.L_146:
        /*001c*/ 	.word	0x00000000
        /*0020*/ 	.short	0x0002
        /*0022*/ 	.short	0x0010
        /*0024*/ 	.byte	0x00, 0xf0, 0x21, 0x00


	//----- nvinfo : EIATTR_KPARAM_INFO
	.align		4
.L_147:
        /*0028*/ 	.byte	0x04, 0x17
        /*002a*/ 	.short	(.L_149 - .L_148)
.L_148:
        /*002c*/ 	.word	0x00000000
        /*0030*/ 	.short	0x0001
        /*0032*/ 	.short	0x0008
        /*0034*/ 	.byte	0x00, 0xf0, 0x21, 0x00


	//----- nvinfo : EIATTR_KPARAM_INFO
	.align		4
.L_149:
        /*0038*/ 	.byte	0x04, 0x17
        /*003a*/ 	.short	(.L_151 - .L_150)
.L_150:
        /*003c*/ 	.word	0x00000000
        /*0040*/ 	.short	0x0000
        /*0042*/ 	.short	0x0000
        /*0044*/ 	.byte	0x00, 0xf0, 0x21, 0x00


	//----- nvinfo : EIATTR_SPARSE_MMA_MASK
	.align		4
.L_151:
        /*0048*/ 	.byte	0x03, 0x50
        /*004a*/ 	.short	0x0000


	//----- nvinfo : EIATTR_MAXREG_COUNT
	.align		4
        /*004c*/ 	.byte	0x03, 0x1b
        /*004e*/ 	.short	0x00ff


	//----- nvinfo : EIATTR_NUM_BARRIERS
	.align		4
        /*0050*/ 	.byte	0x02, 0x4c
        /*0052*/ 	.byte	0x01
	.zero		1


	//----- nvinfo : EIATTR_MERCURY_ISA_VERSION
	.align		4
        /*0054*/ 	.byte	0x03, 0x5f
        /*0056*/ 	.short	0x0101


	//----- nvinfo : EIATTR_COOP_GROUP_MASK_REGIDS
	.align		4
        /*0058*/ 	.byte	0x04, 0x29
        /*005a*/ 	.short	(.L_153 - .L_152)


	//   ....[0]....
.L_152:
        /*005c*/ 	.word	0xffffffff


	//   ....[1]....
        /*0060*/ 	.word	0xffffffff


	//   ....[2]....
        /*0064*/ 	.word	0xffffffff


	//   ....[3]....
        /*0068*/ 	.word	0xffffffff


	//   ....[4]....
        /*006c*/ 	.word	0xffffffff


	//   ....[5]....
        /*0070*/ 	.word	0xffffffff


	//   ....[6]....
        /*0074*/ 	.word	0xffffffff


	//   ....[7]....
        /*0078*/ 	.word	0xffffffff


	//   ....[8]....
        /*007c*/ 	.word	0xffffffff


	//   ....[9]....
        /*0080*/ 	.word	0xffffffff


	//----- nvinfo : EIATTR_COOP_GROUP_INSTR_OFFSETS
	.align		4
.L_153:
        /*0084*/ 	.byte	0x04, 0x28
        /*0086*/ 	.short	(.L_155 - .L_154)


	//   ....[0]....
.L_154:
        /*0088*/ 	.word	0x00000be0


	//   ....[1]....
        /*008c*/ 	.word	0x00000c60


	//   ....[2]....
        /*0090*/ 	.word	0x00000cb0


	//   ....[3]....
        /*0094*/ 	.word	0x00000d20


	//   ....[4]....
        /*0098*/ 	.word	0x00000d70


	//   ....[5]....
        /*009c*/ 	.word	0x00000ff0


	//   ....[6]....
        /*00a0*/ 	.word	0x00001040


	//   ....[7]....
        /*00a4*/ 	.word	0x000010b0


	//   ....[8]....
        /*00a8*/ 	.word	0x00001100


	//   ....[9]....
        /*00ac*/ 	.word	0x00001160


	//----- nvinfo : EIATTR_EXIT_INSTR_OFFSETS
	.align		4
.L_155:
        /*00b0*/ 	.byte	0x04, 0x1c
        /*00b2*/ 	.short	(.L_157 - .L_156)


	//   ....[0]....
.L_156:
        /*00b4*/ 	.word	0x00001cf0


	//   ....[1]....
        /*00b8*/ 	.word	0x00001dd0


	//   ....[2]....
        /*00bc*/ 	.word	0x00001e20


	//   ....[3]....
        /*00c0*/ 	.word	0x00002390


	//----- nvinfo : EIATTR_CRS_STACK_SIZE
	.align		4
.L_157:
        /*00c4*/ 	.byte	0x04, 0x1e
        /*00c6*/ 	.short	(.L_159 - .L_158)
.L_158:
        /*00c8*/ 	.word	0x00000000


	//----- nvinfo : EIATTR_CBANK_PARAM_SIZE
	.align		4
.L_159:
        /*00cc*/ 	.byte	0x03, 0x19
        /*00ce*/ 	.short	0x001c


	//----- nvinfo : EIATTR_PARAM_CBANK
	.align		4
        /*00d0*/ 	.byte	0x04, 0x0a
        /*00d2*/ 	.short	(.L_161 - .L_160)
	.align		4
.L_160:
        /*00d4*/ 	.word	index@(.nv.constant0._ZN4vllm32dynamic_scaled_int8_quant_kernelIN3c108BFloat16EfEEvPKT_PaPT0_i)
        /*00d8*/ 	.short	0x0210
        /*00da*/ 	.short	0x001c


	//----- nvinfo : EIATTR_SW_WAR
	.align		4
.L_161:
        /*00dc*/ 	.byte	0x04, 0x36
        /*00de*/ 	.short	(.L_163 - .L_162)
.L_162:
        /*00e0*/ 	.word	0x00000008
.L_163:


//--------------------- .nv.info._ZN4vllm36dynamic_scaled_int8_azp_quant_kernelIN3c104HalfEfiEEvPKT_PaPT0_PT1_i --------------------------
	.section	.nv.info._ZN4vllm36dynamic_scaled_int8_azp_quant_kernelIN3c104HalfEfiEEvPKT_PaPT0_PT1_i,"",@"SHT_CUDA_INFO"
	.sectionflags	@""
	.align	4


	//----- nvinfo : EIATTR_CUDA_API_VERSION
	.align		4
        /*0000*/ 	.byte	0x04, 0x37
        /*0002*/ 	.short	(.L_165 - .L_164)
.L_164:
        /*0004*/ 	.word	0x00000082


	//----- nvinfo : EIATTR_KPARAM_INFO
	.align		4
.L_165:
        /*0008*/ 	.byte	0x04, 0x17
        /*000a*/ 	.short	(.L_167 - .L_166)
.L_166:
        /*000c*/ 	.word	0x00000000
        /*0010*/ 	.short	0x0004
        /*0012*/ 	.short	0x0020
        /*0014*/ 	.byte	0x00, 0xf0, 0x11, 0x00


	//----- nvinfo : EIATTR_KPARAM_INFO
	.align		4
.L_167:
        /*0018*/ 	.byte	0x04, 0x17
        /*001a*/ 	.short	(.L_169 - .L_168)
.L_168:
        /*001c*/ 	.word	0x00000000
        /*0020*/ 	.short	0x0003
        /*0022*/ 	.short	0x0018
        /*0024*/ 	.byte	0x00, 0xf0, 0x21, 0x00


	//----- nvinfo : EIATTR_KPARAM_INFO
	.align		4
.L_169:
        /*0028*/ 	.byte	0x04, 0x17
        /*002a*/ 	.short	(.L_171 - .L_170)
.L_170:
        /*002c*/ 	.word	0x00000000
        /*0030*/ 	.short	0x0002
        /*0032*/ 	.short	0x0010
        /*0034*/ 	.byte	0x00, 0xf0, 0x21, 0x00


	//----- nvinfo : EIATTR_KPARAM_INFO
	.align		4
.L_171:
        /*0038*/ 	.byte	0x04, 0x17
        /*003a*/ 	.short	(.L_173 - .L_172)
.L_172:
        /*003c*/ 	.word	0x00000000
        /*0040*/ 	.short	0x0001
        /*0042*/ 	.short	0x0008
        /*0044*/ 	.byte	0x00, 0xf0, 0x21, 0x00


	//----- nvinfo : EIATTR_KPARAM_INFO
	.align		4
.L_173:
        /*0048*/ 	.byte	0x04, 0x17
        /*004a*/ 	.short	(.L_175 - .L_174)
.L_174:
        /*004c*/ 	.word	0x00000000
        /*0050*/ 	.short	0x0000
        /*0052*/ 	.short	0x0000
        /*0054*/ 	.byte	0x00, 0xf0, 0x21, 0x00


	//----- nvinfo : EIATTR_SPARSE_MMA_MASK
	.align		4
.L_175:
        /*0058*/ 	.byte	0x03, 0x50
        /*005a*/ 	.short	0x0000


	//----- nvinfo : EIATTR_MAXREG_COUNT
	.align		4
        /*005c*/ 	.byte	0x03, 0x1b
        /*005e*/ 	.short	0x00ff


	//----- nvinfo : EIATTR_NUM_BARRIERS
	.align		4
        /*0060*/ 	.byte	0x02, 0x4c
        /*0062*/ 	.byte	0x01
	.zero		1


	//----- nvinfo : EIATTR_MERCURY_ISA_VERSION
	.align		4
        /*0064*/ 	.byte	0x03, 0x5f
        /*0066*/ 	.short	0x0101


	//----- nvinfo : EIATTR_COOP_GROUP_MASK_REGIDS
	.align		4
        /*0068*/ 	.byte	0x04, 0x29
        /*006a*/ 	.short	(.L_177 - .L_176)


	//   ....[0]....
.L_176:
        /*006c*/ 	.word	0xffffffff


	//   ....[1]....
        /*0070*/ 	.word	0xffffffff


	//   ....[2]....
        /*0074*/ 	.word	0xffffffff


	//   ....[3]....
        /*0078*/ 	.word	0xffffffff


	//   ....[4]....
        /*007c*/ 	.word	0xffffffff


	//   ....[5]....
        /*0080*/ 	.word	0xffffffff


	//   ....[6]....
        /*0084*/ 	.word	0xffffffff


	//   ....[7]....
        /*0088*/ 	.word	0xffffffff


	//   ....[8]....
        /*008c*/ 	.word	0xffffffff


	//   ....[9]....
        /*0090*/ 	.word	0xffffffff


	//   ....[10]....
        /*0094*/ 	.word	0xffffffff


	//   ....[11]....
        /*0098*/ 	.word	0xffffffff


	//   ....[12]....
        /*009c*/ 	.word	0xffffffff


	//   ....[13]....
        /*00a0*/ 	.word	0xffffffff


	//   ....[14]....
        /*00a4*/ 	.word	0xffffffff


	//   ....[15]....
        /*00a8*/ 	.word	0xffffffff


	//   ....[16]....
        /*00ac*/ 	.word	0xffffffff


	//   ....[17]....
        /*00b0*/ 	.word	0xffffffff


	//   ....[18]....
        /*00b4*/ 	.word	0xffffffff


	//   ....[19]....
        /*00b8*/ 	.word	0xffffffff


	//----- nvinfo : EIATTR_COOP_GROUP_INSTR_OFFSETS
	.align		4
.L_177:
        /*00bc*/ 	.byte	0x04, 0x28
        /*00be*/ 	.short	(.L_179 - .L_178)


	//   ....[0]....
.L_178:
        /*00c0*/ 	.word	0x00000e20


	//   ....[1]....
        /*00c4*/ 	.word	0x00000e30


	//   ....[2]....
        /*00c8*/ 	.word	0x00000e70


	//   ....[3]....
        /*00cc*/ 	.word	0x00000ea0


	//   ....[4]....
        /*00d0*/ 	.word	0x00000ed0


	//   ....[5]....
        /*00d4*/ 	.word	0x00000f00


	//   ....[6]....
        /*00d8*/ 	.word	0x00000f30


	//   ....[7]....
        /*00dc*/ 	.word	0x00000f60


	//   ....[8]....
        /*00e0*/ 	.word	0x00000f90


	//   ....[9]....
        /*00e4*/ 	.word	0x00000fb0


	//   ....[10]....
        /*00e8*/ 	.word	0x00001270


	//   ....[11]....
        /*00ec*/ 	.word	0x000012a0


	//   ....[12]....
        /*00f0*/ 	.word	0x000012d0


	//   ....[13]....
        /*00f4*/ 	.word	0x000012f0


	//   ....[14]....
        /*00f8*/ 	.word	0x00001320


	//   ....[15]....
        /*00fc*/ 	.word	0x00001340


	//   ....[16]....
        /*0100*/ 	.word	0x00001370


	//   ....[17]....
        /*0104*/ 	.word	0x00001390


	//   ....[18]....
        /*0108*/ 	.word	0x000013c0


	//   ....[19]....
        /*010c*/ 	.word	0x000013e0


	//----- nvinfo : EIATTR_EXIT_INSTR_OFFSETS
	.align		4
.L_179:
        /*0110*/ 	.byte	0x04, 0x1c
        /*0112*/ 	.short	(.L_181 - .L_180)


	//   ....[0]....
.L_180:
        /*0114*/ 	.word	0x000022d0


	//   ....[1]....
        /*0118*/ 	.word	0x000023e0


	//   ....[2]....
        /*011c*/ 	.word	0x00002430


	//   ....[3]....
        /*0120*/ 	.word	0x00002cd0


	//----- nvinfo : EIATTR_CRS_STACK_SIZE
	.align		4
.L_181:
        /*0124*/ 	.byte	0x04, 0x1e
        /*0126*/ 	.short	(.L_183 - .L_182)
.L_182:
        /*0128*/ 	.word	0x00000000


	//----- nvinfo : EIATTR_CBANK_PARAM_SIZE
	.align		4
.L_183:
        /*012c*/ 	.byte	0x03, 0x19
        /*012e*/ 	.short	0x0024


	//----- nvinfo : EIATTR_PARAM_CBANK
	.align		4
        /*0130*/ 	.byte	0x04, 0x0a
        /*0132*/ 	.short	(.L_185 - .L_184)
	.align		4
.L_184:
        /*0134*/ 	.word	index@(.nv.constant0._ZN4vllm36dynamic_scaled_int8_azp_quant_kernelIN3c104HalfEfiEEvPKT_PaPT0_PT1_i)
        /*0138*/ 	.short	0x0210
        /*013a*/ 	.short	0x0024


	//----- nvinfo : EIATTR_SW_WAR
	.align		4
.L_185:
        /*013c*/ 	.byte	0x04, 0x36
        /*013e*/ 	.short	(.L_187 - .L_186)
.L_186:
        /*0140*/ 	.word	0x00000008
.L_187:


//--------------------- .nv.info._ZN4vllm32dynamic_scaled_int8_quant_kernelIN3c104HalfEfEEvPKT_PaPT0_i --------------------------
	.section	.nv.info._ZN4vllm32dynamic_scaled_int8_quant_kernelIN3c104HalfEfEEvPKT_PaPT0_i,"",@"SHT_CUDA_INFO"
	.sectionflags	@""
	.align	4


	//----- nvinfo : EIATTR_CUDA_API_VERSION
	.align		4
        /*0000*/ 	.byte	0x04, 0x37
        /*0002*/ 	.short	(.L_189 - .L_188)
.L_188:
        /*0004*/ 	.word	0x00000082


	//----- nvinfo : EIATTR_KPARAM_INFO
	.align		4
.L_189:
        /*0008*/ 	.byte	0x04, 0x17
        /*000a*/ 	.short	(.L_191 - .L_190)
.L_190:
        /*000c*/ 	.word	0x00000000
        /*0010*/ 	.short	0x0003
        /*0012*/ 	.short	0x0018
        /*0014*/ 	.byte	0x00, 0xf0, 0x11, 0x00


	//----- nvinfo : EIATTR_KPARAM_INFO
	.align		4
.L_191:
        /*0018*/ 	.byte	0x04, 0x17
        /*001a*/ 	.short	(.L_193 - .L_192)
.L_192:
        /*001c*/ 	.word	0x00000000
        /*0020*/ 	.short	0x0002
        /*0022*/ 	.short	0x0010
        /*0024*/ 	.byte	0x00, 0xf0, 0x21, 0x00


	//----- nvinfo : EIATTR_KPARAM_INFO
	.align		4
.L_193:
        /*0028*/ 	.byte	0x04, 0x17
        /*002a*/ 	.short	(.L_195 - .L_194)
.L_194:
        /*002c*/ 	.word	0x00000000
        /*0030*/ 	.short	0x0001
        /*0032*/ 	.short	0x0008
        /*0034*/ 	.byte	0x00, 0xf0, 0x21, 0x00


	//----- nvinfo : EIATTR_KPARAM_INFO
	.align		4
.L_195:
        /*0038*/ 	.byte	0x04, 0x17
        /*003a*/ 	.short	(.L_197 - .L_196)
.L_196:
        /*003c*/ 	.word	0x00000000
        /*0040*/ 	.short	0x0000
        /*0042*/ 	.short	0x0000
        /*0044*/ 	.byte	0x00, 0xf0, 0x21, 0x00


	//----- nvinfo : EIATTR_SPARSE_MMA_MASK
	.align		4
.L_197:
        /*0048*/ 	.byte	0x03, 0x50
        /*004a*/ 	.short	0x0000


	//----- nvinfo : EIATTR_MAXREG_COUNT
	.align		4
        /*004c*/ 	.byte	0x03, 0x1b
        /*004e*/ 	.short	0x00ff


	//----- nvinfo : EIATTR_NUM_BARRIERS
	.align		4
        /*0050*/ 	.byte	0x02, 0x4c
        /*0052*/ 	.byte	0x01
	.zero		1


	//----- nvinfo : EIATTR_MERCURY_ISA_VERSION
	.align		4
        /*0054*/ 	.byte	0x03, 0x5f
        /*0056*/ 	.short	0x0101


	//----- nvinfo : EIATTR_COOP_GROUP_MASK_REGIDS
	.align		4
        /*0058*/ 	.byte	0x04, 0x29
        /*005a*/ 	.short	(.L_199 - .L_198)


	//   ....[0]....
.L_198:
        /*005c*/ 	.word	0xffffffff


	//   ....[1]....
        /*0060*/ 	.word	0xffffffff


	//   ....[2]....
        /*0064*/ 	.word	0xffffffff


	//   ....[3]....
        /*0068*/ 	.word	0xffffffff


	//   ....[4]....
        /*006c*/ 	.word	0xffffffff


	//   ....[5]....
        /*0070*/ 	.word	0xffffffff


	//   ....[6]....
        /*0074*/ 	.word	0xffffffff


	//   ....[7]....
        /*0078*/ 	.word	0xffffffff


	//   ....[8]....
        /*007c*/ 	.word	0xffffffff


	//   ....[9]....
        /*0080*/ 	.word	0xffffffff


	//----- nvinfo : EIATTR_COOP_GROUP_INSTR_OFFSETS
	.align		4
.L_199:
        /*0084*/ 	.byte	0x04, 0x28
        /*0086*/ 	.short	(.L_201 - .L_200)


	//   ....[0]....
.L_200:
        /*0088*/ 	.word	0x00000b60


	//   ....[1]....
        /*008c*/ 	.word	0x00000be0


	//   ....[2]....
        /*0090*/ 	.word	0x00000c30


	//   ....[3]....
        /*0094*/ 	.word	0x00000ca0


	//   ....[4]....
        /*0098*/ 	.word	0x00000cf0


	//   ....[5]....
        /*009c*/ 	.word	0x00000f70


	//   ....[6]....
        /*00a0*/ 	.word	0x00000fc0


	//   ....[7]....
        /*00a4*/ 	.word	0x00001030


	//   ....[8]....
        /*00a8*/ 	.word	0x00001080


	//   ....[9]....
        /*00ac*/ 	.word	0x000010e0


	//----- nvinfo : EIATTR_EXIT_INSTR_OFFSETS
	.align		4
.L_201:
        /*00b0*/ 	.byte	0x04, 0x1c
        /*00b2*/ 	.short	(.L_203 - .L_202)


	//   ....[0]....
.L_202:
        /*00b4*/ 	.word	0x00001be0


	//   ....[1]....
        /*00b8*/ 	.word	0x00001cc0


	//   ....[2]....
        /*00bc*/ 	.word	0x00001d10


	//   ....[3]....
        /*00c0*/ 	.word	0x00002200


	//----- nvinfo : EIATTR_CRS_STACK_SIZE
	.align		4
.L_203:
        /*00c4*/ 	.byte	0x04, 0x1e
        /*00c6*/ 	.short	(.L_205 - .L_204)
.L_204:
        /*00c8*/ 	.word	0x00000000


	//----- nvinfo : EIATTR_CBANK_PARAM_SIZE
	.align		4
.L_205:
        /*00cc*/ 	.byte	0x03, 0x19
        /*00ce*/ 	.short	0x001c


	//----- nvinfo : EIATTR_PARAM_CBANK
	.align		4
        /*00d0*/ 	.byte	0x04, 0x0a
        /*00d2*/ 	.short	(.L_207 - .L_206)
	.align		4
.L_206:
        /*00d4*/ 	.word	index@(.nv.constant0._ZN4vllm32dynamic_scaled_int8_quant_kernelIN3c104HalfEfEEvPKT_PaPT0_i)
        /*00d8*/ 	.short	0x0210
        /*00da*/ 	.short	0x001c


	//----- nvinfo : EIATTR_SW_WAR
	.align		4
.L_207:
        /*00dc*/ 	.byte	0x04, 0x36
        /*00de*/ 	.short	(.L_209 - .L_208)
.L_208:
        /*00e0*/ 	.word	0x00000008
.L_209:


//--------------------- .nv.info._ZN4vllm36dynamic_scaled_int8_azp_quant_kernelIffiEEvPKT_PaPT0_PT1_i --------------------------
	.section	.nv.info._ZN4vllm36dynamic_scaled_int8_azp_quant_kernelIffiEEvPKT_PaPT0_PT1_i,"",@"SHT_CUDA_INFO"
	.sectionflags	@""
	.align	4


	//----- nvinfo : EIATTR_CUDA_API_VERSION
	.align		4
        /*0000*/ 	.byte	0x04, 0x37
        /*0002*/ 	.short	(.L_211 - .L_210)
.L_210:
        /*0004*/ 	.word	0x00000082


	//----- nvinfo : EIATTR_KPARAM_INFO
	.align		4
.L_211:
        /*0008*/ 	.byte	0x04, 0x17
        /*000a*/ 	.short	(.L_213 - .L_212)
.L_212:
        /*000c*/ 	.word	0x00000000
        /*0010*/ 	.short	0x0004
        /*0012*/ 	.short	0x0020
        /*0014*/ 	.byte	0x00, 0xf0, 0x11, 0x00


	//----- nvinfo : EIATTR_KPARAM_INFO
	.align		4
.L_213:
        /*0018*/ 	.byte	0x04, 0x17
        /*001a*/ 	.short	(.L_215 - .L_214)
.L_214:
        /*001c*/ 	.word	0x00000000
        /*0020*/ 	.short	0x0003
        /*0022*/ 	.short	0x0018
        /*0024*/ 	.byte	0x00, 0xf0, 0x21, 0x00


	//----- nvinfo : EIATTR_KPARAM_INFO
	.align		4
.L_215:
        /*0028*/ 	.byte	0x04, 0x17
        /*002a*/ 	.short	(.L_217 - .L_216)
.L_216:
        /*002c*/ 	.word	0x00000000
        /*0030*/ 	.short	0x0002
        /*0032*/ 	.short	0x0010
        /*0034*/ 	.byte	0x00, 0xf0, 0x21, 0x00


	//----- nvinfo : EIATTR_KPARAM_INFO
	.align		4
.L_217:
        /*0038*/ 	.byte	0x04, 0x17
        /*003a*/ 	.short	(.L_219 - .L_218)
.L_218:
        /*003c*/ 	.word	0x00000000
        /*0040*/ 	.short	0x0001
        /*0042*/ 	.short	0x0008
        /*0044*/ 	.byte	0x00, 0xf0, 0x21, 0x00


	//----- nvinfo : EIATTR_KPARAM_INFO
	.align		4
.L_219:
        /*0048*/ 	.byte	0x04, 0x17
        /*004a*/ 	.short	(.L_221 - .L_220)
.L_220:
        /*004c*/ 	.word	0x00000000
        /*0050*/ 	.short	0x0000
        /*0052*/ 	.short	0x0000
        /*0054*/ 	.byte	0x00, 0xf0, 0x21, 0x00


	//----- nvinfo : EIATTR_SPARSE_MMA_MASK
	.align		4
.L_221:
        /*0058*/ 	.byte	0x03, 0x50
        /*005a*/ 	.short	0x0000


	//----- nvinfo : EIATTR_MAXREG_COUNT
	.align		4
        /*005c*/ 	.byte	0x03, 0x1b
        /*005e*/ 	.short	0x00ff


	//----- nvinfo : EIATTR_NUM_BARRIERS
	.align		4
        /*0060*/ 	.byte	0x02, 0x4c
        /*0062*/ 	.byte	0x01
	.zero		1


	//----- nvinfo : EIATTR_MERCURY_ISA_VERSION
	.align		4
        /*0064*/ 	.byte	0x03, 0x5f
        /*0066*/ 	.short	0x0101


	//----- nvinfo : EIATTR_COOP_GROUP_MASK_REGIDS
	.align		4
        /*0068*/ 	.byte	0x04, 0x29
        /*006a*/ 	.short	(.L_223 - .L_222)


	//   ....[0]....
.L_222:
        /*006c*/ 	.word	0xffffffff


	//   ....[1]....
        /*0070*/ 	.word	0xffffffff


	//   ....[2]....
        /*0074*/ 	.word	0xffffffff


	//   ....[3]....
        /*0078*/ 	.word	0xffffffff


	//   ....[4]....
        /*007c*/ 	.word	0xffffffff


	//   ....[5]....
        /*0080*/ 	.word	0xffffffff


	//   ....[6]....
        /*0084*/ 	.word	0xffffffff


	//   ....[7]....
        /*0088*/ 	.word	0xffffffff


	//   ....[8]....
        /*008c*/ 	.word	0xffffffff


	//   ....[9]....
        /*0090*/ 	.word	0xffffffff


	//   ....[10]....
        /*0094*/ 	.word	0xffffffff


	//   ....[11]....
        /*0098*/ 	.word	0xffffffff


	//   ....[12]....
        /*009c*/ 	.word	0xffffffff


	//   ....[13]....
        /*00a0*/ 	.word	0xffffffff


	//   ....[14]....
        /*00a4*/ 	.word	0xffffffff


	//   ....[15]....
        /*00a8*/ 	.word	0xffffffff


	//   ....[16]....
        /*00ac*/ 	.word	0xffffffff


	//   ....[17]....
        /*00b0*/ 	.word	0xffffffff


	//   ....[18]....
        /*00b4*/ 	.word	0xffffffff


	//   ....[19]....
        /*00b8*/ 	.word	0xffffffff


	//----- nvinfo : EIATTR_COOP_GROUP_INSTR_OFFSETS
	.align		4
.L_223:
        /*00bc*/ 	.byte	0x04, 0x28
        /*00be*/ 	.short	(.L_225 - .L_224)


	//   ....[0]....
.L_224:
        /*00c0*/ 	.word	0x000026a0


	//   ....[1]....
        /*00c4*/ 	.word	0x000026b0


	//   ....[2]....
        /*00c8*/ 	.word	0x000026f0


	//   ....[3]....
        /*00cc*/ 	.word	0x00002720


	//   ....[4]....
        /*00d0*/ 	.word	0x00002750


	//   ....[5]....
        /*00d4*/ 	.word	0x00002780


	//   ....[6]....
        /*00d8*/ 	.word	0x000027b0


	//   ....[7]....
        /*00dc*/ 	.word	0x000027e0


	//   ....[8]....
        /*00e0*/ 	.word	0x00002810


	//   ....[9]....
        /*00e4*/ 	.word	0x00002830


	//   ....[10]....
        /*00e8*/ 	.word	0x00002a80


	//   ....[11]....
        /*00ec*/ 	.word	0x00002ab0


	//   ....[12]....
        /*00f0*/ 	.word	0x00002ae0


	//   ....[13]....
        /*00f4*/ 	.word	0x00002b00


	//   ....[14]....
        /*00f8*/ 	.word	0x00002b30


	//   ....[15]....
        /*00fc*/ 	.word	0x00002b50


	//   ....[16]....
        /*0100*/ 	.word	0x00002b80


	//   ....[17]....
        /*0104*/ 	.word	0x00002ba0


	//   ....[18]....
        /*0108*/ 	.word	0x00002bd0


	//   ....[19]....
        /*010c*/ 	.word	0x00002bf0


	//----- nvinfo : EIATTR_EXIT_INSTR_OFFSETS
	.align		4
.L_225:
        /*0110*/ 	.byte	0x04, 0x1c
        /*0112*/ 	.short	(.L_227 - .L_226)


	//   ....[0]....
.L_226:
        /*0114*/ 	.word	0x000039a0


	//   ....[1]....
        /*0118*/ 	.word	0x00003a80


	//   ....[2]....
        /*011c*/ 	.word	0x00003ad0


	//   ....[3]....
        /*0120*/ 	.word	0x000041d0


	//----- nvinfo : EIATTR_CRS_STACK_SIZE
	.align		4
.L_227:
        /*0124*/ 	.byte	0x04, 0x1e
        /*0126*/ 	.short	(.L_229 - .L_228)
.L_228:
        /*0128*/ 	.word	0x00000000


	//----- nvinfo : EIATTR_CBANK_PARAM_SIZE
	.align		4
.L_229:
        /*012c*/ 	.byte	0x03, 0x19
        /*012e*/ 	.short	0x0024


	//----- nvinfo : EIATTR_PARAM_CBANK
	.align		4
        /*0130*/ 	.byte	0x04, 0x0a
        /*0132*/ 	.short	(.L_231 - .L_230)
	.align		4
.L_230:
        /*0134*/ 	.word	index@(.nv.constant0._ZN4vllm36dynamic_scaled_int8_azp_quant_kernelIffiEEvPKT_PaPT0_PT1_i)
        /*0138*/ 	.short	0x0210
        /*013a*/ 	.short	0x0024


	//----- nvinfo : EIATTR_SW_WAR
	.align		4
.L_231:
        /*013c*/ 	.byte	0x04, 0x36
        /*013e*/ 	.short	(.L_233 - .L_232)
.L_232:
        /*0140*/ 	.word	0x00000008
.L_233:


//--------------------- .nv.info._ZN4vllm32dynamic_scaled_int8_quant_kernelIffEEvPKT_PaPT0_i --------------------------
	.section	.nv.info._ZN4vllm32dynamic_scaled_int8_quant_kernelIffEEvPKT_PaPT0_i,"",@"SHT_CUDA_INFO"
	.sectionflags	@""
	.align	4


	//----- nvinfo : EIATTR_CUDA_API_VERSION
	.align		4
        /*0000*/ 	.byte	0x04, 0x37
        /*0002*/ 	.short	(.L_235 - .L_234)
.L_234:
        /*0004*/ 	.word	0x00000082


	//----- nvinfo : EIATTR_KPARAM_INFO
	.align		4
.L_235:
        /*0008*/ 	.byte	0x04, 0x17
        /*000a*/ 	.short	(.L_237 - .L_236)
.L_236:
        /*000c*/ 	.word	0x00000000
        /*0010*/ 	.short	0x0003
        /*0012*/ 	.short	0x0018
        /*0014*/ 	.byte	0x00, 0xf0, 0x11, 0x00


	//----- nvinfo : EIATTR_KPARAM_INFO
	.align		4
.L_237:
        /*0018*/ 	.byte	0x04, 0x17
        /*001a*/ 	.short	(.L_239 - .L_238)
.L_238:
        /*001c*/ 	.word	0x00000000
        /*0020*/ 	.short	0x0002
        /*0022*/ 	.short	0x0010
        /*0024*/ 	.byte	0x00, 0xf0, 0x21, 0x00


	//----- nvinfo : EIATTR_KPARAM_INFO
	.align		4
.L_239:
        /*0028*/ 	.byte	0x04, 0x17
        /*002a*/ 	.short	(.L_241 - .L_240)
.L_240:
        /*002c*/ 	.word	0x00000000
        /*0030*/ 	.short	0x0001
        /*0032*/ 	.short	0x0008
        /*0034*/ 	.byte	0x00, 0xf0, 0x21, 0x00


	//----- nvinfo : EIATTR_KPARAM_INFO
	.align		4
.L_241:
        /*0038*/ 	.byte	0x04, 0x17
        /*003a*/ 	.short	(.L_243 - .L_242)
.L_242:
        /*003c*/ 	.word	0x00000000
        /*0040*/ 	.short	0x0000
        /*0042*/ 	.short	0x0000
        /*0044*/ 	.byte	0x00, 0xf0, 0x21, 0x00


	//----- nvinfo : EIATTR_SPARSE_MMA_MASK
	.align		4
.L_243:
        /*0048*/ 	.byte	0x03, 0x50
        /*004a*/ 	.short	0x0000


	//----- nvinfo : EIATTR_MAXREG_COUNT
	.align		4
        /*004c*/ 	.byte	0x03, 0x1b
        /*004e*/ 	.short	0x00ff


	//----- nvinfo : EIATTR_NUM_BARRIERS
	.align		4
        /*0050*/ 	.byte	0x02, 0x4c
        /*0052*/ 	.byte	0x01
	.zero		1


	//----- nvinfo : EIATTR_MERCURY_ISA_VERSION
	.align		4
        /*0054*/ 	.byte	0x03, 0x5f
        /*0056*/ 	.short	0x0101


	//----- nvinfo : EIATTR_COOP_GROUP_MASK_REGIDS
	.align		4
        /*0058*/ 	.byte	0x04, 0x29
        /*005a*/ 	.short	(.L_245 - .L_244)


	//   ....[0]....
.L_244:
        /*005c*/ 	.word	0xffffffff


	//   ....[1]....
        /*0060*/ 	.word	0xffffffff


	//   ....[2]....
        /*0064*/ 	.word	0xffffffff


	//   ....[3]....
        /*0068*/ 	.word	0xffffffff


	//   ....[4]....
        /*006c*/ 	.word	0xffffffff


	//   ....[5]....
        /*0070*/ 	.word	0xffffffff


	//   ....[6]....
        /*0074*/ 	.word	0xffffffff


	//   ....[7]....
        /*0078*/ 	.word	0xffffffff


	//   ....[8]....
        /*007c*/ 	.word	0xffffffff


	//   ....[9]....
        /*0080*/ 	.word	0xffffffff


	//----- nvinfo : EIATTR_COOP_GROUP_INSTR_OFFSETS
	.align		4
.L_245:
        /*0084*/ 	.byte	0x04, 0x28
        /*0086*/ 	.short	(.L_247 - .L_246)


	//   ....[0]....
.L_246:
        /*0088*/ 	.word	0x00001e00


	//   ....[1]....
        /*008c*/ 	.word	0x00001e80


	//   ....[2]....
        /*0090*/ 	.word	0x00001ed0


	//   ....[3]....
        /*0094*/ 	.word	0x00001f20


	//   ....[4]....
        /*0098*/ 	.word	0x00001f80


	//   ....[5]....
        /*009c*/ 	.word	0x00002200


	//   ....[6]....
        /*00a0*/ 	.word	0x00002250


	//   ....[7]....
        /*00a4*/ 	.word	0x000022c0


	//   ....[8]....
        /*00a8*/ 	.word	0x00002310


	//   ....[9]....
        /*00ac*/ 	.word	0x00002380


	//----- nvinfo : EIATTR_EXIT_INSTR_OFFSETS
	.align		4
.L_247:
        /*00b0*/ 	.byte	0x04, 0x1c
        /*00b2*/ 	.short	(.L_249 - .L_248)


	//   ....[0]....
.L_248:
        /*00b4*/ 	.word	0x00002de0


	//   ....[1]....
        /*00b8*/ 	.word	0x00002eb0


	//   ....[2]....
        /*00bc*/ 	.word	0x00002f00


	//   ....[3]....
        /*00c0*/ 	.word	0x00003330


	//----- nvinfo : EIATTR_CRS_STACK_SIZE
	.align		4
.L_249:
        /*00c4*/ 	.byte	0x04, 0x1e
        /*00c6*/ 	.short	(.L_251 - .L_250)
.L_250:
        /*00c8*/ 	.word	0x00000000


	//----- nvinfo : EIATTR_CBANK_PARAM_SIZE
	.align		4
.L_251:
        /*00cc*/ 	.byte	0x03, 0x19
        /*00ce*/ 	.short	0x001c


	//----- nvinfo : EIATTR_PARAM_CBANK
	.align		4
        /*00d0*/ 	.byte	0x04, 0x0a
        /*00d2*/ 	.short	(.L_253 - .L_252)
	.align		4
.L_252:
        /*00d4*/ 	.word	index@(.nv.constant0._ZN4vllm32dynamic_scaled_int8_quant_kernelIffEEvPKT_PaPT0_i)
        /*00d8*/ 	.short	0x0210
        /*00da*/ 	.short	0x001c


	//----- nvinfo : EIATTR_SW_WAR
	.align		4
.L_253:
        /*00dc*/ 	.byte	0x04, 0x36
        /*00de*/ 	.short	(.L_255 - .L_254)
.L_254:
        /*00e0*/ 	.word	0x00000008
.L_255:


//--------------------- .nv.info._ZN4vllm35static_scaled_int8_azp_quant_kernelIN3c108BFloat16EfiEEvPKT_PaPKT0_PKT1_i --------------------------
	.section	.nv.info._ZN4vllm35static_scaled_int8_azp_quant_kernelIN3c108BFloat16EfiEEvPKT_PaPKT0_PKT1_i,"",@"SHT_CUDA_INFO"
	.sectionflags	@""
	.align	4


	//----- nvinfo : EIATTR_CUDA_API_VERSION
	.align		4
        /*0000*/ 	.byte	0x04, 0x37
        /*0002*/ 	.short	(.L_257 - .L_256)
.L_256:
        /*0004*/ 	.word	0x00000082


	//----- nvinfo : EIATTR_KPARAM_INFO
	.align		4
.L_257:
        /*0008*/ 	.byte	0x04, 0x17
        /*000a*/ 	.short	(.L_259 - .L_258)
.L_258:
        /*000c*/ 	.word	0x00000000
        /*0010*/ 	.short	0x0004
        /*0012*/ 	.short	0x0020
        /*0014*/ 	.byte	0x00, 0xf0, 0x11, 0x00


	//----- nvinfo : EIATTR_KPARAM_INFO
	.align		4
.L_259:
        /*0018*/ 	.byte	0x04, 0x17
        /*001a*/ 	.short	(.L_261 - .L_260)
.L_260:
        /*001c*/ 	.word	0x00000000
        /*0020*/ 	.short	0x0003
        /*0022*/ 	.short	0x0018
        /*0024*/ 	.byte	0x00, 0xf0, 0x21, 0x00


	//----- nvinfo : EIATTR_KPARAM_INFO
	.align		4
.L_261:
        /*0028*/ 	.byte	0x04, 0x17
        /*002a*/ 	.short	(.L_263 - .L_262)
.L_262:
        /*002c*/ 	.word	0x00000000
        /*0030*/ 	.short	0x0002
        /*0032*/ 	.short	0x0010
        /*0034*/ 	.byte	0x00, 0xf0, 0x21, 0x00


	//----- nvinfo : EIATTR_KPARAM_INFO
	.align		4
.L_263:
        /*0038*/ 	.byte	0x04, 0x17
        /*003a*/ 	.short	(.L_265 - .L_264)
.L_264:
        /*003c*/ 	.word	0x00000000
        /*0040*/ 	.short	0x0001
        /*0042*/ 	.short	0x0008
        /*0044*/ 	.byte	0x00, 0xf0, 0x21, 0x00


	//----- nvinfo : EIATTR_KPARAM_INFO
	.align		4
.L_265:
        /*0048*/ 	.byte	0x04, 0x17
        /*004a*/ 	.short	(.L_267 - .L_266)
.L_266:
        /*004c*/ 	.word	0x00000000
        /*0050*/ 	.short	0x0000
        /*0052*/ 	.short	0x0000
        /*0054*/ 	.byte	0x00, 0xf0, 0x21, 0x00


	//----- nvinfo : EIATTR_SPARSE_MMA_MASK
	.align		4
.L_267:
        /*0058*/ 	.byte	0x03, 0x50
        /*005a*/ 	.short	0x0000


	//----- nvinfo : EIATTR_MAXREG_COUNT
	.align		4
        /*005c*/ 	.byte	0x03, 0x1b
        /*005e*/ 	.short	0x00ff


	//----- nvinfo : EIATTR_MERCURY_ISA_VERSION
	.align		4
        /*0060*/ 	.byte	0x03, 0x5f
        /*0062*/ 	.short	0x0101


	//----- nvinfo : EIATTR_EXIT_INSTR_OFFSETS
	.align		4
        /*0064*/ 	.byte	0x04, 0x1c
        /*0066*/ 	.short	(.L_269 - .L_268)


	//   ....[0]....
.L_268:
        /*0068*/ 	.word	0x00000d90


	//   ....[1]....
        /*006c*/ 	.word	0x00000ea0


	//   ....[2]....
        /*0070*/ 	.word	0x00000ef0


	//   ....[3]....
        /*0074*/ 	.word	0x00001840


	//----- nvinfo : EIATTR_CRS_STACK_SIZE
	.align		4
.L_269:
        /*0078*/ 	.byte	0x04, 0x1e
        /*007a*/ 	.short	(.L_271 - .L_270)
.L_270:
        /*007c*/ 	.word	0x00000000


	//----- nvinfo : EIATTR_CBANK_PARAM_SIZE
	.align		4
.L_271:
        /*0080*/ 	.byte	0x03, 0x19
        /*0082*/ 	.short	0x0024


	//----- nvinfo : EIATTR_PARAM_CBANK
	.align		4
        /*0084*/ 	.byte	0x04, 0x0a
        /*0086*/ 	.short	(.L_273 - .L_272)
	.align		4
.L_272:
        /*0088*/ 	.word	index@(.nv.constant0._ZN4vllm35static_scaled_int8_azp_quant_kernelIN3c108BFloat16EfiEEvPKT_PaPKT0_PKT1_i)
        /*008c*/ 	.short	0x0210
        /*008e*/ 	.short	0x0024


	//----- nvinfo : EIATTR_SW_WAR
	.align		4
.L_273:
        /*0090*/ 	.byte	0x04, 0x36
        /*0092*/ 	.short	(.L_275 - .L_274)
.L_274:
        /*0094*/ 	.word	0x00000008
.L_275:


//--------------------- .nv.info._ZN4vllm31static_scaled_int8_quant_kernelIN3c108BFloat16EfEEvPKT_PaPKT0_i --------------------------
	.section	.nv.info._ZN4vllm31static_scaled_int8_quant_kernelIN3c108BFloat16EfEEvPKT_PaPKT0_i,"",@"SHT_CUDA_INFO"
	.sectionflags	@""
	.align	4


	//----- nvinfo : EIATTR_CUDA_API_VERSION
	.align		4
        /*0000*/ 	.byte	0x04, 0x37
        /*0002*/ 	.short	(.L_277 - .L_276)
.L_276:
        /*0004*/ 	.word	0x00000082


	//----- nvinfo : EIATTR_KPARAM_INFO
	.align		4
.L_277:
        /*0008*/ 	.byte	0x04, 0x17
        /*000a*/ 	.short	(.L_279 - .L_278)
.L_278:
        /*000c*/ 	.word	0x00000000
        /*0010*/ 	.short	0x0003
        /*0012*/ 	.short	0x0018
        /*0014*/ 	.byte	0x00, 0xf0, 0x11, 0x00


	//----- nvinfo : EIATTR_KPARAM_INFO
	.align		4
.L_279:
        /*0018*/ 	.byte	0x04, 0x17
        /*001a*/ 	.short	(.L_281 - .L_280)
.L_280:
        /*001c*/ 	.word	0x00000000
        /*0020*/ 	.short	0x0002
        /*0022*/ 	.short	0x0010
        /*0024*/ 	.byte	0x00, 0xf0, 0x21, 0x00


	//----- nvinfo : EIATTR_KPARAM_INFO
	.align		4
.L_281:
        /*0028*/ 	.byte	0x04, 0x17
        /*002a*/ 	.short	(.L_283 - .L_282)
.L_282:
        /*002c*/ 	.word	0x00000000
        /*0030*/ 	.short	0x0001
        /*0032*/ 	.short	0x0008
        /*0034*/ 	.byte	0x00, 0xf0, 0x21, 0x00


	//----- nvinfo : EIATTR_KPARAM_INFO
	.align		4
.L_283:
        /*0038*/ 	.byte	0x04, 0x17
        /*003a*/ 	.short	(.L_285 - .L_284)
.L_284:
        /*003c*/ 	.word	0x00000000
        /*0040*/ 	.short	0x0000
        /*0042*/ 	.short	0x0000
        /*0044*/ 	.byte	0x00, 0xf0, 0x21, 0x00


	//----- nvinfo : EIATTR_SPARSE_MMA_MASK
	.align		4
.L_285:
        /*0048*/ 	.byte	0x03, 0x50
        /*004a*/ 	.short	0x0000


	//----- nvinfo : EIATTR_MAXREG_COUNT
	.align		4
        /*004c*/ 	.byte	0x03, 0x1b
        /*004e*/ 	.short	0x00ff


	//----- nvinfo : EIATTR_MERCURY_ISA_VERSION
	.align		4
        /*0050*/ 	.byte	0x03, 0x5f
        /*0052*/ 	.short	0x0101


	//----- nvinfo : EIATTR_EXIT_INSTR_OFFSETS
	.align		4
        /*0054*/ 	.byte	0x04, 0x1c
        /*0056*/ 	.short	(.L_287 - .L_286)


	//   ....[0]....
.L_286:
        /*0058*/ 	.word	0x00000960


	//   ....[1]....
        /*005c*/ 	.word	0x00000a50


	//   ....[2]....
        /*0060*/ 	.word	0x00000aa0


	//   ....[3]....
        /*0064*/ 	.word	0x00001040


	//----- nvinfo : EIATTR_CRS_STACK_SIZE
	.align		4
.L_287:
        /*0068*/ 	.byte	0x04, 0x1e
        /*006a*/ 	.short	(.L_289 - .L_288)
.L_288:
        /*006c*/ 	.word	0x00000000


	//----- nvinfo : EIATTR_CBANK_PARAM_SIZE
	.align		4
.L_289:
        /*0070*/ 	.byte	0x03, 0x19
        /*0072*/ 	.short	0x001c


	//----- nvinfo : EIATTR_PARAM_CBANK
	.align		4
        /*0074*/ 	.byte	0x04, 0x0a
        /*0076*/ 	.short	(.L_291 - .L_290)
	.align		4
.L_290:
        /*0078*/ 	.word	index@(.nv.constant0._ZN4vllm31static_scaled_int8_quant_kernelIN3c108BFloat16EfEEvPKT_PaPKT0_i)
        /*007c*/ 	.short	0x0210
        /*007e*/ 	.short	0x001c


	//----- nvinfo : EIATTR_SW_WAR
	.align		4
.L_291:
        /*0080*/ 	.byte	0x04, 0x36
        /*0082*/ 	.short	(.L_293 - .L_292)
.L_292:
        /*0084*/ 	.word	0x00000008
.L_293:


//--------------------- .nv.info._ZN4vllm35static_scaled_int8_azp_quant_kernelIN3c104HalfEfiEEvPKT_PaPKT0_PKT1_i --------------------------
	.section	.nv.info._ZN4vllm35static_scaled_int8_azp_quant_kernelIN3c104HalfEfiEEvPKT_PaPKT0_PKT1_i,"",@"SHT_CUDA_INFO"
	.sectionflags	@""
	.align	4


	//----- nvinfo : EIATTR_CUDA_API_VERSION
	.align		4
        /*0000*/ 	.byte	0x04, 0x37
        /*0002*/ 	.short	(.L_295 - .L_294)
.L_294:
        /*0004*/ 	.word	0x00000082


	//----- nvinfo : EIATTR_KPARAM_INFO
	.align		4
.L_295:
        /*0008*/ 	.byte	0x04, 0x17
        /*000a*/ 	.short	(.L_297 - .L_296)
.L_296:
        /*000c*/ 	.word	0x00000000
        /*0010*/ 	.short	0x0004
        /*0012*/ 	.short	0x0020
        /*0014*/ 	.byte	0x00, 0xf0, 0x11, 0x00


	//----- nvinfo : EIATTR_KPARAM_INFO
	.align		4
.L_297:
        /*0018*/ 	.byte	0x04, 0x17
        /*001a*/ 	.short	(.L_299 - .L_298)
.L_298:
        /*001c*/ 	.word	0x00000000
        /*0020*/ 	.short	0x0003
        /*0022*/ 	.short	0x0018
        /*0024*/ 	.byte	0x00, 0xf0, 0x21, 0x00


	//----- nvinfo : EIATTR_KPARAM_INFO
	.align		4
.L_299:
        /*0028*/ 	.byte	0x04, 0x17
        /*002a*/ 	.short	(.L_301 - .L_300)
.L_300:
        /*002c*/ 	.word	0x00000000
        /*0030*/ 	.short	0x0002
        /*0032*/ 	.short	0x0010
        /*0034*/ 	.byte	0x00, 0xf0, 0x21, 0x00


	//----- nvinfo : EIATTR_KPARAM_INFO
	.align		4
.L_301:
        /*0038*/ 	.byte	0x04, 0x17
        /*003a*/ 	.short	(.L_303 - .L_302)
.L_302:
        /*003c*/ 	.word	0x00000000
        /*0040*/ 	.short	0x0001
        /*0042*/ 	.short	0x0008
        /*0044*/ 	.byte	0x00, 0xf0, 0x21, 0x00


	//----- nvinfo : EIATTR_KPARAM_INFO
	.align		4
.L_303:
        /*0048*/ 	.byte	0x04, 0x17
        /*004a*/ 	.short	(.L_305 - .L_304)
.L_304:
        /*004c*/ 	.word	0x00000000
        /*0050*/ 	.short	0x0000
        /*0052*/ 	.short	0x0000
        /*0054*/ 	.byte	0x00, 0xf0, 0x21, 0x00


	//----- nvinfo : EIATTR_SPARSE_MMA_MASK
	.align		4
.L_305:
        /*0058*/ 	.byte	0x03, 0x50
        /*005a*/ 	.short	0x0000


	//----- nvinfo : EIATTR_MAXREG_COUNT
	.align		4
        /*005c*/ 	.byte	0x03, 0x1b
        /*005e*/ 	.short	0x00ff


	//----- nvinfo : EIATTR_MERCURY_ISA_VERSION
	.align		4
        /*0060*/ 	.byte	0x03, 0x5f
        /*0062*/ 	.short	0x0101


	//----- nvinfo : EIATTR_EXIT_INSTR_OFFSETS
	.align		4
        /*0064*/ 	.byte	0x04, 0x1c
        /*0066*/ 	.short	(.L_307 - .L_306)


	//   ....[0]....
.L_306:
        /*0068*/ 	.word	0x00000d20


	//   ....[1]....
        /*006c*/ 	.word	0x00000e30


	//   ....[2]....
        /*0070*/ 	.word	0x00000e80


	//   ....[3]....
        /*0074*/ 	.word	0x00001740


	//----- nvinfo : EIATTR_CRS_STACK_SIZE
	.align		4
.L_307:
        /*0078*/ 	.byte	0x04, 0x1e
        /*007a*/ 	.short	(.L_309 - .L_308)
.L_308:
        /*007c*/ 	.word	0x00000000


	//----- nvinfo : EIATTR_CBANK_PARAM_SIZE
	.align		4
.L_309:
        /*0080*/ 	.byte	0x03, 0x19
        /*0082*/ 	.short	0x0024


	//----- nvinfo : EIATTR_PARAM_CBANK
	.align		4
        /*0084*/ 	.byte	0x04, 0x0a
        /*0086*/ 	.short	(.L_311 - .L_310)
	.align		4
.L_310:
        /*0088*/ 	.word	index@(.nv.constant0._ZN4vllm35static_scaled_int8_azp_quant_kernelIN3c104HalfEfiEEvPKT_PaPKT0_PKT1_i)
        /*008c*/ 	.short	0x0210
        /*008e*/ 	.short	0x0024


	//----- nvinfo : EIATTR_SW_WAR
	.align		4
.L_311:
        /*0090*/ 	.byte	0x04, 0x36
        /*0092*/ 	.short	(.L_313 - .L_312)
.L_312:
        /*0094*/ 	.word	0x00000008
.L_313:


//--------------------- .nv.info._ZN4vllm31static_scaled_int8_quant_kernelIN3c104HalfEfEEvPKT_PaPKT0_i --------------------------
	.section	.nv.info._ZN4vllm31static_scaled_int8_quant_kernelIN3c104HalfEfEEvPKT_PaPKT0_i,"",@"SHT_CUDA_INFO"
	.sectionflags	@""
	.align	4


	//----- nvinfo : EIATTR_CUDA_API_VERSION
	.align		4
        /*0000*/ 	.byte	0x04, 0x37
        /*0002*/ 	.short	(.L_315 - .L_314)
.L_314:
        /*0004*/ 	.word	0x00000082


	//----- nvinfo : EIATTR_KPARAM_INFO
	.align		4
.L_315:
        /*0008*/ 	.byte	0x04, 0x17
        /*000a*/ 	.short	(.L_317 - .L_316)
.L_316:
        /*000c*/ 	.word	0x00000000
        /*0010*/ 	.short	0x0003
        /*0012*/ 	.short	0x0018
        /*0014*/ 	.byte	0x00, 0xf0, 0x11, 0x00


	//----- nvinfo : EIATTR_KPARAM_INFO
	.align		4
.L_317:
        /*0018*/ 	.byte	0x04, 0x17
        /*001a*/ 	.short	(.L_319 - .L_318)
.L_318:
        /*001c*/ 	.word	0x00000000
        /*0020*/ 	.short	0x0002
        /*0022*/ 	.short	0x0010
        /*0024*/ 	.byte	0x00, 0xf0, 0x21, 0x00


	//----- nvinfo : EIATTR_KPARAM_INFO
	.align		4
.L_319:
        /*0028*/ 	.byte	0x04, 0x17
        /*002a*/ 	.short	(.L_321 - .L_320)
.L_320:
        /*002c*/ 	.word	0x00000000
        /*0030*/ 	.short	0x0001
        /*0032*/ 	.short	0x0008
        /*0034*/ 	.byte	0x00, 0xf0, 0x21, 0x00


	//----- nvinfo : EIATTR_KPARAM_INFO
	.align		4
.L_321:
        /*0038*/ 	.byte	0x04, 0x17
        /*003a*/ 	.short	(.L_323 - .L_322)
.L_322:
        /*003c*/ 	.word	0x00000000
        /*0040*/ 	.short	0x0000
        /*0042*/ 	.short	0x0000
        /*0044*/ 	.byte	0x00, 0xf0, 0x21, 0x00


	//----- nvinfo : EIATTR_SPARSE_MMA_MASK
	.align		4
.L_323:
        /*0048*/ 	.byte	0x03, 0x50
        /*004a*/ 	.short	0x0000


	//----- nvinfo : EIATTR_MAXREG_COUNT
	.align		4
        /*004c*/ 	.byte	0x03, 0x1b
        /*004e*/ 	.short	0x00ff


	//----- nvinfo : EIATTR_MERCURY_ISA_VERSION
	.align		4
        /*0050*/ 	.byte	0x03, 0x5f
        /*0052*/ 	.short	0x0101


	//----- nvinfo : EIATTR_EXIT_INSTR_OFFSETS
	.align		4
        /*0054*/ 	.byte	0x04, 0x1c
        /*0056*/ 	.short	(.L_325 - .L_324)


	//   ....[0]....
.L_324:
        /*0058*/ 	.word	0x000008e0


	//   ....[1]....
        /*005c*/ 	.word	0x000009d0


	//   ....[2]....
        /*0060*/ 	.word	0x00000a20


	//   ....[3]....
        /*0064*/ 	.word	0x00000f40


	//----- nvinfo : EIATTR_CRS_STACK_SIZE
	.align		4
.L_325:
        /*0068*/ 	.byte	0x04, 0x1e
        /*006a*/ 	.short	(.L_327 - .L_326)
.L_326:
        /*006c*/ 	.word	0x00000000


	//----- nvinfo : EIATTR_CBANK_PARAM_SIZE
	.align		4
.L_327:
        /*0070*/ 	.byte	0x03, 0x19
        /*0072*/ 	.short	0x001c


	//----- nvinfo : EIATTR_PARAM_CBANK
	.align		4
        /*0074*/ 	.byte	0x04, 0x0a
        /*0076*/ 	.short	(.L_329 - .L_328)
	.align		4
.L_328:
        /*0078*/ 	.word	index@(.nv.constant0._ZN4vllm31static_scaled_int8_quant_kernelIN3c104HalfEfEEvPKT_PaPKT0_i)
        /*007c*/ 	.short	0x0210
        /*007e*/ 	.short	0x001c


	//----- nvinfo : EIATTR_SW_WAR
	.align		4
.L_329:
        /*0080*/ 	.byte	0x04, 0x36
        /*0082*/ 	.short	(.L_331 - .L_330)
.L_330:
        /*0084*/ 	.word	0x00000008
.L_331:


//--------------------- .nv.info._ZN4vllm35static_scaled_int8_azp_quant_kernelIffiEEvPKT_PaPKT0_PKT1_i --------------------------
	.section	.nv.info._ZN4vllm35static_scaled_int8_azp_quant_kernelIffiEEvPKT_PaPKT0_PKT1_i,"",@"SHT_CUDA_INFO"
	.sectionflags	@""
	.align	4


	//----- nvinfo : EIATTR_CUDA_API_VERSION
	.align		4
        /*0000*/ 	.byte	0x04, 0x37
        /*0002*/ 	.short	(.L_333 - .L_332)
.L_332:
        /*0004*/ 	.word	0x00000082


	//----- nvinfo : EIATTR_KPARAM_INFO
	.align		4
.L_333:
        /*0008*/ 	.byte	0x04, 0x17
        /*000a*/ 	.short	(.L_335 - .L_334)
.L_334:
        /*000c*/ 	.word	0x00000000
        /*0010*/ 	.short	0x0004
        /*0012*/ 	.short	0x0020
        /*0014*/ 	.byte	0x00, 0xf0, 0x11, 0x00


	//----- nvinfo : EIATTR_KPARAM_INFO
	.align		4
.L_335:
        /*0018*/ 	.byte	0x04, 0x17
        /*001a*/ 	.short	(.L_337 - .L_336)
.L_336:
        /*001c*/ 	.word	0x00000000
        /*0020*/ 	.short	0x0003
        /*0022*/ 	.short	0x0018
        /*0024*/ 	.byte	0x00, 0xf0, 0x21, 0x00


	//----- nvinfo : EIATTR_KPARAM_INFO
	.align		4
.L_337:
        /*0028*/ 	.byte	0x04, 0x17
        /*002a*/ 	.short	(.L_339 - .L_338)
.L_338:
        /*002c*/ 	.word	0x00000000
        /*0030*/ 	.short	0x0002
        /*0032*/ 	.short	0x0010
        /*0034*/ 	.byte	0x00, 0xf0, 0x21, 0x00


	//----- nvinfo : EIATTR_KPARAM_INFO
	.align		4
.L_339:
        /*0038*/ 	.byte	0x04, 0x17
        /*003a*/ 	.short	(.L_341 - .L_340)
.L_340:
        /*003c*/ 	.word	0x00000000
        /*0040*/ 	.short	0x0001
        /*0042*/ 	.short	0x0008
        /*0044*/ 	.byte	0x00, 0xf0, 0x21, 0x00


	//----- nvinfo : EIATTR_KPARAM_INFO
	.align		4
.L_341:
        /*0048*/ 	.byte	0x04, 0x17
        /*004a*/ 	.short	(.L_343 - .L_342)
.L_342:
        /*004c*/ 	.word	0x00000000
        /*0050*/ 	.short	0x0000
        /*0052*/ 	.short	0x0000
        /*0054*/ 	.byte	0x00, 0xf0, 0x21, 0x00


	//----- nvinfo : EIATTR_SPARSE_MMA_MASK
	.align		4
.L_343:
        /*0058*/ 	.byte	0x03, 0x50
        /*005a*/ 	.short	0x0000


	//----- nvinfo : EIATTR_MAXREG_COUNT
	.align		4
        /*005c*/ 	.byte	0x03, 0x1b
        /*005e*/ 	.short	0x00ff


	//----- nvinfo : EIATTR_MERCURY_ISA_VERSION
	.align		4
        /*0060*/ 	.byte	0x03, 0x5f
        /*0062*/ 	.short	0x0101


	//----- nvinfo : EIATTR_EXIT_INSTR_OFFSETS
	.align		4
        /*0064*/ 	.byte	0x04, 0x1c
        /*0066*/ 	.short	(.L_345 - .L_344)


	//   ....[0]....
.L_344:
        /*0068*/ 	.word	0x00000c40


	//   ....[1]....
        /*006c*/ 	.word	0x00000d40


	//   ....[2]....
        /*0070*/ 	.word	0x00000d90


	//   ....[3]....
        /*0074*/ 	.word	0x000015a0


	//----- nvinfo : EIATTR_CRS_STACK_SIZE
	.align		4
.L_345:
        /*0078*/ 	.byte	0x04, 0x1e
        /*007a*/ 	.short	(.L_347 - .L_346)
.L_346:
        /*007c*/ 	.word	0x00000000


	//----- nvinfo : EIATTR_CBANK_PARAM_SIZE
	.align		4
.L_347:
        /*0080*/ 	.byte	0x03, 0x19
        /*0082*/ 	.short	0x0024


	//----- nvinfo : EIATTR_PARAM_CBANK
	.align		4
        /*0084*/ 	.byte	0x04, 0x0a
        /*0086*/ 	.short	(.L_349 - .L_348)
	.align		4
.L_348:
        /*0088*/ 	.word	index@(.nv.constant0._ZN4vllm35static_scaled_int8_azp_quant_kernelIffiEEvPKT_PaPKT0_PKT1_i)
        /*008c*/ 	.short	0x0210
        /*008e*/ 	.short	0x0024


	//----- nvinfo : EIATTR_SW_WAR
	.align		4
.L_349:
        /*0090*/ 	.byte	0x04, 0x36
        /*0092*/ 	.short	(.L_351 - .L_350)
.L_350:
        /*0094*/ 	.word	0x00000008
.L_351:


//--------------------- .nv.info._ZN4vllm31static_scaled_int8_quant_kernelIffEEvPKT_PaPKT0_i --------------------------
	.section	.nv.info._ZN4vllm31static_scaled_int8_quant_kernelIffEEvPKT_PaPKT0_i,"",@"SHT_CUDA_INFO"
	.sectionflags	@""
	.align	4


	//----- nvinfo : EIATTR_CUDA_API_VERSION
	.align		4
        /*0000*/ 	.byte	0x04, 0x37
        /*0002*/ 	.short	(.L_353 - .L_352)
.L_352:
        /*0004*/ 	.word	0x00000082


	//----- nvinfo : EIATTR_KPARAM_INFO
	.align		4
.L_353:
        /*0008*/ 	.byte	0x04, 0x17
        /*000a*/ 	.short	(.L_355 - .L_354)
.L_354:
        /*000c*/ 	.word	0x00000000
        /*0010*/ 	.short	0x0003
        /*0012*/ 	.short	0x0018
        /*0014*/ 	.byte	0x00, 0xf0, 0x11, 0x00


	//----- nvinfo : EIATTR_KPARAM_INFO
	.align		4
.L_355:
        /*0018*/ 	.byte	0x04, 0x17
        /*001a*/ 	.short	(.L_357 - .L_356)
.L_356:
        /*001c*/ 	.word	0x00000000
        /*0020*/ 	.short	0x0002
        /*0022*/ 	.short	0x0010
        /*0024*/ 	.byte	0x00, 0xf0, 0x21, 0x00


	//----- nvinfo : EIATTR_KPARAM_INFO
	.align		4
.L_357:
        /*0028*/ 	.byte	0x04, 0x17
        /*002a*/ 	.short	(.L_359 - .L_358)
.L_358:
        /*002c*/ 	.word	0x00000000
        /*0030*/ 	.short	0x0001
        /*0032*/ 	.short	0x0008
        /*0034*/ 	.byte	0x00, 0xf0, 0x21, 0x00


	//----- nvinfo : EIATTR_KPARAM_INFO
	.align		4
.L_359:
        /*0038*/ 	.byte	0x04, 0x17
        /*003a*/ 	.short	(.L_361 - .L_360)
.L_360:
        /*003c*/ 	.word	0x00000000
        /*0040*/ 	.short	0x0000
        /*0042*/ 	.short	0x0000
        /*0044*/ 	.byte	0x00, 0xf0, 0x21, 0x00


	//----- nvinfo : EIATTR_SPARSE_MMA_MASK
	.align		4
.L_361:
        /*0048*/ 	.byte	0x03, 0x50
        /*004a*/ 	.short	0x0000


	//----- nvinfo : EIATTR_MAXREG_COUNT
	.align		4
        /*004c*/ 	.byte	0x03, 0x1b
        /*004e*/ 	.short	0x00ff


	//----- nvinfo : EIATTR_MERCURY_ISA_VERSION
	.align		4
        /*0050*/ 	.byte	0x03, 0x5f
        /*0052*/ 	.short	0x0101


	//----- nvinfo : EIATTR_EXIT_INSTR_OFFSETS
	.align		4
        /*0054*/ 	.byte	0x04, 0x1c
        /*0056*/ 	.short	(.L_363 - .L_362)


	//   ....[0]....
.L_362:
        /*0058*/ 	.word	0x000007f0


	//   ....[1]....
        /*005c*/ 	.word	0x000008d0


	//   ....[2]....
        /*0060*/ 	.word	0x00000920


	//   ....[3]....
        /*0064*/ 	.word	0x00000d60


	//----- nvinfo : EIATTR_CRS_STACK_SIZE
	.align		4
.L_363:
        /*0068*/ 	.byte	0x04, 0x1e
        /*006a*/ 	.short	(.L_365 - .L_364)
.L_364:
        /*006c*/ 	.word	0x00000000


	//----- nvinfo : EIATTR_CBANK_PARAM_SIZE
	.align		4
.L_365:
        /*0070*/ 	.byte	0x03, 0x19
        /*0072*/ 	.short	0x001c


	//----- nvinfo : EIATTR_PARAM_CBANK
	.align		4
        /*0074*/ 	.byte	0x04, 0x0a
        /*0076*/ 	.short	(.L_367 - .L_366)
	.align		4
.L_366:
        /*0078*/ 	.word	index@(.nv.constant0._ZN4vllm31static_scaled_int8_quant_kernelIffEEvPKT_PaPKT0_i)
        /*007c*/ 	.short	0x0210
        /*007e*/ 	.short	0x001c


	//----- nvinfo : EIATTR_SW_WAR
	.align		4
.L_367:
        /*0080*/ 	.byte	0x04, 0x36
        /*0082*/ 	.short	(.L_369 - .L_368)
.L_368:
        /*0084*/ 	.word	0x00000008
.L_369:


//--------------------- .nv.info._ZN3cub17CUB_300001_SM_9006detail11EmptyKernelIvEEvv --------------------------
	.section	.nv.info._ZN3cub17CUB_300001_SM_9006detail11EmptyKernelIvEEvv,"",@"SHT_CUDA_INFO"
	.sectionflags	@""
	.align	4


	//----- nvinfo : EIATTR_CUDA_API_VERSION
	.align		4
        /*0000*/ 	.byte	0x04, 0x37
        /*0002*/ 	.short	(.L_371 - .L_370)
.L_370:
        /*0004*/ 	.word	0x00000082


	//----- nvinfo : EIATTR_SPARSE_MMA_MASK
	.align		4
.L_371:
        /*0008*/ 	.byte	0x03, 0x50
        /*000a*/ 	.short	0x0000


	//----- nvinfo : EIATTR_MAXREG_COUNT
	.align		4
        /*000c*/ 	.byte	0x03, 0x1b
        /*000e*/ 	.short	0x00ff


	//----- nvinfo : EIATTR_MERCURY_ISA_VERSION
	.align		4
        /*0010*/ 	.byte	0x03, 0x5f
        /*0012*/ 	.short	0x0101


	//----- nvinfo : EIATTR_EXIT_INSTR_OFFSETS
	.align		4
        /*0014*/ 	.byte	0x04, 0x1c
        /*0016*/ 	.short	(.L_373 - .L_372)


	//   ....[0]....
.L_372:
        /*0018*/ 	.word	0x00000010


	//----- nvinfo : EIATTR_SW_WAR
	.align		4
.L_373:
        /*001c*/ 	.byte	0x04, 0x36
        /*001e*/ 	.short	(.L_375 - .L_374)
.L_374:
        /*0020*/ 	.word	0x00000008
.L_375:


//--------------------- .nv.callgraph             --------------------------
	.section	.nv.callgraph,"",@"SHT_CUDA_CALLGRAPH"
	.align	4
	.sectionentsize	8
	.align		4
        /*0000*/ 	.word	0x00000000
	.align		4
        /*0004*/ 	.word	0xffffffff
	.align		4
        /*0008*/ 	.word	0x00000000
	.align		4
        /*000c*/ 	.word	0xfffffffe
	.align		4
        /*0010*/ 	.word	0x00000000
	.align		4
        /*0014*/ 	.word	0xfffffffd
	.align		4
        /*0018*/ 	.word	0x00000000
	.align		4
        /*001c*/ 	.word	0xfffffffc


//--------------------- .nv.constant4             --------------------------
	.section	.nv.constant4,"a",@progbits
	.align	8
	.align		8
.nv.constant4:
        /*0000*/ 	.dword	_ZN46_INTERNAL_cca0ce3b_15_scaled_quant_cu_f2eb58cb4cuda3std3__45__cpo5beginE
	.align		8
        /*0008*/ 	.dword	_ZN46_INTERNAL_cca0ce3b_15_scaled_quant_cu_f2eb58cb4cuda3std3__45__cpo3endE
	.align		8
        /*0010*/ 	.dword	_ZN46_INTERNAL_cca0ce3b_15_scaled_quant_cu_f2eb58cb4cuda3std3__45__cpo6cbeginE
	.align		8
        /*0018*/ 	.dword	_ZN46_INTERNAL_cca0ce3b_15_scaled_quant_cu_f2eb58cb4cuda3std3__45__cpo4cendE
	.align		8
        /*0020*/ 	.dword	_ZN46_INTERNAL_cca0ce3b_15_scaled_quant_cu_f2eb58cb4cuda3std3__45__cpo6rbeginE
	.align		8
        /*0028*/ 	.dword	_ZN46_INTERNAL_cca0ce3b_15_scaled_quant_cu_f2eb58cb4cuda3std3__45__cpo4rendE
	.align		8
        /*0030*/ 	.dword	_ZN46_INTERNAL_cca0ce3b_15_scaled_quant_cu_f2eb58cb4cuda3std3__45__cpo7crbeginE
	.align		8
        /*0038*/ 	.dword	_ZN46_INTERNAL_cca0ce3b_15_scaled_quant_cu_f2eb58cb4cuda3std3__45__cpo5crendE
	.align		8
        /*0040*/ 	.dword	_ZN46_INTERNAL_cca0ce3b_15_scaled_quant_cu_f2eb58cb4cuda3std3__448_GLOBAL__N__cca0ce3b_15_scaled_quant_cu_f2eb58cb6ignoreE
	.align		8
        /*0048*/ 	.dword	_ZN46_INTERNAL_cca0ce3b_15_scaled_quant_cu_f2eb58cb4cuda3std3__419piecewise_constructE
	.align		8
        /*0050*/ 	.dword	_ZN46_INTERNAL_cca0ce3b_15_scaled_quant_cu_f2eb58cb4cuda3std3__48in_placeE
	.align		8
        /*0058*/ 	.dword	_ZN46_INTERNAL_cca0ce3b_15_scaled_quant_cu_f2eb58cb4cuda3std3__420unreachable_sentinelE
	.align		8
        /*0060*/ 	.dword	_ZN46_INTERNAL_cca0ce3b_15_scaled_quant_cu_f2eb58cb4cuda3std3__47nulloptE
	.align		8
        /*0068*/ 	.dword	_ZN46_INTERNAL_cca0ce3b_15_scaled_quant_cu_f2eb58cb4cuda3std3__48unexpectE
	.align		8
        /*0070*/ 	.dword	_ZN46_INTERNAL_cca0ce3b_15_scaled_quant_cu_f2eb58cb4cuda3std6ranges3__45__cpo4swapE
	.align		8
        /*0078*/ 	.dword	_ZN46_INTERNAL_cca0ce3b_15_scaled_quant_cu_f2eb58cb4cuda3std6ranges3__45__cpo9iter_moveE
	.align		8
        /*0080*/ 	.dword	_ZN46_INTERNAL_cca0ce3b_15_scaled_quant_cu_f2eb58cb4cuda3std6ranges3__45__cpo5beginE
	.align		8
        /*0088*/ 	.dword	_ZN46_INTERNAL_cca0ce3b_15_scaled_quant_cu_f2eb58cb4cuda3std6ranges3__45__cpo3endE
	.align		8
        /*0090*/ 	.dword	_ZN46_INTERNAL_cca0ce3b_15_scaled_quant_cu_f2eb58cb4cuda3std6ranges3__45__cpo6cbeginE
	.align		8
        /*0098*/ 	.dword	_ZN46_INTERNAL_cca0ce3b_15_scaled_quant_cu_f2eb58cb4cuda3std6ranges3__45__cpo4cendE
	.align		8
        /*00a0*/ 	.dword	_ZN46_INTERNAL_cca0ce3b_15_scaled_quant_cu_f2eb58cb4cuda3std6ranges3__45__cpo7advanceE
	.align		8
        /*00a8*/ 	.dword	_ZN46_INTERNAL_cca0ce3b_15_scaled_quant_cu_f2eb58cb4cuda3std6ranges3__45__cpo9iter_swapE
	.align		8
        /*00b0*/ 	.dword	_ZN46_INTERNAL_cca0ce3b_15_scaled_quant_cu_f2eb58cb4cuda3std6ranges3__45__cpo4nextE
	.align		8
        /*00b8*/ 	.dword	_ZN46_INTERNAL_cca0ce3b_15_scaled_quant_cu_f2eb58cb4cuda3std6ranges3__45__cpo4prevE
	.align		8
        /*00c0*/ 	.dword	_ZN46_INTERNAL_cca0ce3b_15_scaled_quant_cu_f2eb58cb4cuda3std6ranges3__45__cpo4dataE
	.align		8
        /*00c8*/ 	.dword	_ZN46_INTERNAL_cca0ce3b_15_scaled_quant_cu_f2eb58cb4cuda3std6ranges3__45__cpo5cdataE
	.align		8
        /*00d0*/ 	.dword	_ZN46_INTERNAL_cca0ce3b_15_scaled_quant_cu_f2eb58cb4cuda3std6ranges3__45__cpo4sizeE
	.align		8
        /*00d8*/ 	.dword	_ZN46_INTERNAL_cca0ce3b_15_scaled_quant_cu_f2eb58cb4cuda3std6ranges3__45__cpo5ssizeE
	.align		8
        /*00e0*/ 	.dword	_ZN46_INTERNAL_cca0ce3b_15_scaled_quant_cu_f2eb58cb4cuda3std6ranges3__45__cpo8distanceE
	.align		8
        /*00e8*/ 	.dword	_ZN46_INTERNAL_cca0ce3b_15_scaled_quant_cu_f2eb58cb6thrust23THRUST_300001_SM_900_NS6system6detail10sequential3seqE
	.align		8
        /*00f0*/ 	.dword	_ZN46_INTERNAL_cca0ce3b_15_scaled_quant_cu_f2eb58cb6thrust23THRUST_300001_SM_900_NS12placeholders2_1E
	.align		8
        /*00f8*/ 	.dword	_ZN46_INTERNAL_cca0ce3b_15_scaled_quant_cu_f2eb58cb6thrust23THRUST_300001_SM_900_NS12placeholders2_2E
	.align		8
        /*0100*/ 	.dword	_ZN46_INTERNAL_cca0ce3b_15_scaled_quant_cu_f2eb58cb6thrust23THRUST_300001_SM_900_NS12placeholders2_3E
	.align		8
        /*0108*/ 	.dword	_ZN46_INTERNAL_cca0ce3b_15_scaled_quant_cu_f2eb58cb6thrust23THRUST_300001_SM_900_NS12placeholders2_4E
	.align		8
        /*0110*/ 	.dword	_ZN46_INTERNAL_cca0ce3b_15_scaled_quant_cu_f2eb58cb6thrust23THRUST_300001_SM_900_NS12placeholders2_5E
	.align		8
        /*0118*/ 	.dword	_ZN46_INTERNAL_cca0ce3b_15_scaled_quant_cu_f2eb58cb6thrust23THRUST_300001_SM_900_NS12placeholders2_6E
	.align		8
        /*0120*/ 	.dword	_ZN46_INTERNAL_cca0ce3b_15_scaled_quant_cu_f2eb58cb6thrust23THRUST_300001_SM_900_NS12placeholders2_7E
	.align		8
        /*0128*/ 	.dword	_ZN46_INTERNAL_cca0ce3b_15_scaled_quant_cu_f2eb58cb6thrust23THRUST_300001_SM_900_NS12placeholders2_8E
	.align		8
        /*0130*/ 	.dword	_ZN46_INTERNAL_cca0ce3b_15_scaled_quant_cu_f2eb58cb6thrust23THRUST_300001_SM_900_NS12placeholders2_9E
	.align		8
        /*0138*/ 	.dword	_ZN46_INTERNAL_cca0ce3b_15_scaled_quant_cu_f2eb58cb6thrust23THRUST_300001_SM_900_NS12placeholders3_10E


//--------------------- .text._ZN4vllm36dynamic_scaled_int8_azp_quant_kernelIN3c108BFloat16EfiEEvPKT_PaPT0_PT1_i --------------------------
	.section	.text._ZN4vllm36dynamic_scaled_int8_azp_quant_kernelIN3c108BFloat16EfiEEvPKT_PaPT0_PT1_i,"ax",@progbits
	.align	128
        .global         _ZN4vllm36dynamic_scaled_int8_azp_quant_kernelIN3c108BFloat16EfiEEvPKT_PaPT0_PT1_i
        .type           _ZN4vllm36dynamic_scaled_int8_azp_quant_kernelIN3c108BFloat16EfiEEvPKT_PaPT0_PT1_i,@function
        .size           _ZN4vllm36dynamic_scaled_int8_azp_quant_kernelIN3c108BFloat16EfiEEvPKT_PaPT0_PT1_i,(.L_x_247 - _ZN4vllm36dynamic_scaled_int8_azp_quant_kernelIN3c108BFloat16EfiEEvPKT_PaPT0_PT1_i)
        .other          _ZN4vllm36dynamic_scaled_int8_azp_quant_kernelIN3c108BFloat16EfiEEvPKT_PaPT0_PT1_i,@"STO_CUDA_ENTRY STV_DEFAULT"
_ZN4vllm36dynamic_scaled_int8_azp_quant_kernelIN3c108BFloat16EfiEEvPKT_PaPT0_PT1_i:
.text._ZN4vllm36dynamic_scaled_int8_azp_quant_kernelIN3c108BFloat16EfiEEvPKT_PaPT0_PT1_i:
[----:B------:R-:W-:Y:S08]  /*0000*/  LDC R1, c[0x0][0x28] ;  /* 0x00000a00ff017b82 */ /* 0x000ff00000000800 */
[----:B------:R-:W0:Y:S01]  /*0010*/  S2UR UR8, SR_CTAID.X ;  /* 0x00000000000879c3 */ /* 0x000e220000002500 */
[----:B------:R-:W-:Y:S01]  /*0020*/  ULDC UR19, c[0x0][0x230] ;  /* 0x00008c0000137ab9 */ /* 0x000fe20000000800 */
[----:B------:R-:W-:Y:S01]  /*0030*/  ULDC.64 UR4, c[0x0][0x210] ;  /* 0x0000840000047ab9 */ /* 0x000fe20000000a00 */
[----:B------:R-:W-:Y:S01]  /*0040*/  USHF.R.S32.HI UR9, URZ, 0x1f, UR19 ;  /* 0x0000001f3f097899 */ /* 0x000fe20008011413 */
[----:B------:R-:W1:Y:S01]  /*0050*/  S2R R5, SR_TID.X ;  /* 0x0000000000057919 */ /* 0x000e620000002100 */
[----:B------:R-:W-:Y:S01]  /*0060*/  ULOP3.LUT UP2, URZ, UR19, 0xf, URZ, 0xc0, !UPT ;  /* 0x0000000f133f7892 */ /* 0x000fe2000f84c03f */
[----:B------:R-:W-:Y:S01]  /*0070*/  BSSY B0, `(.L_x_0) ;  /* 0x00000c8000007945 */ /* 0x000fe20003800000 */
[----:B------:R-:W-:Y:S01]  /*0080*/  ULDC.64 UR16, c[0x0][0x208] ;  /* 0x0000820000107ab9 */ /* 0x000fe20000000a00 */
[----:B------:R-:W-:Y:S01]  /*0090*/  ULDC UR18, c[0x0][0x0] ;  /* 0x0000000000127ab9 */ /* 0x000fe20000000800 */
[----:B0-----:R-:W-:-:S02]  /*00a0*/  UIMAD.WIDE.U32 UR6, UR8, UR19, URZ ;  /* 0x00000013080672a5 */ /* 0x001fc4000f8e003f */
[----:B------:R-:W-:Y:S02]  /*00b0*/  UIMAD UR11, UR9, UR8, URZ ;  /* 0x00000008090b72a4 */ /* 0x000fe4000f8e023f */
[----:B------:R-:W-:Y:S02]  /*00c0*/  ULEA UR9, UP1, UR6, UR4, 0x1 ;  /* 0x0000000406097291 */ /* 0x000fe4000f82083f */
[----:B------:R-:W-:Y:S02]  /*00d0*/  UIADD3 UR7, UR7, UR11, URZ ;  /* 0x0000000b07077290 */ /* 0x000fe4000fffe03f */
[----:B------:R-:W-:Y:S02]  /*00e0*/  ULOP3.LUT UP0, URZ, UR9, 0x1f, URZ, 0xc0, !UPT ;  /* 0x0000001f093f7892 */ /* 0x000fe4000f80c03f */
[----:B------:R-:W-:Y:S01]  /*00f0*/  USHF.L.U64.HI UR6, UR6, 0x1, UR7 ;  /* 0x0000000106067899 */ /* 0x000fe20008010207 */
[----:B------:R-:W-:Y:S01]  /*0100*/  IMAD.U32 R2, RZ, RZ, UR9 ;  /* 0x00000009ff027e24 */ /* 0x000fe2000f8e00ff */
[----:B------:R-:W-:-:S02]  /*0110*/  UPLOP3.LUT UP0, UPT, UP2, UP0, UPT, 0x2, 0x0 ;  /* 0x000000000000789c */ /* 0x000fc40001700072 */
[----:B------:R-:W-:-:S04]  /*0120*/  UIADD3.X UR5, UR6, UR5, URZ, UP1, !UPT ;  /* 0x0000000506057290 */ /* 0x000fc80008ffe43f */
[----:B------:R-:W-:Y:S02]  /*0130*/  PLOP3.LUT P0, PT, PT, PT, UP0, 0x80, 0x0 ;  /* 0x000000000000781c */ /* 0x000fe40003f0f008 */
[----:B------:R-:W-:-:S11]  /*0140*/  IMAD.U32 R3, RZ, RZ, UR5 ;  /* 0x00000005ff037e24 */ /* 0x000fd6000f8e00ff */
[----:B-1----:R-:W-:Y:S05]  /*0150*/  @P0 BRA `(.L_x_1) ;  /* 0x0000000400c40947 */ /* 0x002fea0003800000 */
[----:B------:R-:W-:Y:S01]  /*0160*/  IMAD R10, RZ, RZ, -UR9 ;  /* 0x80000009ff0a7e24 */ /* 0x000fe2000f8e02ff */
[----:B------:R-:W-:Y:S01]  /*0170*/  BSSY B1, `(.L_x_2) ;  /* 0x000001a000017945 */ /* 0x000fe20003800000 */
[----:B------:R-:W-:-:S03]  /*0180*/  IMAD.MOV.U32 R6, RZ, RZ, 0x7f7fffff ;  /* 0x7f7fffffff067424 */ /* 0x000fc600078e00ff */
[----:B------:R-:W-:-:S04]  /*0190*/  LOP3.LUT R10, R10, 0x1e, RZ, 0xc0, !PT ;  /* 0x0000001e0a0a7812 */ /* 0x000fc800078ec0ff */
[----:B------:R-:W-:-:S04]  /*01a0*/  SHF.R.U64 R10, R10, 0x1, RZ ;  /* 0x000000010a0a7819 */ /* 0x000fc800000012ff */
[----:B------:R-:W-:-:S04]  /*01b0*/  VIMNMX R10, R10, UR19, PT ;  /* 0x000000130a0a7c48 */ /* 0x000fc8000bfe0100 */
[----:B------:R-:W-:Y:S02]  /*01c0*/  IADD3 R0, -R10, UR19, RZ ;  /* 0x000000130a007c10 */ /* 0x000fe4000fffe1ff */
[----:B------:R-:W-:Y:S02]  /*01d0*/  ISETP.GE.AND P1, PT, R5, R10, PT ;  /* 0x0000000a0500720c */ /* 0x000fe40003f26270 */
[----:B------:R-:W-:-:S04]  /*01e0*/  SHF.R.S32.HI R7, RZ, 0x1f, R0 ;  /* 0x0000001fff077819 */ /* 0x000fc80000011400 */
[----:B------:R-:W-:Y:S01]  /*01f0*/  LEA.HI R4, R7, R0, RZ, 0x4 ;  /* 0x0000000007047211 */ /* 0x000fe200078f20ff */
[----:B------:R-:W-:-:S03]  /*0200*/  IMAD.MOV.U32 R7, RZ, RZ, -0x800001 ;  /* 0xff7fffffff077424 */ /* 0x000fc600078e00ff */
[----:B------:R-:W-:-:S04]  /*0210*/  SHF.R.S32.HI R4, RZ, 0x4, R4 ;  /* 0x00000004ff047819 */ /* 0x000fc80000011404 */
[----:B------:R-:W-:Y:S01]  /*0220*/  ISETP.GE.AND P2, PT, R5, R4, PT ;  /* 0x000000040500720c */ /* 0x000fe20003f46270 */
[----:B------:R-:W-:-:S05]  /*0230*/  IMAD R13, R4, 0x10, R5 ;  /* 0x00000010040d7824 */ /* 0x000fca00078e0205 */
[----:B------:R-:W-:Y:S01]  /*0240*/  ISETP.GE.AND P3, PT, R13, R0, PT ;  /* 0x000000000d00720c */ /* 0x000fe20003f66270 */
[----:B------:R-:W-:-:S12]  /*0250*/  @P1 BRA `(.L_x_3) ;  /* 0x00000000002c1947 */ /* 0x000fd80003800000 */
[----:B------:R-:W-:Y:S02]  /*0260*/  IMAD.MOV.U32 R11, RZ, RZ, R5 ;  /* 0x000000ffff0b7224 */ /* 0x000fe400078e0005 */
[----:B------:R-:W-:Y:S02]  /*0270*/  IMAD.MOV.U32 R7, RZ, RZ, -0x800001 ;  /* 0xff7fffffff077424 */ /* 0x000fe400078e00ff */
[----:B------:R-:W-:-:S07]  /*0280*/  IMAD.MOV.U32 R6, RZ, RZ, 0x7f7fffff ;  /* 0x7f7fffffff067424 */ /* 0x000fce00078e00ff */
.L_x_4:
[----:B------:R-:W-:-:S06]  /*0290*/  IMAD.WIDE R8, R11, 0x2, R2 ;  /* 0x000000020b087825 */ /* 0x000fcc00078e0202 */
[----:B------:R-:W2:Y:S01]  /*02a0*/  LDG.E.U16 R8, desc[UR16][R8.64] ;  /* 0x0000001008087981 */ /* 0x000ea2000c1e1500 */
[----:B------:R-:W-:-:S05]  /*02b0*/  VIADD R11, R11, UR18 ;  /* 0x000000120b0b7c36 */ /* 0x000fca0008000000 */
[----:B------:R-:W-:Y:S01]  /*02c0*/  ISETP.GE.AND P1, PT, R11, R10, PT ;  /* 0x0000000a0b00720c */ /* 0x000fe20003f26270 */
[----:B--2---:R-:W-:-:S05]  /*02d0*/  IMAD.U32 R12, R8, 0x10000, RZ ;  /* 0x00010000080c7824 */ /* 0x004fca00078e00ff */
[C---:B------:R-:W-:Y:S02]  /*02e0*/  FMNMX.FTZ R6, R12.reuse, R6, PT ;  /* 0x000000060c067209 */ /* 0x040fe40003810000 */
[----:B------:R-:W-:-:S05]  /*02f0*/  FMNMX.FTZ R7, R12, R7, !PT ;  /* 0x000000070c077209 */ /* 0x000fca0007810000 */
[----:B------:R-:W-:Y:S05]  /*0300*/  @!P1 BRA `(.L_x_4) ;  /* 0xfffffffc00e09947 */ /* 0x000fea000383ffff */
.L_x_3:
[----:B------:R-:W-:Y:S05]  /*0310*/  BSYNC B1 ;  /* 0x0000000000017941 */ /* 0x000fea0003800000 */
.L_x_2:
[----:B------:R-:W-:Y:S01]  /*0320*/  BSSY B1, `(.L_x_5) ;  /* 0x0000048000017945 */ /* 0x000fe20003800000 */
[----:B------:R-:W-:-:S03]  /*0330*/  IMAD.WIDE R10, R10, 0x2, R2 ;  /* 0x000000020a0a7825 */ /* 0x000fc600078e0202 */
[----:B------:R-:W-:Y:S05]  /*0340*/  @P2 BRA `(.L_x_6) ;  /* 0x0000000400142947 */ /* 0x000fea0003800000 */
[----:B------:R-:W-:-:S07]  /*0350*/  IMAD.MOV.U32 R17, RZ, RZ, R5 ;  /* 0x000000ffff117224 */ /* 0x000fce00078e0005 */
.L_x_7:
[----:B------:R-:W-:-:S05]  /*0360*/  IMAD.WIDE R8, R17, 0x20, R10 ;  /* 0x0000002011087825 */ /* 0x000fca00078e020a */
[----:B------:R-:W2:Y:S04]  /*0370*/  LDG.E.U16 R22, desc[UR16][R8.64] ;  /* 0x0000001008167981 */ /* 0x000ea8000c1e1500 */
[----:B------:R-:W3:Y:S04]  /*0380*/  LDG.E.U16 R26, desc[UR16][R8.64+0x2] ;  /* 0x00000210081a7981 */ /* 0x000ee8000c1e1500 */
[----:B------:R-:W4:Y:S04]  /*0390*/  LDG.E.U16 R15, desc[UR16][R8.64+0x4] ;  /* 0x00000410080f7981 */ /* 0x000f28000c1e1500 */
[----:B------:R-:W5:Y:S04]  /*03a0*/  LDG.E.U16 R16, desc[UR16][R8.64+0x6] ;  /* 0x0000061008107981 */ /* 0x000f68000c1e1500 */
[----:B------:R-:W5:Y:S04]  /*03b0*/  LDG.E.U16 R12, desc[UR16][R8.64+0x8] ;  /* 0x00000810080c7981 */ /* 0x000f68000c1e1500 */
[----:B------:R-:W5:Y:S04]  /*03c0*/  LDG.E.U16 R14, desc[UR16][R8.64+0xa] ;  /* 0x00000a10080e7981 */ /* 0x000f68000c1e1500 */
[----:B------:R-:W5:Y:S04]  /*03d0*/  LDG.E.U16 R21, desc[UR16][R8.64+0xc] ;  /* 0x00000c1008157981 */ /* 0x000f68000c1e1500 */
[----:B------:R-:W5:Y:S04]  /*03e0*/  LDG.E.U16 R20, desc[UR16][R8.64+0xe] ;  /* 0x00000e1008147981 */ /* 0x000f68000c1e1500 */
[----:B------:R-:W5:Y:S04]  /*03f0*/  LDG.E.U16 R19, desc[UR16][R8.64+0x10] ;  /* 0x0000101008137981 */ /* 0x000f68000c1e1500 */
[----:B------:R-:W5:Y:S01]  /*0400*/  LDG.E.U16 R18, desc[UR16][R8.64+0x12] ;  /* 0x0000121008127981 */ /* 0x000f62000c1e1500 */
[----:B--2---:R-:W-:-:S03]  /*0410*/  IMAD.U32 R23, R22, 0x10000, RZ ;  /* 0x0001000016177824 */ /* 0x004fc600078e00ff */
[----:B------:R-:W2:Y:S02]  /*0420*/  LDG.E.U16 R22, desc[UR16][R8.64+0x14] ;  /* 0x0000141008167981 */ /* 0x000ea4000c1e1500 */
[C---:B------:R-:W-:Y:S02]  /*0430*/  FMNMX.FTZ R24, R23.reuse, R6, PT ;  /* 0x0000000617187209 */ /* 0x040fe40003810000 */
[----:B------:R-:W2:Y:S01]  /*0440*/  LDG.E.U16 R6, desc[UR16][R8.64+0x16] ;  /* 0x0000161008067981 */ /* 0x000ea2000c1e1500 */
[----:B------:R-:W-:Y:S01]  /*0450*/  FMNMX.FTZ R25, R23, R7, !PT ;  /* 0x0000000717197209 */ /* 0x000fe20007810000 */
[----:B---3--:R-:W-:Y:S02]  /*0460*/  IMAD.U32 R26, R26, 0x10000, RZ ;  /* 0x000100001a1a7824 */ /* 0x008fe400078e00ff */
[----:B------:R-:W3:Y:S03]  /*0470*/  LDG.E.U16 R7, desc[UR16][R8.64+0x18] ;  /* 0x0000181008077981 */ /* 0x000ee6000c1e1500 */
[----:B------:R-:W-:-:S02]  /*0480*/  FMNMX.FTZ R27, R25, R26, !PT ;  /* 0x0000001a191b7209 */ /* 0x000fc40007810000 */
[----:B------:R-:W3:Y:S01]  /*0490*/  LDG.E.U16 R25, desc[UR16][R8.64+0x1a] ;  /* 0x00001a1008197981 */ /* 0x000ee2000c1e1500 */
[----:B------:R-:W-:-:S03]  /*04a0*/  FMNMX.FTZ R23, R24, R26, PT ;  /* 0x0000001a18177209 */ /* 0x000fc60003810000 */
[----:B------:R-:W3:Y:S04]  /*04b0*/  LDG.E.U16 R24, desc[UR16][R8.64+0x1c] ;  /* 0x00001c1008187981 */ /* 0x000ee8000c1e1500 */
[----:B------:R0:W3:Y:S01]  /*04c0*/  LDG.E.U16 R26, desc[UR16][R8.64+0x1e] ;  /* 0x00001e10081a7981 */ /* 0x0000e2000c1e1500 */
[----:B----4-:R-:W-:Y:S02]  /*04d0*/  IMAD.U32 R28, R15, 0x10000, RZ ;  /* 0x000100000f1c7824 */ /* 0x010fe400078e00ff */
[----:B-----5:R-:W-:-:S03]  /*04e0*/  IMAD.U32 R16, R16, 0x10000, RZ ;  /* 0x0001000010107824 */ /* 0x020fc600078e00ff */
[-C--:B------:R-:W-:Y:S02]  /*04f0*/  FMNMX.FTZ R23, R23, R28.reuse, PT ;  /* 0x0000001c17177209 */ /* 0x080fe40003810000 */
[----:B------:R-:W-:Y:S01]  /*0500*/  FMNMX.FTZ R27, R27, R28, !PT ;  /* 0x0000001c1b1b7209 */ /* 0x000fe20007810000 */
[----:B------:R-:W-:Y:S01]  /*0510*/  IMAD.U32 R12, R12, 0x10000, RZ ;  /* 0x000100000c0c7824 */ /* 0x000fe200078e00ff */
[-C--:B------:R-:W-:Y:S02]  /*0520*/  FMNMX.FTZ R23, R23, R16.reuse, PT ;  /* 0x0000001017177209 */ /* 0x080fe40003810000 */
[----:B------:R-:W-:Y:S01]  /*0530*/  FMNMX.FTZ R27, R27, R16, !PT ;  /* 0x000000101b1b7209 */ /* 0x000fe20007810000 */
[----:B------:R-:W-:Y:S01]  /*0540*/  IMAD.U32 R14, R14, 0x10000, RZ ;  /* 0x000100000e0e7824 */ /* 0x000fe200078e00ff */
[-C--:B------:R-:W-:Y:S02]  /*0550*/  FMNMX.FTZ R23, R23, R12.reuse, PT ;  /* 0x0000000c17177209 */ /* 0x080fe40003810000 */
[----:B------:R-:W-:Y:S01]  /*0560*/  FMNMX.FTZ R27, R27, R12, !PT ;  /* 0x0000000c1b1b7209 */ /* 0x000fe20007810000 */
[----:B0-----:R-:W-:Y:S01]  /*0570*/  IMAD.U32 R8, R21, 0x10000, RZ ;  /* 0x0001000015087824 */ /* 0x001fe200078e00ff */
[----:B------:R-:W-:-:S02]  /*0580*/  FMNMX.FTZ R23, R23, R14, PT ;  /* 0x0000000e17177209 */ /* 0x000fc40003810000 */
[----:B------:R-:W-:Y:S01]  /*0590*/  FMNMX.FTZ R27, R27, R14, !PT ;  /* 0x0000000e1b1b7209 */ /* 0x000fe20007810000 */
[----:B------:R-:W-:Y:S01]  /*05a0*/  IMAD.U32 R20, R20, 0x10000, RZ ;  /* 0x0001000014147824 */ /* 0x000fe200078e00ff */
[-C--:B------:R-:W-:Y:S02]  /*05b0*/  FMNMX.FTZ R23, R23, R8.reuse, PT ;  /* 0x0000000817177209 */ /* 0x080fe40003810000 */
[----:B------:R-:W-:Y:S01]  /*05c0*/  FMNMX.FTZ R27, R27, R8, !PT ;  /* 0x000000081b1b7209 */ /* 0x000fe20007810000 */
[----:B------:R-:W-:Y:S01]  /*05d0*/  IMAD.U32 R8, R19, 0x10000, RZ ;  /* 0x0001000013087824 */ /* 0x000fe200078e00ff */
[-C--:B------:R-:W-:Y:S02]  /*05e0*/  FMNMX.FTZ R23, R23, R20.reuse, PT ;  /* 0x0000001417177209 */ /* 0x080fe40003810000 */
[----:B------:R-:W-:Y:S01]  /*05f0*/  FMNMX.FTZ R27, R27, R20, !PT ;  /* 0x000000141b1b7209 */ /* 0x000fe20007810000 */
[----:B------:R-:W-:Y:S01]  /*0600*/  IMAD.U32 R18, R18, 0x10000, RZ ;  /* 0x0001000012127824 */ /* 0x000fe200078e00ff */
[----:B------:R-:W-:-:S02]  /*0610*/  FMNMX.FTZ R23, R23, R8, PT ;  /* 0x0000000817177209 */ /* 0x000fc40003810000 */
[----:B------:R-:W-:Y:S02]  /*0620*/  FMNMX.FTZ R27, R27, R8, !PT ;  /* 0x000000081b1b7209 */ /* 0x000fe40007810000 */
[-C--:B------:R-:W-:Y:S02]  /*0630*/  FMNMX.FTZ R23, R23, R18.reuse, PT ;  /* 0x0000001217177209 */ /* 0x080fe40003810000 */
[----:B------:R-:W-:Y:S01]  /*0640*/  FMNMX.FTZ R27, R27, R18, !PT ;  /* 0x000000121b1b7209 */ /* 0x000fe20007810000 */
[----:B------:R-:W-:-:S05]  /*0650*/  VIADD R17, R17, UR18 ;  /* 0x0000001211117c36 */ /* 0x000fca0008000000 */
[----:B------:R-:W-:Y:S01]  /*0660*/  ISETP.GE.AND P1, PT, R17, R4, PT ;  /* 0x000000041100720c */ /* 0x000fe20003f26270 */
[----:B--2---:R-:W-:Y:S02]  /*0670*/  IMAD.U32 R22, R22, 0x10000, RZ ;  /* 0x0001000016167824 */ /* 0x004fe400078e00ff */
[----:B------:R-:W-:-:S03]  /*0680*/  IMAD.U32 R6, R6, 0x10000, RZ ;  /* 0x0001000006067824 */ /* 0x000fc600078e00ff */
[-C--:B------:R-:W-:Y:S02]  /*0690*/  FMNMX.FTZ R23, R23, R22.reuse, PT ;  /* 0x0000001617177209 */ /* 0x080fe40003810000 */
[----:B------:R-:W-:Y:S01]  /*06a0*/  FMNMX.FTZ R27, R27, R22, !PT ;  /* 0x000000161b1b7209 */ /* 0x000fe20007810000 */
[----:B---3--:R-:W-:Y:S01]  /*06b0*/  IMAD.U32 R8, R7, 0x10000, RZ ;  /* 0x0001000007087824 */ /* 0x008fe200078e00ff */
[-C--:B------:R-:W-:Y:S02]  /*06c0*/  FMNMX.FTZ R23, R23, R6.reuse, PT ;  /* 0x0000000617177209 */ /* 0x080fe40003810000 */
[----:B------:R-:W-:Y:S01]  /*06d0*/  FMNMX.FTZ R27, R27, R6, !PT ;  /* 0x000000061b1b7209 */ /* 0x000fe20007810000 */
[----:B------:R-:W-:Y:S01]  /*06e0*/  IMAD.U32 R6, R25, 0x10000, RZ ;  /* 0x0001000019067824 */ /* 0x000fe200078e00ff */
[-C--:B------:R-:W-:Y:S02]  /*06f0*/  FMNMX.FTZ R23, R23, R8.reuse, PT ;  /* 0x0000000817177209 */ /* 0x080fe40003810000 */
[----:B------:R-:W-:Y:S01]  /*0700*/  FMNMX.FTZ R27, R27, R8, !PT ;  /* 0x000000081b1b7209 */ /* 0x000fe20007810000 */
[----:B------:R-:W-:Y:S01]  /*0710*/  IMAD.U32 R24, R24, 0x10000, RZ ;  /* 0x0001000018187824 */ /* 0x000fe200078e00ff */
[----:B------:R-:W-:-:S02]  /*0720*/  FMNMX.FTZ R23, R23, R6, PT ;  /* 0x0000000617177209 */ /* 0x000fc40003810000 */
[----:B------:R-:W-:Y:S01]  /*0730*/  FMNMX.FTZ R27, R27, R6, !PT ;  /* 0x000000061b1b7209 */ /* 0x000fe20007810000 */
[----:B------:R-:W-:Y:S01]  /*0740*/  IMAD.U32 R26, R26, 0x10000, RZ ;  /* 0x000100001a1a7824 */ /* 0x000fe200078e00ff */
[-C--:B------:R-:W-:Y:S02]  /*0750*/  FMNMX.FTZ R23, R23, R24.reuse, PT ;  /* 0x0000001817177209 */ /* 0x080fe40003810000 */
[----:B------:R-:W-:Y:S02]  /*0760*/  FMNMX.FTZ R27, R27, R24, !PT ;  /* 0x000000181b1b7209 */ /* 0x000fe40007810000 */
[-C--:B------:R-:W-:Y:S02]  /*0770*/  FMNMX.FTZ R6, R23, R26.reuse, PT ;  /* 0x0000001a17067209 */ /* 0x080fe40003810000 */
[----:B------:R-:W-:Y:S01]  /*0780*/  FMNMX.FTZ R7, R27, R26, !PT ;  /* 0x0000001a1b077209 */ /* 0x000fe20007810000 */
[----:B------:R-:W-:Y:S06]  /*0790*/  @!P1 BRA `(.L_x_7) ;  /* 0xfffffff800f09947 */ /* 0x000fec000383ffff */
.L_x_6:
[----:B------:R-:W-:Y:S05]  /*07a0*/  BSYNC B1 ;  /* 0x0000000000017941 */ /* 0x000fea0003800000 */
.L_x_5:
[----:B------:R-:W-:Y:S04]  /*07b0*/  BSSY B1, `(.L_x_8) ;  /* 0x000000a000017945 */ /* 0x000fe80003800000 */
[----:B------:R-:W-:Y:S05]  /*07c0*/  @P3 BRA `(.L_x_9) ;  /* 0x0000000000203947 */ /* 0x000fea0003800000 */
.L_x_10:
        /* <DEDUP_REMOVED lines=8> */
.L_x_9:
[----:B------:R-:W-:Y:S05]  /*0850*/  BSYNC B1 ;  /* 0x0000000000017941 */ /* 0x000fea0003800000 */
.L_x_8:
[----:B------:R-:W-:Y:S05]  /*0860*/  BRA `(.L_x_11) ;  /* 0x0000000400207947 */ /* 0x000fea0003800000 */
.L_x_1:
[----:B------:R-:W-:Y:S01]  /*0870*/  USHF.R.S32.HI UR5, URZ, 0x1f, UR19 ;  /* 0x0000001f3f057899 */ /* 0x000fe20008011413 */
[----:B------:R-:W-:Y:S02]  /*0880*/  IMAD.MOV.U32 R6, RZ, RZ, 0x7f7fffff ;  /* 0x7f7fffffff067424 */ /* 0x000fe400078e00ff */
[----:B------:R-:W-:Y:S01]  /*0890*/  IMAD.MOV.U32 R7, RZ, RZ, -0x800001 ;  /* 0xff7fffffff077424 */ /* 0x000fe200078e00ff */
[----:B------:R-:W-:-:S04]  /*08a0*/  ULEA.HI UR5, UR5, UR19, URZ, 0x4 ;  /* 0x0000001305057291 */ /* 0x000fc8000f8f203f */
[----:B------:R-:W-:-:S06]  /*08b0*/  USHF.R.S32.HI UR5, URZ, 0x4, UR5 ;  /* 0x000000043f057899 */ /* 0x000fcc0008011405 */
[----:B------:R-:W-:-:S13]  /*08c0*/  ISETP.GE.AND P1, PT, R5, UR5, PT ;  /* 0x0000000505007c0c */ /* 0x000fda000bf26270 */
[----:B------:R-:W-:Y:S05]  /*08d0*/  @P1 BRA `(.L_x_11) ;  /* 0x0000000400041947 */ /* 0x000fea0003800000 */
[----:B------:R-:W-:Y:S02]  /*08e0*/  IMAD.MOV.U32 R17, RZ, RZ, R5 ;  /* 0x000000ffff117224 */ /* 0x000fe400078e0005 */
[----:B------:R-:W-:Y:S02]  /*08f0*/  IMAD.MOV.U32 R7, RZ, RZ, -0x800001 ;  /* 0xff7fffffff077424 */ /* 0x000fe400078e00ff */
[----:B------:R-:W-:-:S07]  /*0900*/  IMAD.MOV.U32 R6, RZ, RZ, 0x7f7fffff ;  /* 0x7f7fffffff067424 */ /* 0x000fce00078e00ff */
.L_x_12:
[----:B------:R-:W-:-:S05]  /*0910*/  IMAD.WIDE R18, R17, 0x20, R2 ;  /* 0x0000002011127825 */ /* 0x000fca00078e0202 */
[----:B------:R-:W2:Y:S04]  /*0920*/  LDG.E.128 R8, desc[UR16][R18.64] ;  /* 0x0000001012087981 */ /* 0x000ea8000c1e1d00 */
[----:B------:R-:W3:Y:S01]  /*0930*/  LDG.E.128 R12, desc[UR16][R18.64+0x10] ;  /* 0x00001010120c7981 */ /* 0x000ee2000c1e1d00 */
[----:B------:R-:W-:-:S05]  /*0940*/  VIADD R17, R17, UR18 ;  /* 0x0000001211117c36 */ /* 0x000fca0008000000 */
[----:B------:R-:W-:Y:S01]  /*0950*/  ISETP.GE.AND P1, PT, R17, UR5, PT ;  /* 0x0000000511007c0c */ /* 0x000fe2000bf26270 */
[C---:B--2---:R-:W-:Y:S01]  /*0960*/  IMAD.U32 R0, R8.reuse, 0x10000, RZ ;  /* 0x0001000008007824 */ /* 0x044fe200078e00ff */
[----:B------:R-:W-:-:S04]  /*0970*/  PRMT R8, R8, 0x7632, R8 ;  /* 0x0000763208087816 */ /* 0x000fc80000000008 */
[----:B------:R-:W-:Y:S01]  /*0980*/  FMNMX.FTZ R6, R0, R6, PT ;  /* 0x0000000600067209 */ /* 0x000fe20003810000 */
[----:B------:R-:W-:Y:S01]  /*0990*/  IMAD.U32 R8, R8, 0x10000, RZ ;  /* 0x0001000008087824 */ /* 0x000fe200078e00ff */
[----:B------:R-:W-:Y:S02]  /*09a0*/  FMNMX.FTZ R7, R0, R7, !PT ;  /* 0x0000000700077209 */ /* 0x000fe40007810000 */
[C---:B------:R-:W-:Y:S01]  /*09b0*/  PRMT R0, R9.reuse, 0x7632, R0 ;  /* 0x0000763209007816 */ /* 0x040fe20000000000 */
[----:B------:R-:W-:Y:S01]  /*09c0*/  IMAD.U32 R9, R9, 0x10000, RZ ;  /* 0x0001000009097824 */ /* 0x000fe200078e00ff */
[-C--:B------:R-:W-:Y:S02]  /*09d0*/  FMNMX.FTZ R6, R6, R8.reuse, PT ;  /* 0x0000000806067209 */ /* 0x080fe40003810000 */
[----:B------:R-:W-:Y:S01]  /*09e0*/  FMNMX.FTZ R7, R7, R8, !PT ;  /* 0x0000000807077209 */ /* 0x000fe20007810000 */
[----:B------:R-:W-:Y:S01]  /*09f0*/  IMAD.U32 R4, R0, 0x10000, RZ ;  /* 0x0001000000047824 */ /* 0x000fe200078e00ff */
[----:B------:R-:W-:-:S02]  /*0a00*/  FMNMX.FTZ R6, R6, R9, PT ;  /* 0x0000000906067209 */ /* 0x000fc40003810000 */
[----:B------:R-:W-:Y:S02]  /*0a10*/  FMNMX.FTZ R7, R7, R9, !PT ;  /* 0x0000000907077209 */ /* 0x000fe40007810000 */
[C---:B------:R-:W-:Y:S01]  /*0a20*/  PRMT R0, R10.reuse, 0x7632, R0 ;  /* 0x000076320a007816 */ /* 0x040fe20000000000 */
[----:B------:R-:W-:Y:S01]  /*0a30*/  IMAD.U32 R10, R10, 0x10000, RZ ;  /* 0x000100000a0a7824 */ /* 0x000fe200078e00ff */
[-C--:B------:R-:W-:Y:S02]  /*0a40*/  FMNMX.FTZ R6, R6, R4.reuse, PT ;  /* 0x0000000406067209 */ /* 0x080fe40003810000 */
[----:B------:R-:W-:Y:S01]  /*0a50*/  FMNMX.FTZ R7, R7, R4, !PT ;  /* 0x0000000407077209 */ /* 0x000fe20007810000 */
[----:B------:R-:W-:Y:S01]  /*0a60*/  IMAD.U32 R4, R0, 0x10000, RZ ;  /* 0x0001000000047824 */ /* 0x000fe200078e00ff */
[-C--:B------:R-:W-:Y:S02]  /*0a70*/  FMNMX.FTZ R6, R6, R10.reuse, PT ;  /* 0x0000000a06067209 */ /* 0x080fe40003810000 */
[----:B------:R-:W-:-:S02]  /*0a80*/  FMNMX.FTZ R7, R7, R10, !PT ;  /* 0x0000000a07077209 */ /* 0x000fc40007810000 */
[C---:B------:R-:W-:Y:S01]  /*0a90*/  PRMT R0, R11.reuse, 0x7632, R0 ;  /* 0x000076320b007816 */ /* 0x040fe20000000000 */
[----:B------:R-:W-:Y:S01]  /*0aa0*/  IMAD.U32 R11, R11, 0x10000, RZ ;  /* 0x000100000b0b7824 */ /* 0x000fe200078e00ff */
[-C--:B------:R-:W-:Y:S02]  /*0ab0*/  FMNMX.FTZ R6, R6, R4.reuse, PT ;  /* 0x0000000406067209 */ /* 0x080fe40003810000 */
[----:B------:R-:W-:Y:S01]  /*0ac0*/  FMNMX.FTZ R7, R7, R4, !PT ;  /* 0x0000000407077209 */ /* 0x000fe20007810000 */
[----:B------:R-:W-:Y:S01]  /*0ad0*/  IMAD.U32 R4, R0, 0x10000, RZ ;  /* 0x0001000000047824 */ /* 0x000fe200078e00ff */
[-C--:B------:R-:W-:Y:S02]  /*0ae0*/  FMNMX.FTZ R6, R6, R11.reuse, PT ;  /* 0x0000000b06067209 */ /* 0x080fe40003810000 */
[----:B------:R-:W-:Y:S02]  /*0af0*/  FMNMX.FTZ R7, R7, R11, !PT ;  /* 0x0000000b07077209 */ /* 0x000fe40007810000 */
[C---:B---3--:R-:W-:Y:S01]  /*0b00*/  PRMT R0, R12.reuse, 0x7632, R0 ;  /* 0x000076320c007816 */ /* 0x048fe20000000000 */
[----:B------:R-:W-:Y:S01]  /*0b10*/  IMAD.U32 R12, R12, 0x10000, RZ ;  /* 0x000100000c0c7824 */ /* 0x000fe200078e00ff */
[----:B------:R-:W-:-:S02]  /*0b20*/  FMNMX.FTZ R6, R6, R4, PT ;  /* 0x0000000406067209 */ /* 0x000fc40003810000 */
[----:B------:R-:W-:Y:S01]  /*0b30*/  FMNMX.FTZ R7, R7, R4, !PT ;  /* 0x0000000407077209 */ /* 0x000fe20007810000 */
[----:B------:R-:W-:Y:S01]  /*0b40*/  IMAD.U32 R4, R0, 0x10000, RZ ;  /* 0x0001000000047824 */ /* 0x000fe200078e00ff */
[-C--:B------:R-:W-:Y:S02]  /*0b50*/  FMNMX.FTZ R6, R6, R12.reuse, PT ;  /* 0x0000000c06067209 */ /* 0x080fe40003810000 */
        /* <DEDUP_REMOVED lines=22> */
[----:B------:R-:W-:-:S02]  /*0cc0*/  FMNMX.FTZ R6, R6, R0, PT ;  /* 0x0000000006067209 */ /* 0x000fc40003810000 */
[----:B------:R-:W-:Y:S01]  /*0cd0*/  FMNMX.FTZ R7, R7, R0, !PT ;  /* 0x0000000007077209 */ /* 0x000fe20007810000 */
[----:B------:R-:W-:Y:S06]  /*0ce0*/  @!P1 BRA `(.L_x_12) ;  /* 0xfffffffc00089947 */ /* 0x000fec000383ffff */
.L_x_11:
[----:B------:R-:W-:Y:S05]  /*0cf0*/  BSYNC B0 ;  /* 0x0000000000007941 */ /* 0x000fea0003800000 */
.L_x_0:
[----:B------:R-:W0:Y:S01]  /*0d00*/  S2UR UR6, SR_CgaCtaId ;  /* 0x00000000000679c3 */ /* 0x000e220000008800 */
[----:B------:R-:W-:Y:S01]  /*0d10*/  UISETP.GT.AND UP0, UPT, UR18, 0xff, UPT ;  /* 0x000000ff1200788c */ /* 0x000fe2000bf04270 */
[----:B------:R-:W1:Y:S01]  /*0d20*/  S2R R0, SR_LANEID ;  /* 0x0000000000007919 */ /* 0x000e620000000000 */
[----:B------:R-:W-:Y:S01]  /*0d30*/  SHF.R.S32.HI R4, RZ, 0x1f, R5 ;  /* 0x0000001fff047819 */ /* 0x000fe20000011405 */
[----:B------:R-:W-:Y:S01]  /*0d40*/  UMOV UR5, 0x400 ;  /* 0x0000040000057882 */ /* 0x000fe20000000000 */
[----:B------:R-:W-:Y:S02]  /*0d50*/  BSSY B0, `(.L_x_13) ;  /* 0x0000084000007945 */ /* 0x000fe40003800000 */
[----:B------:R-:W-:Y:S02]  /*0d60*/  PLOP3.LUT P1, PT, PT, PT, UP0, 0x80, 0x0 ;  /* 0x000000000000781c */ /* 0x000fe40003f2f008 */
[----:B------:R-:W-:-:S04]  /*0d70*/  LEA.HI R4, R4, R5, RZ, 0x5 ;  /* 0x0000000504047211 */ /* 0x000fc800078f28ff */
[----:B------:R-:W-:Y:S01]  /*0d80*/  SHF.R.S32.HI R8, RZ, 0x5, R4 ;  /* 0x00000005ff087819 */ /* 0x000fe20000011404 */
[----:B0-----:R-:W-:-:S06]  /*0d90*/  ULEA UR5, UR6, UR5, 0x18 ;  /* 0x0000000506057291 */ /* 0x001fcc000f8ec03f */
[----:B------:R-:W-:Y:S01]  /*0da0*/  LEA R4, R8, UR5, 0x3 ;  /* 0x0000000508047c11 */ /* 0x000fe2000f8e18ff */
[----:B------:R-:W-:Y:S06]  /*0db0*/  @P1 BRA `(.L_x_14) ;  /* 0x0000000400341947 */ /* 0x000fec0003800000 */
[----:B------:R-:W-:Y:S01]  /*0dc0*/  IMAD.SHL.U32 R8, R8, 0x20, RZ ;  /* 0x0000002008087824 */ /* 0x000fe200078e00ff */
[----:B-1----:R-:W-:-:S03]  /*0dd0*/  ISETP.NE.AND P2, PT, R0, RZ, PT ;  /* 0x000000ff0000720c */ /* 0x002fc60003f45270 */
[----:B------:R-:W-:Y:S01]  /*0de0*/  VIADD R9, R8, 0x20 ;  /* 0x0000002008097836 */ /* 0x000fe20000000000 */
[----:B------:R-:W-:-:S04]  /*0df0*/  LOP3.LUT R8, RZ, R8, RZ, 0x33, !PT ;  /* 0x00000008ff087212 */ /* 0x000fc800078e33ff */
[----:B------:R-:W-:Y:S01]  /*0e00*/  ISETP.GT.AND P1, PT, R9, UR18, PT ;  /* 0x0000001209007c0c */ /* 0x000fe2000bf24270 */
[----:B------:R-:W-:-:S05]  /*0e10*/  VIADD R8, R8, UR18 ;  /* 0x0000001208087c36 */ /* 0x000fca0008000000 */
[----:B------:R-:W-:-:S04]  /*0e20*/  SEL R9, R8, 0x1f, P1 ;  /* 0x0000001f08097807 */ /* 0x000fc80000800000 */
[C---:B------:R-:W-:Y:S01]  /*0e30*/  ISETP.GE.AND P1, PT, R0.reuse, R9, PT ;  /* 0x000000090000720c */ /* 0x040fe20003f26270 */
[----:B------:R-:W0:Y:S04]  /*0e40*/  SHFL.DOWN PT, R8, R7, 0x1, R9 ;  /* 0x0820000007087989 */ /* 0x000e2800000e0009 */
[----:B------:R-:W1:Y:S08]  /*0e50*/  SHFL.DOWN PT, R11, R6, 0x1, R9 ;  /* 0x08200000060b7989 */ /* 0x000e7000000e0009 */
[----:B0-----:R-:W-:Y:S01]  /*0e60*/  @!P1 FMNMX.FTZ R7, R7, R8, !PT ;  /* 0x0000000807079209 */ /* 0x001fe20007810000 */
[----:B------:R-:W-:Y:S01]  /*0e70*/  VIADD R8, R0, 0x2 ;  /* 0x0000000200087836 */ /* 0x000fe20000000000 */
[----:B-1----:R-:W-:-:S03]  /*0e80*/  @!P1 FMNMX.FTZ R6, R6, R11, PT ;  /* 0x0000000b06069209 */ /* 0x002fc60003810000 */
[----:B------:R-:W0:Y:S01]  /*0e90*/  SHFL.DOWN PT, R10, R7, 0x2, R9 ;  /* 0x08400000070a7989 */ /* 0x000e2200000e0009 */
[----:B------:R-:W-:Y:S01]  /*0ea0*/  ISETP.GT.AND P1, PT, R8, R9, PT ;  /* 0x000000090800720c */ /* 0x000fe20003f24270 */
[----:B------:R-:W-:Y:S02]  /*0eb0*/  VIADD R8, R0, 0x4 ;  /* 0x0000000400087836 */ /* 0x000fe40000000000 */
[----:B------:R-:W1:Y:S10]  /*0ec0*/  SHFL.DOWN PT, R11, R6, 0x2, R9 ;  /* 0x08400000060b7989 */ /* 0x000e7400000e0009 */
[----:B0-----:R-:W-:-:S02]  /*0ed0*/  @!P1 FMNMX.FTZ R7, R7, R10, !PT ;  /* 0x0000000a07079209 */ /* 0x001fc40007810000 */
        /* <DEDUP_REMOVED lines=14> */
[----:B------:R-:W-:-:S03]  /*0fc0*/  ISETP.GT.AND P1, PT, R8, R9, PT ;  /* 0x000000090800720c */ /* 0x000fc60003f24270 */
[----:B------:R-:W1:Y:S10]  /*0fd0*/  SHFL.DOWN PT, R11, R6, 0x10, R9 ;  /* 0x0a000000060b7989 */ /* 0x000e7400000e0009 */
[----:B0-----:R-:W-:-:S02]  /*0fe0*/  @!P1 FMNMX.FTZ R7, R7, R10, !PT ;  /* 0x0000000a07079209 */ /* 0x001fc40007810000 */
[----:B-1----:R-:W-:Y:S02]  /*0ff0*/  @!P1 FMNMX.FTZ R6, R6, R11, PT ;  /* 0x0000000b06069209 */ /* 0x002fe40003810000 */
[----:B------:R-:W-:-:S03]  /*1000*/  ISETP.NE.AND P1, PT, R5, RZ, PT ;  /* 0x000000ff0500720c */ /* 0x000fc60003f25270 */
[----:B------:R0:W-:Y:S01]  /*1010*/  @!P2 STS.64 [R4+0x8], R6 ;  /* 0x000008060400a388 */ /* 0x0001e20000000a00 */
[----:B------:R-:W-:Y:S09]  /*1020*/  BAR.SYNC.DEFER_BLOCKING 0x0 ;  /* 0x0000000000007b1d */ /* 0x000ff20000010000 */
[----:B------:R-:W-:Y:S05]  /*1030*/  @P1 BRA `(.L_x_15) ;  /* 0x0000000400541947 */ /* 0x000fea0003800000 */
[----:B------:R-:W-:Y:S02]  /*1040*/  UISETP.GE.AND UP0, UPT, UR18, 0x21, UPT ;  /* 0x000000211200788c */ /* 0x000fe4000bf06270 */
[----:B------:R-:W-:-:S04]  /*1050*/  UISETP.GE.AND UP1, UPT, UR18, 0x61, UPT ;  /* 0x000000611200788c */ /* 0x000fc8000bf26270 */
[----:B------:R-:W-:Y:S01]  /*1060*/  PLOP3.LUT P6, PT, PT, PT, UP0, 0x80, 0x0 ;  /* 0x000000000000781c */ /* 0x000fe20003fcf008 */
[----:B------:R-:W-:Y:S01]  /*1070*/  UISETP.GE.AND UP0, UPT, UR18, 0x41, UPT ;  /* 0x000000411200788c */ /* 0x000fe2000bf06270 */
[----:B------:R-:W-:Y:S01]  /*1080*/  PLOP3.LUT P3, PT, PT, PT, UP1, 0x80, 0x0 ;  /* 0x000000000000781c */ /* 0x000fe20003f6f018 */
[----:B------:R-:W-:-:S04]  /*1090*/  UISETP.GE.AND UP1, UPT, UR18, 0xa1, UPT ;  /* 0x000000a11200788c */ /* 0x000fc8000bf26270 */
[----:B------:R-:W-:Y:S01]  /*10a0*/  PLOP3.LUT P2, PT, PT, PT, UP0, 0x80, 0x0 ;  /* 0x000000000000781c */ /* 0x000fe20003f4f008 */
[----:B------:R-:W-:Y:S01]  /*10b0*/  UISETP.GE.AND UP0, UPT, UR18, 0x81, UPT ;  /* 0x000000811200788c */ /* 0x000fe2000bf06270 */
[----:B------:R-:W-:-:S04]  /*10c0*/  PLOP3.LUT P5, PT, PT, PT, UP1, 0x80, 0x0 ;  /* 0x000000000000781c */ /* 0x000fc80003faf018 */
[----:B------:R-:W0:Y:S01]  /*10d0*/  @P6 LDS.64 R8, [UR5+0x10] ;  /* 0x00001005ff086984 */ /* 0x000e220008000a00 */
[----:B------:R-:W-:Y:S01]  /*10e0*/  PLOP3.LUT P4, PT, PT, PT, UP0, 0x80, 0x0 ;  /* 0x000000000000781c */ /* 0x000fe20003f8f008 */
[----:B------:R-:W-:-:S05]  /*10f0*/  UISETP.GE.AND UP0, UPT, UR18, 0xc1, UPT ;  /* 0x000000c11200788c */ /* 0x000fca000bf06270 */
[----:B------:R-:W1:Y:S04]  /*1100*/  @P2 LDS.64 R12, [UR5+0x18] ;  /* 0x00001805ff0c2984 */ /* 0x000e680008000a00 */
[----:B------:R-:W-:Y:S04]  /*1110*/  @P5 LDS.64 R10, [UR5+0x30] ;  /* 0x00003005ff0a5984 */ /* 0x000fe80008000a00 */
[----:B------:R-:W-:Y:S01]  /*1120*/  @P4 LDS.64 R14, [UR5+0x28] ;  /* 0x00002805ff0e4984 */ /* 0x000fe20008000a00 */
[----:B0-----:R-:W-:Y:S02]  /*1130*/  @P6 FMNMX.FTZ R7, R7, R9, !PT ;  /* 0x0000000907076209 */ /* 0x001fe40007810000 */
[----:B------:R-:W-:-:S02]  /*1140*/  @P6 FMNMX.FTZ R6, R6, R8, PT ;  /* 0x0000000806066209 */ /* 0x000fc40003810000 */
[----:B------:R-:W-:Y:S01]  /*1150*/  PLOP3.LUT P6, PT, PT, PT, UP0, 0x80, 0x0 ;  /* 0x000000000000781c */ /* 0x000fe20003fcf008 */
[----:B------:R-:W0:Y:S01]  /*1160*/  @P3 LDS.64 R8, [UR5+0x20] ;  /* 0x00002005ff083984 */ /* 0x000e220008000a00 */
[----:B------:R-:W-:Y:S01]  /*1170*/  UISETP.GE.AND UP0, UPT, UR18, 0xe1, UPT ;  /* 0x000000e11200788c */ /* 0x000fe2000bf06270 */
[----:B-1----:R-:W-:Y:S02]  /*1180*/  @P2 FMNMX.FTZ R6, R6, R12, PT ;  /* 0x0000000c06062209 */ /* 0x002fe40003810000 */
[----:B------:R-:W-:-:S03]  /*1190*/  @P2 FMNMX.FTZ R7, R7, R13, !PT ;  /* 0x0000000d07072209 */ /* 0x000fc60007810000 */
[----:B------:R-:W-:-:S05]  /*11a0*/  PLOP3.LUT P2, PT, PT, PT, UP0, 0x80, 0x0 ;  /* 0x000000000000781c */ /* 0x000fca0003f4f008 */
[----:B------:R-:W1:Y:S01]  /*11b0*/  @P6 LDS.64 R16, [UR5+0x38] ;  /* 0x00003805ff106984 */ /* 0x000e620008000a00 */
[----:B0-----:R-:W-:Y:S02]  /*11c0*/  @P3 FMNMX.FTZ R6, R6, R8, PT ;  /* 0x0000000806063209 */ /* 0x001fe40003810000 */
[----:B------:R-:W-:Y:S02]  /*11d0*/  @P3 FMNMX.FTZ R7, R7, R9, !PT ;  /* 0x0000000907073209 */ /* 0x000fe40007810000 */
[----:B------:R-:W-:Y:S02]  /*11e0*/  @P4 FMNMX.FTZ R6, R6, R14, PT ;  /* 0x0000000e06064209 */ /* 0x000fe40003810000 */
[----:B------:R-:W-:Y:S02]  /*11f0*/  @P4 FMNMX.FTZ R7, R7, R15, !PT ;  /* 0x0000000f07074209 */ /* 0x000fe40007810000 */
[----:B------:R-:W-:Y:S02]  /*1200*/  @P5 FMNMX.FTZ R6, R6, R10, PT ;  /* 0x0000000a06065209 */ /* 0x000fe40003810000 */
[----:B------:R-:W-:-:S02]  /*1210*/  @P5 FMNMX.FTZ R7, R7, R11, !PT ;  /* 0x0000000b07075209 */ /* 0x000fc40007810000 */
[----:B-1----:R-:W-:Y:S02]  /*1220*/  @P6 FMNMX.FTZ R6, R6, R16, PT ;  /* 0x0000001006066209 */ /* 0x002fe40003810000 */
[----:B------:R-:W-:Y:S01]  /*1230*/  @P6 FMNMX.FTZ R7, R7, R17, !PT ;  /* 0x0000001107076209 */ /* 0x000fe20007810000 */
[----:B------:R-:W-:Y:S06]  /*1240*/  @!P2 BRA `(.L_x_15) ;  /* 0x0000000000d0a947 */ /* 0x000fec0003800000 */
[----:B------:R-:W0:Y:S02]  /*1250*/  LDS.64 R8, [UR5+0x40] ;  /* 0x00004005ff087984 */ /* 0x000e240008000a00 */
[----:B0-----:R-:W-:Y:S02]  /*1260*/  FMNMX.FTZ R6, R6, R8, PT ;  /* 0x0000000806067209 */ /* 0x001fe40003810000 */
[----:B------:R-:W-:Y:S01]  /*1270*/  FMNMX.FTZ R7, R7, R9, !PT ;  /* 0x0000000907077209 */ /* 0x000fe20007810000 */
[----:B------:R-:W-:Y:S06]  /*1280*/  BRA `(.L_x_15) ;  /* 0x0000000000c07947 */ /* 0x000fec0003800000 */
.L_x_14:
[----:B------:R-:W0:Y:S01]  /*1290*/  SHFL.DOWN PT, R8, R7, 0x1, 0x1f ;  /* 0x08201f0007087f89 */ /* 0x000e2200000e0000 */
[C---:B-1----:R-:W-:Y:S02]  /*12a0*/  ISETP.GT.AND P1, PT, R0.reuse, 0x1e, PT ;  /* 0x0000001e0000780c */ /* 0x042fe40003f24270 */
[----:B------:R-:W-:Y:S01]  /*12b0*/  ISETP.NE.AND P2, PT, R0, RZ, PT ;  /* 0x000000ff0000720c */ /* 0x000fe20003f45270 */
[----:B------:R-:W1:Y:S10]  /*12c0*/  SHFL.DOWN PT, R9, R6, 0x1, 0x1f ;  /* 0x08201f0006097f89 */ /* 0x000e7400000e0000 */
[----:B0-----:R-:W-:-:S02]  /*12d0*/  @!P1 FMNMX.FTZ R7, R7, R8, !PT ;  /* 0x0000000807079209 */ /* 0x001fc40007810000 */
[----:B-1----:R-:W-:-:S03]  /*12e0*/  @!P1 FMNMX.FTZ R6, R6, R9, PT ;  /* 0x0000000906069209 */ /* 0x002fc60003810000 */
[----:B------:R-:W0:Y:S01]  /*12f0*/  SHFL.DOWN PT, R8, R7, 0x2, 0x1f ;  /* 0x08401f0007087f89 */ /* 0x000e2200000e0000 */
[----:B------:R-:W-:-:S03]  /*1300*/  ISETP.GT.AND P1, PT, R0, 0x1d, PT ;  /* 0x0000001d0000780c */ /* 0x000fc60003f24270 */
        /* <DEDUP_REMOVED lines=17> */
[----:B-1----:R-:W-:Y:S02]  /*1420*/  @!P1 FMNMX.FTZ R6, R6, R9, PT ;  /* 0x0000000906069209 */ /* 0x002fe40003810000 */
[----:B------:R-:W-:-:S03]  /*1430*/  ISETP.NE.AND P1, PT, R5, RZ, PT ;  /* 0x000000ff0500720c */ /* 0x000fc60003f25270 */
[----:B------:R1:W-:Y:S01]  /*1440*/  @!P2 STS.64 [R4+0x8], R6 ;  /* 0x000008060400a388 */ /* 0x0003e20000000a00 */
[----:B------:R-:W-:Y:S09]  /*1450*/  BAR.SYNC.DEFER_BLOCKING 0x0 ;  /* 0x0000000000007b1d */ /* 0x000ff20000010000 */
[----:B------:R-:W-:Y:S05]  /*1460*/  @P1 BRA `(.L_x_15) ;  /* 0x0000000000481947 */ /* 0x000fea0003800000 */
[----:B------:R-:W0:Y:S04]  /*1470*/  LDS.128 R16, [UR5+0x10] ;  /* 0x00001005ff107984 */ /* 0x000e280008000c00 */
[----:B------:R-:W2:Y:S04]  /*1480*/  LDS.128 R12, [UR5+0x20] ;  /* 0x00002005ff0c7984 */ /* 0x000ea80008000c00 */
[----:B------:R-:W3:Y:S04]  /*1490*/  LDS.128 R8, [UR5+0x30] ;  /* 0x00003005ff087984 */ /* 0x000ee80008000c00 */
[----:B------:R-:W1:Y:S01]  /*14a0*/  LDS.64 R20, [UR5+0x40] ;  /* 0x00004005ff147984 */ /* 0x000e620008000a00 */
[----:B0-----:R-:W-:-:S02]  /*14b0*/  FMNMX.FTZ R23, R6, R16, PT ;  /* 0x0000001006177209 */ /* 0x001fc40003810000 */
[----:B------:R-:W-:Y:S02]  /*14c0*/  FMNMX.FTZ R0, R7, R17, !PT ;  /* 0x0000001107007209 */ /* 0x000fe40007810000 */
[----:B------:R-:W-:Y:S02]  /*14d0*/  FMNMX.FTZ R23, R23, R18, PT ;  /* 0x0000001217177209 */ /* 0x000fe40003810000 */
[----:B------:R-:W-:Y:S02]  /*14e0*/  FMNMX.FTZ R0, R0, R19, !PT ;  /* 0x0000001300007209 */ /* 0x000fe40007810000 */
[----:B--2---:R-:W-:Y:S02]  /*14f0*/  FMNMX.FTZ R23, R23, R12, PT ;  /* 0x0000000c17177209 */ /* 0x004fe40003810000 */
[----:B------:R-:W-:Y:S02]  /*1500*/  FMNMX.FTZ R0, R0, R13, !PT ;  /* 0x0000000d00007209 */ /* 0x000fe40007810000 */
[----:B------:R-:W-:-:S02]  /*1510*/  FMNMX.FTZ R23, R23, R14, PT ;  /* 0x0000000e17177209 */ /* 0x000fc40003810000 */
[----:B------:R-:W-:Y:S02]  /*1520*/  FMNMX.FTZ R0, R0, R15, !PT ;  /* 0x0000000f00007209 */ /* 0x000fe40007810000 */
[----:B---3--:R-:W-:Y:S02]  /*1530*/  FMNMX.FTZ R23, R23, R8, PT ;  /* 0x0000000817177209 */ /* 0x008fe40003810000 */
[----:B------:R-:W-:Y:S02]  /*1540*/  FMNMX.FTZ R0, R0, R9, !PT ;  /* 0x0000000900007209 */ /* 0x000fe40007810000 */
[----:B------:R-:W-:Y:S02]  /*1550*/  FMNMX.FTZ R23, R23, R10, PT ;  /* 0x0000000a17177209 */ /* 0x000fe40003810000 */
[----:B------:R-:W-:Y:S02]  /*1560*/  FMNMX.FTZ R0, R0, R11, !PT ;  /* 0x0000000b00007209 */ /* 0x000fe40007810000 */
[----:B-1----:R-:W-:-:S02]  /*1570*/  FMNMX.FTZ R6, R23, R20, PT ;  /* 0x0000001417067209 */ /* 0x002fc40003810000 */
[----:B------:R-:W-:-:S07]  /*1580*/  FMNMX.FTZ R7, R0, R21, !PT ;  /* 0x0000001500077209 */ /* 0x000fce0007810000 */
.L_x_15:
[----:B------:R-:W-:Y:S05]  /*1590*/  BSYNC B0 ;  /* 0x0000000000007941 */ /* 0x000fea0003800000 */
.L_x_13:
[----:B------:R-:W-:Y:S04]  /*15a0*/  BSSY B0, `(.L_x_16) ;  /* 0x0000016000007945 */ /* 0x000fe80003800000 */
[----:B------:R-:W-:Y:S05]  /*15b0*/  @P1 BRA `(.L_x_17) ;  /* 0x0000000000501947 */ /* 0x000fea0003800000 */
[----:B01----:R-:W-:Y:S01]  /*15c0*/  FADD.FTZ R7, R7, -R6 ;  /* 0x8000000607077221 */ /* 0x003fe20000010000 */
[----:B------:R-:W-:Y:S01]  /*15d0*/  USHF.L.U32 UR6, UR8, 0x2, URZ ;  /* 0x0000000208067899 */ /* 0x000fe2000800063f */
[----:B------:R-:W-:Y:S02]  /*15e0*/  ULDC.64 UR12, c[0x0][0x220] ;  /* 0x00008800000c7ab9 */ /* 0x000fe40000000a00 */
[----:B------:R-:W-:Y:S01]  /*15f0*/  FMUL.FTZ R10, R7, 0.0039215688593685626984 ;  /* 0x3b808081070a7820 */ /* 0x000fe20000410000 */
[----:B------:R-:W-:Y:S01]  /*1600*/  ULDC.64 UR14, c[0x0][0x228] ;  /* 0x00008a00000e7ab9 */ /* 0x000fe20000000a00 */
[----:B------:R-:W-:Y:S02]  /*1610*/  USHF.R.U32.HI UR7, URZ, 0x1e, UR8 ;  /* 0x0000001e3f077899 */ /* 0x000fe40008011608 */
[----:B------:R-:W0:Y:S01]  /*1620*/  MUFU.RCP R11, R10 ;  /* 0x0000000a000b7308 */ /* 0x000e220000001000 */
[----:B------:R-:W-:Y:S02]  /*1630*/  UIADD3 UR9, UP0, UR6, UR12, URZ ;  /* 0x0000000c06097290 */ /* 0x000fe4000ff1e03f */
[----:B------:R-:W-:-:S02]  /*1640*/  UIADD3 UR6, UP1, UR6, UR14, URZ ;  /* 0x0000000e06067290 */ /* 0x000fc4000ff3e03f */
[----:B------:R-:W-:Y:S02]  /*1650*/  UIADD3.X UR10, UR7, UR13, URZ, UP0, !UPT ;  /* 0x0000000d070a7290 */ /* 0x000fe400087fe43f */
[----:B------:R-:W-:Y:S02]  /*1660*/  UIADD3.X UR7, UR7, UR15, URZ, UP1, !UPT ;  /* 0x0000000f07077290 */ /* 0x000fe40008ffe43f */
[----:B------:R-:W-:Y:S02]  /*1670*/  IMAD.U32 R8, RZ, RZ, UR6 ;  /* 0x00000006ff087e24 */ /* 0x000fe4000f8e00ff */
[----:B------:R-:W-:Y:S02]  /*1680*/  IMAD.U32 R7, RZ, RZ, UR10 ;  /* 0x0000000aff077e24 */ /* 0x000fe4000f8e00ff */
[----:B------:R-:W-:Y:S02]  /*1690*/  IMAD.U32 R9, RZ, RZ, UR7 ;  /* 0x00000007ff097e24 */ /* 0x000fe4000f8e00ff */
[----:B0-----:R-:W-:Y:S01]  /*16a0*/  FFMA.FTZ R11, R11, -R6, -128 ;  /* 0xc30000000b0b7423 */ /* 0x001fe20000010806 */
[----:B------:R-:W-:-:S05]  /*16b0*/  IMAD.U32 R6, RZ, RZ, UR9 ;  /* 0x00000009ff067e24 */ /* 0x000fca000f8e00ff */
[----:B------:R-:W0:Y:S01]  /*16c0*/  F2I.NTZ R11, R11 ;  /* 0x0000000b000b7305 */ /* 0x000e220000203100 */
[----:B------:R2:W-:Y:S04]  /*16d0*/  STG.E desc[UR16][R6.64], R10 ;  /* 0x0000000a06007986 */ /* 0x0005e8000c101910 */
[----:B0-----:R2:W-:Y:S04]  /*16e0*/  STS.64 [UR5+0x50], R10 ;  /* 0x0000500aff007988 */ /* 0x0015e80008000a05 */
[----:B------:R2:W-:Y:S02]  /*16f0*/  STG.E desc[UR16][R8.64], R11 ;  /* 0x0000000b08007986 */ /* 0x0005e4000c101910 */
.L_x_17:
[----:B------:R-:W-:Y:S05]  /*1700*/  BSYNC B0 ;  /* 0x0000000000007941 */ /* 0x000fea0003800000 */
.L_x_16:
[----:B------:R-:W-:Y:S06]  /*1710*/  BAR.SYNC.DEFER_BLOCKING 0x0 ;  /* 0x0000000000007b1d */ /* 0x000fec0000010000 */
[----:B------:R-:W-:Y:S02]  /*1720*/  ULDC.64 UR6, c[0x0][0x218] ;  /* 0x0000860000067ab9 */ /* 0x000fe40000000a00 */
[----:B------:R-:W-:Y:S01]  /*1730*/  UIMAD.WIDE.U32 UR6, UR8, UR19, UR6 ;  /* 0x00000013080672a5 */ /* 0x000fe2000f8e0006 */
[----:B012---:R-:W0:Y:S03]  /*1740*/  LDS.64 R6, [UR5+0x50] ;  /* 0x00005005ff067984 */ /* 0x007e260008000a00 */
[----:B------:R-:W-:Y:S01]  /*1750*/  UIADD3 UR5, UR11, UR7, URZ ;  /* 0x000000070b057290 */ /* 0x000fe2000fffe03f */
[----:B0-----:R-:W0:Y:S01]  /*1760*/  MUFU.RCP R6, R6 ;  /* 0x0000000600067308 */ /* 0x001e220000001000 */
[----:B------:R-:W-:-:S02]  /*1770*/  R2UR UR12, R7 ;  /* 0x00000000070c72ca */ /* 0x000fc400000e0000 */
[----:B0-----:R-:W-:Y:S01]  /*1780*/  R2UR UR10, R6 ;  /* 0x00000000060a72ca */ /* 0x001fe200000e0000 */
[----:B------:R-:W-:-:S14]  /*1790*/  @P0 BRA `(.L_x_18) ;  /* 0x0000000c00200947 */ /* 0x000fdc0003800000 */
[----:B------:R-:W-:Y:S01]  /*17a0*/  UIMAD UR8, UR8, UR19, URZ ;  /* 0x00000013080872a4 */ /* 0x000fe2000f8e023f */
[----:B------:R-:W-:Y:S03]  /*17b0*/  BSSY B0, `(.L_x_19) ;  /* 0x000001f000007945 */ /* 0x000fe60003800000 */
[----:B------:R-:W-:-:S06]  /*17c0*/  ULEA UR4, UR8, UR4, 0x1 ;  /* 0x0000000408047291 */ /* 0x000fcc000f8e083f */
[----:B------:R-:W-:-:S05]  /*17d0*/  IMAD R4, RZ, RZ, -UR4 ;  /* 0x80000004ff047e24 */ /* 0x000fca000f8e02ff */
[----:B------:R-:W-:-:S04]  /*17e0*/  LOP3.LUT R4, R4, 0x1e, RZ, 0xc0, !PT ;  /* 0x0000001e04047812 */ /* 0x000fc800078ec0ff */
[----:B------:R-:W-:-:S04]  /*17f0*/  SHF.R.U64 R4, R4, 0x1, RZ ;  /* 0x0000000104047819 */ /* 0x000fc800000012ff */
[----:B------:R-:W-:-:S04]  /*1800*/  VIMNMX R4, R4, UR19, PT ;  /* 0x0000001304047c48 */ /* 0x000fc8000bfe0100 */
[C---:B------:R-:W-:Y:S02]  /*1810*/  IADD3 R0, -R4.reuse, UR19, RZ ;  /* 0x0000001304007c10 */ /* 0x040fe4000fffe1ff */
[----:B------:R-:W-:Y:S02]  /*1820*/  ISETP.GE.AND P0, PT, R5, R4, PT ;  /* 0x000000040500720c */ /* 0x000fe40003f06270 */
[----:B------:R-:W-:Y:S02]  /*1830*/  SHF.R.S32.HI R7, RZ, 0x1f, R0 ;  /* 0x0000001fff077819 */ /* 0x000fe40000011400 */
[----:B------:R-:W-:Y:S02]  /*1840*/  IADD3 R12, P3, R4, UR6, RZ ;  /* 0x00000006040c7c10 */ /* 0x000fe4000ff7e0ff */
[----:B------:R-:W-:-:S04]  /*1850*/  LEA.HI R7, R7, R0, RZ, 0x4 ;  /* 0x0000000007077211 */ /* 0x000fc800078f20ff */
[----:B------:R-:W-:-:S04]  /*1860*/  SHF.R.S32.HI R14, RZ, 0x4, R7 ;  /* 0x00000004ff0e7819 */ /* 0x000fc80000011407 */
[----:B------:R-:W-:Y:S01]  /*1870*/  ISETP.GE.AND P1, PT, R5, R14, PT ;  /* 0x0000000e0500720c */ /* 0x000fe20003f26270 */
[----:B------:R-:W-:-:S05]  /*1880*/  IMAD R15, R14, 0x10, R5 ;  /* 0x000000100e0f7824 */ /* 0x000fca00078e0205 */
[----:B------:R-:W-:Y:S01]  /*1890*/  ISETP.GE.AND P2, PT, R15, R0, PT ;  /* 0x000000000f00720c */ /* 0x000fe20003f46270 */
[----:B------:R-:W-:-:S12]  /*18a0*/  @P0 BRA `(.L_x_20) ;  /* 0x00000000003c0947 */ /* 0x000fd80003800000 */
[----:B------:R-:W-:-:S07]  /*18b0*/  IMAD.MOV.U32 R11, RZ, RZ, R5 ;  /* 0x000000ffff0b7224 */ /* 0x000fce00078e0005 */
.L_x_21:
[----:B------:R-:W-:-:S06]  /*18c0*/  IMAD.WIDE R6, R11, 0x2, R2 ;  /* 0x000000020b067825 */ /* 0x000fcc00078e0202 */
[----:B------:R-:W2:Y:S02]  /*18d0*/  LDG.E.U16 R6, desc[UR16][R6.64] ;  /* 0x0000001006067981 */ /* 0x000ea4000c1e1500 */
[----:B--2---:R-:W-:-:S04]  /*18e0*/  IMAD.U32 R8, R6, 0x10000, RZ ;  /* 0x0001000006087824 */ /* 0x004fc800078e00ff */
[----:B------:R-:W-:-:S06]  /*18f0*/  FMUL.FTZ R10, R8, UR10 ;  /* 0x0000000a080a7c20 */ /* 0x000fcc0008410000 */
[----:B------:R-:W0:Y:S02]  /*1900*/  F2I.NTZ R10, R10 ;  /* 0x0000000a000a7305 */ /* 0x000e240000203100 */
[----:B0-----:R-:W-:-:S05]  /*1910*/  VIADD R8, R10, UR12 ;  /* 0x0000000c0a087c36 */ /* 0x001fca0008000000 */
[----:B------:R-:W-:Y:S02]  /*1920*/  I2I.S8.S32.SAT R9, R8 ;  /* 0x0000000800097238 */ /* 0x000fe40000001000 */
[----:B------:R-:W-:Y:S02]  /*1930*/  IADD3 R8, P0, R11, UR6, RZ ;  /* 0x000000060b087c10 */ /* 0x000fe4000ff1e0ff */
[----:B------:R-:W-:Y:S02]  /*1940*/  PRMT R17, R9, 0x8880, RZ ;  /* 0x0000888009117816 */ /* 0x000fe400000000ff */
[C---:B------:R-:W-:Y:S01]  /*1950*/  LEA.HI.X.SX32 R9, R11.reuse, UR5, 0x1, P0 ;  /* 0x000000050b097c11 */ /* 0x040fe200080f0eff */
[----:B------:R-:W-:-:S04]  /*1960*/  VIADD R11, R11, UR18 ;  /* 0x000000120b0b7c36 */ /* 0x000fc80008000000 */
[----:B------:R0:W-:Y:S01]  /*1970*/  STG.E.U8 desc[UR16][R8.64], R17 ;  /* 0x0000001108007986 */ /* 0x0001e2000c101110 */
[----:B------:R-:W-:-:S13]  /*1980*/  ISETP.GE.AND P0, PT, R11, R4, PT ;  /* 0x000000040b00720c */ /* 0x000fda0003f06270 */
[----:B0-----:R-:W-:Y:S05]  /*1990*/  @!P0 BRA `(.L_x_21) ;  /* 0xfffffffc00c88947 */ /* 0x001fea000383ffff */
.L_x_20:
[----:B------:R-:W-:Y:S05]  /*19a0*/  BSYNC B0 ;  /* 0x0000000000007941 */ /* 0x000fea0003800000 */
.L_x_19:
[----:B------:R-:W-:Y:S01]  /*19b0*/  BSSY B0, `(.L_x_22) ;  /* 0x0000096000007945 */ /* 0x000fe20003800000 */
[C---:B------:R-:W-:Y:S01]  /*19c0*/  IMAD.WIDE R2, R4.reuse, 0x2, R2 ;  /* 0x0000000204027825 */ /* 0x040fe200078e0202 */
[----:B------:R-:W-:Y:S02]  /*19d0*/  LEA.HI.X.SX32 R13, R4, UR5, 0x1, P3 ;  /* 0x00000005040d7c11 */ /* 0x000fe400098f0eff */
[----:B------:R-:W-:Y:S05]  /*19e0*/  @P1 BRA `(.L_x_23) ;  /* 0x0000000800481947 */ /* 0x000fea0003800000 */
[----:B------:R-:W-:-:S07]  /*19f0*/  IMAD.MOV.U32 R17, RZ, RZ, R5 ;  /* 0x000000ffff117224 */ /* 0x000fce00078e0005 */
.L_x_24:
[----:B------:R-:W-:-:S05]  /*1a00*/  IMAD.WIDE R18, R17, 0x20, R2 ;  /* 0x0000002011127825 */ /* 0x000fca00078e0202 */
[----:B0-----:R-:W2:Y:S04]  /*1a10*/  LDG.E.128 R8, desc[UR16][R18.64+0x10] ;  /* 0x0000101012087981 */ /* 0x001ea8000c1e1d00 */
[----:B------:R-:W3:Y:S01]  /*1a20*/  LDG.E.128 R4, desc[UR16][R18.64] ;  /* 0x0000001012047981 */ /* 0x000ee2000c1e1d00 */
[----:B--2---:R-:W-:Y:S02]  /*1a30*/  IMAD.U32 R24, R10, 0x10000, RZ ;  /* 0x000100000a187824 */ /* 0x004fe400078e00ff */
[----:B---3--:R-:W-:Y:S02]  /*1a40*/  IMAD.U32 R16, R4, 0x10000, RZ ;  /* 0x0001000004107824 */ /* 0x008fe400078e00ff */
[----:B------:R-:W-:Y:S01]  /*1a50*/  FMUL.FTZ R25, R24, UR10 ;  /* 0x0000000a18197c20 */ /* 0x000fe20008410000 */
[----:B------:R-:W-:Y:S01]  /*1a60*/  IMAD.U32 R24, R11, 0x10000, RZ ;  /* 0x000100000b187824 */ /* 0x000fe200078e00ff */
[----:B------:R-:W-:-:S03]  /*1a70*/  PRMT R4, R4, 0x7632, R4 ;  /* 0x0000763204047816 */ /* 0x000fc60000000004 */
[----:B------:R-:W-:Y:S02]  /*1a80*/  FMUL.FTZ R26, R24, UR10 ;  /* 0x0000000a181a7c20 */ /* 0x000fe40008410000 */
[----:B------:R-:W-:Y:S02]  /*1a90*/  IMAD.U32 R24, R4, 0x10000, RZ ;  /* 0x0001000004187824 */ /* 0x000fe400078e00ff */
[----:B------:R-:W-:Y:S02]  /*1aa0*/  FMUL.FTZ R23, R16, UR10 ;  /* 0x0000000a10177c20 */ /* 0x000fe40008410000 */
[----:B------:R-:W-:-:S04]  /*1ab0*/  FMUL.FTZ R24, R24, UR10 ;  /* 0x0000000a18187c20 */ /* 0x000fc80008410000 */
[----:B------:R-:W0:Y:S08]  /*1ac0*/  F2I.NTZ R23, R23 ;  /* 0x0000001700177305 */ /* 0x000e300000203100 */
[----:B------:R-:W1:Y:S01]  /*1ad0*/  F2I.NTZ R24, R24 ;  /* 0x0000001800187305 */ /* 0x000e620000203100 */
[C---:B------:R-:W-:Y:S01]  /*1ae0*/  IMAD.U32 R16, R5.reuse, 0x10000, RZ ;  /* 0x0001000005107824 */ /* 0x040fe200078e00ff */
[----:B------:R-:W-:Y:S01]  /*1af0*/  PRMT R5, R5, 0x7632, R5 ;  /* 0x0000763205057816 */ /* 0x000fe20000000005 */
[C---:B------:R-:W-:Y:S01]  /*1b00*/  IMAD.U32 R20, R6.reuse, 0x10000, RZ ;  /* 0x0001000006147824 */ /* 0x040fe200078e00ff */
[----:B------:R-:W-:Y:S01]  /*1b10*/  PRMT R6, R6, 0x7632, R6 ;  /* 0x0000763206067816 */ /* 0x000fe20000000006 */
[----:B------:R-:W-:-:S02]  /*1b20*/  IMAD.U32 R22, R7, 0x10000, RZ ;  /* 0x0001000007167824 */ /* 0x000fc400078e00ff */
[----:B0-----:R-:W-:Y:S02]  /*1b30*/  VIADD R23, R23, UR12 ;  /* 0x0000000c17177c36 */ /* 0x001fe40008000000 */
[----:B------:R-:W-:Y:S01]  /*1b40*/  FMUL.FTZ R16, R16, UR10 ;  /* 0x0000000a10107c20 */ /* 0x000fe20008410000 */
[----:B------:R-:W-:Y:S01]  /*1b50*/  IMAD.U32 R18, R8, 0x10000, RZ ;  /* 0x0001000008127824 */ /* 0x000fe200078e00ff */
[----:B------:R-:W-:Y:S01]  /*1b60*/  PRMT R7, R7, 0x7632, R7 ;  /* 0x0000763207077816 */ /* 0x000fe20000000007 */
[----:B------:R-:W-:Y:S02]  /*1b70*/  IMAD.U32 R5, R5, 0x10000, RZ ;  /* 0x0001000005057824 */ /* 0x000fe400078e00ff */
[----:B------:R-:W-:Y:S01]  /*1b80*/  FMUL.FTZ R20, R20, UR10 ;  /* 0x0000000a14147c20 */ /* 0x000fe20008410000 */
[----:B------:R-:W-:Y:S02]  /*1b90*/  IMAD.U32 R6, R6, 0x10000, RZ ;  /* 0x0001000006067824 */ /* 0x000fe400078e00ff */
[----:B-1----:R-:W-:-:S02]  /*1ba0*/  VIADD R24, R24, UR12 ;  /* 0x0000000c18187c36 */ /* 0x002fc40008000000 */
[----:B------:R-:W-:Y:S01]  /*1bb0*/  FMUL.FTZ R22, R22, UR10 ;  /* 0x0000000a16167c20 */ /* 0x000fe20008410000 */
[----:B------:R-:W-:Y:S01]  /*1bc0*/  I2I.S8.S32.SAT R23, R23 ;  /* 0x0000001700177238 */ /* 0x000fe20000001000 */
[----:B------:R-:W-:Y:S01]  /*1bd0*/  FMUL.FTZ R19, R18, UR10 ;  /* 0x0000000a12137c20 */ /* 0x000fe20008410000 */
[----:B------:R-:W-:Y:S02]  /*1be0*/  IMAD.U32 R18, R9, 0x10000, RZ ;  /* 0x0001000009127824 */ /* 0x000fe400078e00ff */
[----:B------:R-:W-:Y:S01]  /*1bf0*/  FMUL.FTZ R5, R5, UR10 ;  /* 0x0000000a05057c20 */ /* 0x000fe20008410000 */
[----:B------:R-:W-:Y:S01]  /*1c00*/  IMAD.U32 R7, R7, 0x10000, RZ ;  /* 0x0001000007077824 */ /* 0x000fe200078e00ff */
[----:B------:R-:W-:Y:S01]  /*1c10*/  I2I.S8.S32.SAT R24, R24 ;  /* 0x0000001800187238 */ /* 0x000fe20000001000 */
[----:B------:R-:W0:Y:S01]  /*1c20*/  F2I.NTZ R16, R16 ;  /* 0x0000001000107305 */ /* 0x000e220000203100 */
[----:B------:R-:W-:Y:S01]  /*1c30*/  FMUL.FTZ R6, R6, UR10 ;  /* 0x0000000a06067c20 */ /* 0x000fe20008410000 */
[----:B------:R-:W-:-:S02]  /*1c40*/  PRMT R9, R9, 0x7632, R9 ;  /* 0x0000763209097816 */ /* 0x000fc40000000009 */
[----:B------:R-:W-:Y:S02]  /*1c50*/  PRMT R8, R8, 0x7632, R8 ;  /* 0x0000763208087816 */ /* 0x000fe40000000008 */
[----:B------:R-:W-:Y:S02]  /*1c60*/  PRMT R23, R23, 0x8880, RZ ;  /* 0x0000888017177816 */ /* 0x000fe400000000ff */
[----:B------:R-:W1:Y:S01]  /*1c70*/  F2I.NTZ R21, R20 ;  /* 0x0000001400157305 */ /* 0x000e620000203100 */
[----:B------:R-:W-:Y:S02]  /*1c80*/  PRMT R10, R10, 0x7632, R10 ;  /* 0x000076320a0a7816 */ /* 0x000fe4000000000a */
[----:B------:R-:W-:Y:S02]  /*1c90*/  PRMT R24, R24, 0x8880, RZ ;  /* 0x0000888018187816 */ /* 0x000fe400000000ff */
[----:B------:R-:W-:-:S03]  /*1ca0*/  PRMT R11, R11, 0x7632, R11 ;  /* 0x000076320b0b7816 */ /* 0x000fc6000000000b */
[----:B------:R2:W-:Y:S01]  /*1cb0*/  F2I.NTZ R20, R25 ;  /* 0x0000001900147305 */ /* 0x0005e20000203100 */
[----:B------:R-:W-:-:S07]  /*1cc0*/  FMUL.FTZ R18, R18, UR10 ;  /* 0x0000000a12127c20 */ /* 0x000fce0008410000 */
[----:B------:R-:W3:Y:S01]  /*1cd0*/  F2I.NTZ R22, R22 ;  /* 0x0000001600167305 */ /* 0x000ee20000203100 */
[----:B--2---:R-:W-:Y:S01]  /*1ce0*/  FMUL.FTZ R25, R7, UR10 ;  /* 0x0000000a07197c20 */ /* 0x004fe20008410000 */
[----:B------:R-:W-:-:S06]  /*1cf0*/  IMAD.U32 R7, R8, 0x10000, RZ ;  /* 0x0001000008077824 */ /* 0x000fcc00078e00ff */
[----:B------:R2:W-:Y:S08]  /*1d00*/  F2I.NTZ R4, R26 ;  /* 0x0000001a00047305 */ /* 0x0005f00000203100 */
[----:B------:R-:W4:Y:S01]  /*1d10*/  F2I.NTZ R5, R5 ;  /* 0x0000000500057305 */ /* 0x000f220000203100 */
[----:B--2---:R-:W-:Y:S02]  /*1d20*/  IMAD.U32 R26, R9, 0x10000, RZ ;  /* 0x00010000091a7824 */ /* 0x004fe400078e00ff */
[----:B------:R-:W-:-:S02]  /*1d30*/  IMAD.MOV.U32 R9, RZ, RZ, R23 ;  /* 0x000000ffff097224 */ /* 0x000fc400078e0017 */
[----:B------:R-:W-:-:S03]  /*1d40*/  IMAD.U32 R23, R10, 0x10000, RZ ;  /* 0x000100000a177824 */ /* 0x000fc600078e00ff */
[----:B------:R-:W2:Y:S01]  /*1d50*/  F2I.NTZ R6, R6 ;  /* 0x0000000600067305 */ /* 0x000ea20000203100 */
[----:B------:R-:W-:Y:S02]  /*1d60*/  IMAD.MOV.U32 R10, RZ, RZ, R24 ;  /* 0x000000ffff0a7224 */ /* 0x000fe400078e0018 */
[----:B------:R-:W-:Y:S02]  /*1d70*/  IMAD.U32 R24, R11, 0x10000, RZ ;  /* 0x000100000b187824 */ /* 0x000fe400078e00ff */
[----:B------:R-:W-:-:S03]  /*1d80*/  FMUL.FTZ R11, R23, UR10 ;  /* 0x0000000a170b7c20 */ /* 0x000fc60008410000 */
[----:B------:R5:W2:Y:S01]  /*1d90*/  F2I.NTZ R8, R25 ;  /* 0x0000001900087305 */ /* 0x000aa20000203100 */
[----:B------:R-:W-:Y:S01]  /*1da0*/  FMUL.FTZ R26, R26, UR10 ;  /* 0x0000000a1a1a7c20 */ /* 0x000fe20008410000 */
[----:B------:R-:W-:Y:S01]  /*1db0*/  FMUL.FTZ R23, R24, UR10 ;  /* 0x0000000a18177c20 */ /* 0x000fe20008410000 */
[----:B0-----:R-:W-:-:S05]  /*1dc0*/  VIADD R16, R16, UR12 ;  /* 0x0000000c10107c36 */ /* 0x001fca0008000000 */
[----:B------:R-:W0:Y:S01]  /*1dd0*/  F2I.NTZ R19, R19 ;  /* 0x0000001300137305 */ /* 0x000e220000203100 */
[----:B-----5:R-:W-:Y:S01]  /*1de0*/  LOP3.LUT R25, R9, 0xff, RZ, 0xc0, !PT ;  /* 0x000000ff09197812 */ /* 0x020fe200078ec0ff */
[----:B-1----:R-:W-:Y:S02]  /*1df0*/  VIADD R21, R21, UR12 ;  /* 0x0000000c15157c36 */ /* 0x002fe40008000000 */
[----:B------:R-:W-:Y:S01]  /*1e00*/  FMUL.FTZ R7, R7, UR10 ;  /* 0x0000000a07077c20 */ /* 0x000fe20008410000 */
[----:B---3--:R-:W-:-:S03]  /*1e10*/  VIADD R24, R22, UR12 ;  /* 0x0000000c16187c36 */ /* 0x008fc60008000000 */
[----:B------:R-:W1:Y:S01]  /*1e20*/  F2I.NTZ R18, R18 ;  /* 0x0000001200127305 */ /* 0x000e620000203100 */
[----:B------:R-:W-:Y:S01]  /*1e30*/  I2I.S8.S32.SAT R16, R16 ;  /* 0x0000001000107238 */ /* 0x000fe20000001000 */
[----:B----4-:R-:W-:Y:S01]  /*1e40*/  VIADD R5, R5, UR12 ;  /* 0x0000000c05057c36 */ /* 0x010fe20008000000 */
[----:B------:R-:W-:Y:S01]  /*1e50*/  I2I.S8.S32.SAT R21, R21 ;  /* 0x0000001500157238 */ /* 0x000fe20000001000 */
[----:B--2---:R-:W-:-:S04]  /*1e60*/  VIADD R22, R6, UR12 ;  /* 0x0000000c06167c36 */ /* 0x004fc80008000000 */
[----:B------:R2:W3:Y:S01]  /*1e70*/  F2I.NTZ R9, R26 ;  /* 0x0000001a00097305 */ /* 0x0004e20000203100 */
[----:B------:R-:W-:Y:S01]  /*1e80*/  VIADD R8, R8, UR12 ;  /* 0x0000000c08087c36 */ /* 0x000fe20008000000 */
[----:B------:R-:W-:-:S06]  /*1e90*/  PRMT R10, R10, 0x7604, R25 ;  /* 0x000076040a0a7816 */ /* 0x000fcc0000000019 */
[----:B------:R-:W4:Y:S01]  /*1ea0*/  F2I.NTZ R11, R11 ;  /* 0x0000000b000b7305 */ /* 0x000f220000203100 */
[----:B------:R-:W-:Y:S02]  /*1eb0*/  I2I.S8.S32.SAT R24, R24 ;  /* 0x0000001800187238 */ /* 0x000fe40000001000 */
[----:B------:R-:W-:-:S05]  /*1ec0*/  PRMT R25, R16, 0x8880, RZ ;  /* 0x0000888010197816 */ /* 0x000fca00000000ff */
[----:B------:R-:W5:Y:S01]  /*1ed0*/  F2I.NTZ R23, R23 ;  /* 0x0000001700177305 */ /* 0x000f620000203100 */
[----:B------:R-:W-:Y:S01]  /*1ee0*/  I2I.S8.S32.SAT R6, R5 ;  /* 0x0000000500067238 */ /* 0x000fe20000001000 */
[----:B0-----:R-:W-:Y:S01]  /*1ef0*/  VIADD R19, R19, UR12 ;  /* 0x0000000c13137c36 */ /* 0x001fe20008000000 */
[----:B--2---:R-:W-:Y:S02]  /*1f00*/  PRMT R26, R21, 0x8880, RZ ;  /* 0x00008880151a7816 */ /* 0x004fe400000000ff */
[----:B------:R-:W-:-:S03]  /*1f10*/  I2I.S8.S32.SAT R22, R22 ;  /* 0x0000001600167238 */ /* 0x000fc60000001000 */
[----:B------:R-:W0:Y:S01]  /*1f20*/  F2I.NTZ R7, R7 ;  /* 0x0000000700077305 */ /* 0x000e220000203100 */
[----:B------:R-:W-:Y:S01]  /*1f30*/  PRMT R27, R24, 0x8880, RZ ;  /* 0x00008880181b7816 */ /* 0x000fe200000000ff */
[----:B------:R-:W-:Y:S01]  /*1f40*/  VIADD R20, R20, UR12 ;  /* 0x0000000c14147c36 */ /* 0x000fe20008000000 */
[----:B------:R-:W-:Y:S01]  /*1f50*/  I2I.S8.S32.SAT R16, R8 ;  /* 0x0000000800107238 */ /* 0x000fe20000001000 */
[----:B------:R-:W-:Y:S01]  /*1f60*/  IMAD.MOV.U32 R5, RZ, RZ, R25 ;  /* 0x000000ffff057224 */ /* 0x000fe200078e0019 */
[----:B------:R-:W-:Y:S01]  /*1f70*/  PRMT R21, R6, 0x8880, RZ ;  /* 0x0000888006157816 */ /* 0x000fe200000000ff */
[----:B-1----:R-:W-:Y:S01]  /*1f80*/  VIADD R18, R18, UR12 ;  /* 0x0000000c12127c36 */ /* 0x002fe20008000000 */
[----:B------:R-:W-:Y:S01]  /*1f90*/  PRMT R24, R22, 0x8880, RZ ;  /* 0x0000888016187816 */ /* 0x000fe200000000ff */
[----:B------:R-:W-:Y:S01]  /*1fa0*/  IMAD.MOV.U32 R6, RZ, RZ, R26 ;  /* 0x000000ffff067224 */ /* 0x000fe200078e001a */
[----:B------:R-:W-:Y:S01]  /*1fb0*/  PRMT R25, R16, 0x8880, RZ ;  /* 0x0000888010197816 */ /* 0x000fe200000000ff */
[----:B------:R-:W-:Y:S01]  /*1fc0*/  VIADD R4, R4, UR12 ;  /* 0x0000000c04047c36 */ /* 0x000fe20008000000 */
[----:B------:R-:W-:Y:S01]  /*1fd0*/  I2I.S8.S32.SAT R19, R19 ;  /* 0x0000001300137238 */ /* 0x000fe20000001000 */
[----:B------:R-:W-:Y:S01]  /*1fe0*/  IMAD.MOV.U32 R8, RZ, RZ, R27 ;  /* 0x000000ffff087224 */ /* 0x000fe200078e001b */
[----:B------:R-:W-:Y:S01]  /*1ff0*/  I2I.S8.S32.SAT R20, R20 ;  /* 0x0000001400147238 */ /* 0x000fe20000001000 */
[----:B---3--:R-:W-:-:S02]  /*2000*/  VIADD R9, R9, UR12 ;  /* 0x0000000c09097c36 */ /* 0x008fc40008000000 */
[----:B----4-:R-:W-:Y:S01]  /*2010*/  VIADD R11, R11, UR12 ;  /* 0x0000000c0b0b7c36 */ /* 0x010fe20008000000 */
[----:B------:R-:W-:Y:S01]  /*2020*/  LOP3.LUT R22, R5, 0xff, RZ, 0xc0, !PT ;  /* 0x000000ff05167812 */ /* 0x000fe200078ec0ff */
[----:B-----5:R-:W-:Y:S01]  /*2030*/  VIADD R23, R23, UR12 ;  /* 0x0000000c17177c36 */ /* 0x020fe20008000000 */
[----:B------:R-:W-:Y:S01]  /*2040*/  I2I.S8.S32.SAT R18, R18 ;  /* 0x0000001200127238 */ /* 0x000fe20000001000 */
[----:B------:R-:W-:Y:S01]  /*2050*/  IMAD.MOV.U32 R5, RZ, RZ, R24 ;  /* 0x000000ffff057224 */ /* 0x000fe200078e0018 */
[----:B------:R-:W-:Y:S01]  /*2060*/  LOP3.LUT R16, R6, 0xff, RZ, 0xc0, !PT ;  /* 0x000000ff06107812 */ /* 0x000fe200078ec0ff */
[----:B------:R-:W-:Y:S01]  /*2070*/  IMAD.MOV.U32 R6, RZ, RZ, R25 ;  /* 0x000000ffff067224 */ /* 0x000fe200078e0019 */
[----:B------:R-:W-:Y:S02]  /*2080*/  I2I.S8.S32.SAT R4, R4 ;  /* 0x0000000400047238 */ /* 0x000fe40000001000 */
[----:B------:R-:W-:Y:S02]  /*2090*/  PRMT R19, R19, 0x8880, RZ ;  /* 0x0000888013137816 */ /* 0x000fe400000000ff */
[----:B------:R-:W-:-:S02]  /*20a0*/  LOP3.LUT R25, R8, 0xff, RZ, 0xc0, !PT ;  /* 0x000000ff08197812 */ /* 0x000fc400078ec0ff */
[----:B------:R-:W-:Y:S02]  /*20b0*/  I2I.S8.S32.SAT R9, R9 ;  /* 0x0000000900097238 */ /* 0x000fe40000001000 */
[----:B------:R-:W-:Y:S02]  /*20c0*/  PRMT R20, R20, 0x8880, RZ ;  /* 0x0000888014147816 */ /* 0x000fe400000000ff */
[----:B------:R-:W-:Y:S01]  /*20d0*/  I2I.S8.S32.SAT R11, R11 ;  /* 0x0000000b000b7238 */ /* 0x000fe20000001000 */
[----:B0-----:R-:W-:Y:S01]  /*20e0*/  VIADD R7, R7, UR12 ;  /* 0x0000000c07077c36 */ /* 0x001fe20008000000 */
[----:B------:R-:W-:Y:S02]  /*20f0*/  PRMT R8, R18, 0x8880, RZ ;  /* 0x0000888012087816 */ /* 0x000fe400000000ff */
[----:B------:R-:W-:Y:S01]  /*2100*/  PRMT R18, R4, 0x8880, RZ ;  /* 0x0000888004127816 */ /* 0x000fe200000000ff */
[----:B------:R-:W-:Y:S01]  /*2110*/  IMAD.MOV.U32 R4, RZ, RZ, R19 ;  /* 0x000000ffff047224 */ /* 0x000fe200078e0013 */
[----:B------:R-:W-:-:S02]  /*2120*/  I2I.S8.S32.SAT R23, R23 ;  /* 0x0000001700177238 */ /* 0x000fc40000001000 */
[----:B------:R-:W-:Y:S02]  /*2130*/  PRMT R5, R5, 0x7604, R16 ;  /* 0x0000760405057816 */ /* 0x000fe40000000010 */
[----:B------:R-:W-:Y:S01]  /*2140*/  PRMT R16, R9, 0x8880, RZ ;  /* 0x0000888009107816 */ /* 0x000fe200000000ff */
[----:B------:R-:W-:Y:S01]  /*2150*/  IMAD.MOV.U32 R9, RZ, RZ, R20 ;  /* 0x000000ffff097224 */ /* 0x000fe200078e0014 */
[----:B------:R-:W-:Y:S01]  /*2160*/  PRMT R19, R11, 0x8880, RZ ;  /* 0x000088800b137816 */ /* 0x000fe200000000ff */
[----:B------:R-:W-:Y:S01]  /*2170*/  IMAD.MOV.U32 R11, RZ, RZ, R18 ;  /* 0x000000ffff0b7224 */ /* 0x000fe200078e0012 */
[----:B------:R-:W-:Y:S02]  /*2180*/  PRMT R20, R23, 0x8880, RZ ;  /* 0x0000888017147816 */ /* 0x000fe400000000ff */
[----:B------:R-:W-:Y:S02]  /*2190*/  I2I.S8.S32.SAT R7, R7 ;  /* 0x0000000700077238 */ /* 0x000fe40000001000 */
[----:B------:R-:W-:Y:S01]  /*21a0*/  LOP3.LUT R23, R8, 0xff, RZ, 0xc0, !PT ;  /* 0x000000ff08177812 */ /* 0x000fe200078ec0ff */
[----:B------:R-:W-:Y:S01]  /*21b0*/  IMAD.MOV.U32 R8, RZ, RZ, R19 ;  /* 0x000000ffff087224 */ /* 0x000fe200078e0013 */
[----:B------:R-:W-:Y:S01]  /*21c0*/  LOP3.LUT R18, R4, 0xff, RZ, 0xc0, !PT ;  /* 0x000000ff04127812 */ /* 0x000fe200078ec0ff */
[----:B------:R-:W-:Y:S01]  /*21d0*/  IMAD.MOV.U32 R4, RZ, RZ, R16 ;  /* 0x000000ffff047224 */ /* 0x000fe200078e0010 */
[----:B------:R-:W-:Y:S01]  /*21e0*/  LOP3.LUT R19, R9, 0xff, RZ, 0xc0, !PT ;  /* 0x000000ff09137812 */ /* 0x000fe200078ec0ff */
[----:B------:R-:W-:Y:S01]  /*21f0*/  IMAD.MOV.U32 R9, RZ, RZ, R20 ;  /* 0x000000ffff097224 */ /* 0x000fe200078e0014 */
[----:B------:R-:W-:-:S02]  /*2200*/  PRMT R7, R7, 0x8880, RZ ;  /* 0x0000888007077816 */ /* 0x000fc400000000ff */
[----:B------:R-:W-:Y:S02]  /*2210*/  LOP3.LUT R16, R11, 0xff, RZ, 0xc0, !PT ;  /* 0x000000ff0b107812 */ /* 0x000fe400078ec0ff */
[----:B------:R-:W-:Y:S02]  /*2220*/  PRMT R6, R6, 0x7604, R25 ;  /* 0x0000760406067816 */ /* 0x000fe40000000019 */
[----:B------:R-:W-:Y:S02]  /*2230*/  PRMT R18, R7, 0x7604, R18 ;  /* 0x0000760407127816 */ /* 0x000fe40000000012 */
[----:B------:R-:W-:Y:S02]  /*2240*/  PRMT R21, R21, 0x7604, R22 ;  /* 0x0000760415157816 */ /* 0x000fe40000000016 */
[----:B------:R-:W-:Y:S02]  /*2250*/  PRMT R23, R4, 0x7604, R23 ;  /* 0x0000760404177816 */ /* 0x000fe40000000017 */
[----:B------:R-:W-:-:S02]  /*2260*/  PRMT R7, R8, 0x7604, R19 ;  /* 0x0000760408077816 */ /* 0x000fc40000000013 */
[----:B------:R-:W-:Y:S01]  /*2270*/  PRMT R16, R9, 0x7604, R16 ;  /* 0x0000760409107816 */ /* 0x000fe20000000010 */
[----:B------:R-:W-:Y:S01]  /*2280*/  IMAD.WIDE R8, R17, 0x10, R12 ;  /* 0x0000001011087825 */ /* 0x000fe200078e020c */
[----:B------:R-:W-:Y:S02]  /*2290*/  PRMT R5, R6, 0x1054, R5 ;  /* 0x0000105406057816 */ /* 0x000fe40000000005 */
[----:B------:R-:W-:Y:S02]  /*22a0*/  PRMT R4, R21, 0x1054, R10 ;  /* 0x0000105415047816 */ /* 0x000fe4000000000a */
[----:B------:R-:W-:Y:S02]  /*22b0*/  PRMT R6, R23, 0x1054, R18 ;  /* 0x0000105417067816 */ /* 0x000fe40000000012 */
[----:B------:R-:W-:Y:S01]  /*22c0*/  PRMT R7, R16, 0x1054, R7 ;  /* 0x0000105410077816 */ /* 0x000fe20000000007 */
[----:B------:R-:W-:-:S04]  /*22d0*/  VIADD R17, R17, UR18 ;  /* 0x0000001211117c36 */ /* 0x000fc80008000000 */
[----:B------:R0:W-:Y:S01]  /*22e0*/  STG.E.128 desc[UR16][R8.64], R4 ;  /* 0x0000000408007986 */ /* 0x0001e2000c101d10 */
[----:B------:R-:W-:-:S13]  /*22f0*/  ISETP.GE.AND P0, PT, R17, R14, PT ;  /* 0x0000000e1100720c */ /* 0x000fda0003f06270 */
[----:B------:R-:W-:Y:S05]  /*2300*/  @!P0 BRA `(.L_x_24) ;  /* 0xfffffff400bc8947 */ /* 0x000fea000383ffff */
.L_x_23:
[----:B------:R-:W-:Y:S05]  /*2310*/  BSYNC B0 ;  /* 0x0000000000007941 */ /* 0x000fea0003800000 */
.L_x_22:
[----:B------:R-:W-:Y:S05]  /*2320*/  @P2 EXIT ;  /* 0x000000000000294d */ /* 0x000fea0003800000 */
.L_x_25:
[----:B0-----:R-:W-:-:S06]  /*2330*/  IMAD.WIDE R4, R15, 0x2, R2 ;  /* 0x000000020f047825 */ /* 0x001fcc00078e0202 */
[----:B------:R-:W2:Y:S02]  /*2340*/  LDG.E.U16 R4, desc[UR16][R4.64] ;  /* 0x0000001004047981 */ /* 0x000ea4000c1e1500 */
[----:B--2---:R-:W-:-:S04]  /*2350*/  IMAD.U32 R6, R4, 0x10000, RZ ;  /* 0x0001000004067824 */ /* 0x004fc800078e00ff */
[----:B------:R-:W-:-:S06]  /*2360*/  FMUL.FTZ R8, R6, UR10 ;  /* 0x0000000a06087c20 */ /* 0x000fcc0008410000 */
[----:B------:R-:W0:Y:S02]  /*2370*/  F2I.NTZ R8, R8 ;  /* 0x0000000800087305 */ /* 0x000e240000203100 */
[----:B0-----:R-:W-:-:S05]  /*2380*/  VIADD R6, R8, UR12 ;  /* 0x0000000c08067c36 */ /* 0x001fca0008000000 */
[----:B------:R-:W-:Y:S02]  /*2390*/  I2I.S8.S32.SAT R7, R6 ;  /* 0x0000000600077238 */ /* 0x000fe40000001000 */
[----:B------:R-:W-:Y:S02]  /*23a0*/  IADD3 R6, P0, R15, R12, RZ ;  /* 0x0000000c0f067210 */ /* 0x000fe40007f1e0ff */
[----:B------:R-:W-:Y:S02]  /*23b0*/  PRMT R9, R7, 0x8880, RZ ;  /* 0x0000888007097816 */ /* 0x000fe400000000ff */
[C---:B------:R-:W-:Y:S01]  /*23c0*/  LEA.HI.X.SX32 R7, R15.reuse, R13, 0x1, P0 ;  /* 0x0000000d0f077211 */ /* 0x040fe200000f0eff */
[----:B------:R-:W-:-:S04]  /*23d0*/  VIADD R15, R15, UR18 ;  /* 0x000000120f0f7c36 */ /* 0x000fc80008000000 */
[----:B------:R1:W-:Y:S01]  /*23e0*/  STG.E.U8 desc[UR16][R6.64], R9 ;  /* 0x0000000906007986 */ /* 0x0003e2000c101110 */
[----:B------:R-:W-:-:S13]  /*23f0*/  ISETP.GE.AND P0, PT, R15, R0, PT ;  /* 0x000000000f00720c */ /* 0x000fda0003f06270 */
[----:B-1----:R-:W-:Y:S05]  /*2400*/  @!P0 BRA `(.L_x_25) ;  /* 0xfffffffc00c88947 */ /* 0x002fea000383ffff */
[----:B------:R-:W-:Y:S05]  /*2410*/  EXIT ;  /* 0x000000000000794d */ /* 0x000fea0003800000 */
.L_x_18:
[----:B------:R-:W-:-:S04]  /*2420*/  USHF.R.S32.HI UR9, URZ, 0x1f, UR19 ;  /* 0x0000001f3f097899 */ /* 0x000fc80008011413 */
[----:B------:R-:W-:-:S04]  /*2430*/  ULEA.HI UR9, UR9, UR19, URZ, 0x4 ;  /* 0x0000001309097291 */ /* 0x000fc8000f8f203f */
[----:B------:R-:W-:-:S06]  /*2440*/  USHF.R.S32.HI UR9, URZ, 0x4, UR9 ;  /* 0x000000043f097899 */ /* 0x000fcc0008011409 */
[----:B------:R-:W-:-:S13]  /*2450*/  ISETP.GE.AND P0, PT, R5, UR9, PT ;  /* 0x0000000905007c0c */ /* 0x000fda000bf06270 */
[----:B------:R-:W-:Y:S05]  /*2460*/  @P0 EXIT ;  /* 0x000000000000094d */ /* 0x000fea0003800000 */
.L_x_26:
[----:B------:R-:W-:-:S05]  /*2470*/  IMAD.WIDE R16, R5, 0x20, R2 ;  /* 0x0000002005107825 */ /* 0x000fca00078e0202 */
[----:B0-----:R-:W2:Y:S04]  /*2480*/  LDG.E.128 R8, desc[UR16][R16.64+0x10] ;  /* 0x0000101010087981 */ /* 0x001ea8000c1e1d00 */
[----:B------:R0:W3:Y:S01]  /*2490*/  LDG.E.128 R12, desc[UR16][R16.64] ;  /* 0x00000010100c7981 */ /* 0x0000e2000c1e1d00 */
[----:B--2---:R-:W-:-:S04]  /*24a0*/  IMAD.U32 R7, R8, 0x10000, RZ ;  /* 0x0001000008077824 */ /* 0x004fc800078e00ff */
[----:B0-----:R-:W-:Y:S01]  /*24b0*/  FMUL.FTZ R16, R7, UR10 ;  /* 0x0000000a07107c20 */ /* 0x001fe20008410000 */
[----:B------:R-:W-:Y:S02]  /*24c0*/  IMAD.U32 R7, R10, 0x10000, RZ ;  /* 0x000100000a077824 */ /* 0x000fe400078e00ff */
[C---:B---3--:R-:W-:Y:S01]  /*24d0*/  IMAD.U32 R0, R12.reuse, 0x10000, RZ ;  /* 0x000100000c007824 */ /* 0x048fe200078e00ff */
[----:B------:R-:W-:Y:S01]  /*24e0*/  PRMT R12, R12, 0x7632, R12 ;  /* 0x000076320c0c7816 */ /* 0x000fe2000000000c */
[----:B------:R-:W-:Y:S01]  /*24f0*/  FMUL.FTZ R17, R7, UR10 ;  /* 0x0000000a07117c20 */ /* 0x000fe20008410000 */
[----:B------:R-:W-:-:S04]  /*2500*/  IMAD.U32 R7, R11, 0x10000, RZ ;  /* 0x000100000b077824 */ /* 0x000fc800078e00ff */
[----:B------:R-:W-:Y:S01]  /*2510*/  FMUL.FTZ R21, R7, UR10 ;  /* 0x0000000a07157c20 */ /* 0x000fe20008410000 */
[----:B------:R-:W-:Y:S02]  /*2520*/  IMAD.U32 R7, R12, 0x10000, RZ ;  /* 0x000100000c077824 */ /* 0x000fe400078e00ff */
[----:B------:R-:W-:Y:S02]  /*2530*/  FMUL.FTZ R6, R0, UR10 ;  /* 0x0000000a00067c20 */ /* 0x000fe40008410000 */
[----:B------:R-:W-:Y:S01]  /*2540*/  FMUL.FTZ R7, R7, UR10 ;  /* 0x0000000a07077c20 */ /* 0x000fe20008410000 */
[----:B------:R-:W-:-:S03]  /*2550*/  IMAD.U32 R4, R14, 0x10000, RZ ;  /* 0x000100000e047824 */ /* 0x000fc600078e00ff */
[----:B------:R-:W0:Y:S01]  /*2560*/  F2I.NTZ R20, R7 ;  /* 0x0000000700147305 */ /* 0x000e220000203100 */
[----:B------:R-:W-:Y:S01]  /*2570*/  FMUL.FTZ R18, R4, UR10 ;  /* 0x0000000a04127c20 */ /* 0x000fe20008410000 */
[----:B------:R-:W-:-:S06]  /*2580*/  IMAD.U32 R4, R15, 0x10000, RZ ;  /* 0x000100000f047824 */ /* 0x000fcc00078e00ff */
[----:B------:R-:W1:Y:S01]  /*2590*/  F2I.NTZ R6, R6 ;  /* 0x0000000600067305 */ /* 0x000e620000203100 */
[----:B------:R-:W-:Y:S02]  /*25a0*/  PRMT R14, R14, 0x7632, R14 ;  /* 0x000076320e0e7816 */ /* 0x000fe4000000000e */
[----:B------:R-:W-:Y:S01]  /*25b0*/  PRMT R15, R15, 0x7632, R15 ;  /* 0x000076320f0f7816 */ /* 0x000fe2000000000f */
[----:B------:R-:W-:Y:S01]  /*25c0*/  FMUL.FTZ R19, R4, UR10 ;  /* 0x0000000a04137c20 */ /* 0x000fe20008410000 */
[----:B------:R-:W-:Y:S01]  /*25d0*/  PRMT R8, R8, 0x7632, R8 ;  /* 0x0000763208087816 */ /* 0x000fe20000000008 */
[----:B------:R-:W-:Y:S02]  /*25e0*/  IMAD.U32 R14, R14, 0x10000, RZ ;  /* 0x000100000e0e7824 */ /* 0x000fe400078e00ff */
[----:B------:R-:W-:Y:S02]  /*25f0*/  IMAD.U32 R22, R15, 0x10000, RZ ;  /* 0x000100000f167824 */ /* 0x000fe400078e00ff */
[----:B------:R-:W-:-:S02]  /*2600*/  IMAD.U32 R0, R13, 0x10000, RZ ;  /* 0x000100000d007824 */ /* 0x000fc400078e00ff */
[----:B0-----:R-:W-:Y:S01]  /*2610*/  VIADD R20, R20, UR12 ;  /* 0x0000000c14147c36 */ /* 0x001fe20008000000 */
[----:B------:R-:W-:Y:S01]  /*2620*/  PRMT R15, R10, 0x7632, R15 ;  /* 0x000076320a0f7816 */ /* 0x000fe2000000000f */
[----:B------:R-:W0:Y:S01]  /*2630*/  F2I.NTZ R18, R18 ;  /* 0x0000001200127305 */ /* 0x000e220000203100 */
[----:B-1----:R-:W-:Y:S02]  /*2640*/  VIADD R6, R6, UR12 ;  /* 0x0000000c06067c36 */ /* 0x002fe40008000000 */
[----:B------:R-:W-:Y:S01]  /*2650*/  FMUL.FTZ R14, R14, UR10 ;  /* 0x0000000a0e0e7c20 */ /* 0x000fe20008410000 */
[----:B------:R-:W-:Y:S01]  /*2660*/  FMUL.FTZ R10, R22, UR10 ;  /* 0x0000000a160a7c20 */ /* 0x000fe20008410000 */
[----:B------:R-:W-:Y:S01]  /*2670*/  FMUL.FTZ R0, R0, UR10 ;  /* 0x0000000a00007c20 */ /* 0x000fe20008410000 */
[----:B------:R-:W-:Y:S01]  /*2680*/  IMAD.U32 R22, R8, 0x10000, RZ ;  /* 0x0001000008167824 */ /* 0x000fe200078e00ff */
[----:B------:R-:W-:Y:S01]  /*2690*/  I2I.S8.S32.SAT R20, R20 ;  /* 0x0000001400147238 */ /* 0x000fe20000001000 */
[----:B------:R-:W-:Y:S01]  /*26a0*/  IMAD.U32 R4, R9, 0x10000, RZ ;  /* 0x0001000009047824 */ /* 0x000fe200078e00ff */
[----:B------:R-:W1:Y:S01]  /*26b0*/  F2I.NTZ R19, R19 ;  /* 0x0000001300137305 */ /* 0x000e620000203100 */
[----:B------:R-:W-:-:S02]  /*26c0*/  PRMT R13, R13, 0x7632, R13 ;  /* 0x000076320d0d7816 */ /* 0x000fc4000000000d */
[----:B------:R-:W-:-:S05]  /*26d0*/  I2I.S8.S32.SAT R6, R6 ;  /* 0x0000000600067238 */ /* 0x000fca0000001000 */
[----:B------:R2:W-:Y:S01]  /*26e0*/  F2I.NTZ R12, R21 ;  /* 0x00000015000c7305 */ /* 0x0005e20000203100 */
[----:B------:R-:W-:Y:S01]  /*26f0*/  IMAD.U32 R13, R13, 0x10000, RZ ;  /* 0x000100000d0d7824 */ /* 0x000fe200078e00ff */
[----:B------:R-:W-:Y:S02]  /*2700*/  PRMT R11, R11, 0x7632, R11 ;  /* 0x000076320b0b7816 */ /* 0x000fe4000000000b */
[----:B------:R-:W-:Y:S02]  /*2710*/  PRMT R6, R6, 0x8880, RZ ;  /* 0x0000888006067816 */ /* 0x000fe400000000ff */
[----:B--2---:R-:W-:Y:S01]  /*2720*/  PRMT R21, R9, 0x7632, R21 ;  /* 0x0000763209157816 */ /* 0x004fe20000000015 */
[----:B------:R-:W-:Y:S02]  /*2730*/  IMAD.U32 R9, RZ, RZ, UR7 ;  /* 0x00000007ff097e24 */ /* 0x000fe4000f8e00ff */
[----:B------:R-:W-:Y:S01]  /*2740*/  FMUL.FTZ R9, R22, UR10 ;  /* 0x0000000a16097c20 */ /* 0x000fe20008410000 */
[----:B------:R-:W2:Y:S01]  /*2750*/  F2I.NTZ R14, R14 ;  /* 0x0000000e000e7305 */ /* 0x000ea20000203100 */
[----:B------:R-:W-:Y:S01]  /*2760*/  PRMT R22, R20, 0x8880, RZ ;  /* 0x0000888014167816 */ /* 0x000fe200000000ff */
[----:B------:R-:W-:-:S02]  /*2770*/  IMAD.U32 R20, R15, 0x10000, RZ ;  /* 0x000100000f147824 */ /* 0x000fc400078e00ff */
[----:B------:R-:W-:Y:S01]  /*2780*/  FMUL.FTZ R4, R4, UR10 ;  /* 0x0000000a04047c20 */ /* 0x000fe20008410000 */
[----:B------:R-:W-:-:S03]  /*2790*/  IMAD.U32 R8, RZ, RZ, UR6 ;  /* 0x00000006ff087e24 */ /* 0x000fc6000f8e00ff */
[----:B------:R-:W3:Y:S01]  /*27a0*/  F2I.NTZ R0, R0 ;  /* 0x0000000000007305 */ /* 0x000ee20000203100 */
[----:B------:R-:W-:Y:S02]  /*27b0*/  IMAD.MOV.U32 R15, RZ, RZ, R22 ;  /* 0x000000ffff0f7224 */ /* 0x000fe400078e0016 */
[----:B------:R-:W-:Y:S01]  /*27c0*/  FMUL.FTZ R13, R13, UR10 ;  /* 0x0000000a0d0d7c20 */ /* 0x000fe20008410000 */
[----:B------:R-:W-:Y:S01]  /*27d0*/  LOP3.LUT R22, R6, 0xff, RZ, 0xc0, !PT ;  /* 0x000000ff06167812 */ /* 0x000fe200078ec0ff */
[----:B------:R-:W-:Y:S02]  /*27e0*/  IMAD.U32 R21, R21, 0x10000, RZ ;  /* 0x0001000015157824 */ /* 0x000fe400078e00ff */
[----:B------:R-:W-:Y:S01]  /*27f0*/  IMAD.U32 R23, R11, 0x10000, RZ ;  /* 0x000100000b177824 */ /* 0x000fe200078e00ff */
[----:B------:R-:W4:Y:S01]  /*2800*/  F2I.NTZ R10, R10 ;  /* 0x0000000a000a7305 */ /* 0x000f220000203100 */
[----:B------:R-:W-:Y:S01]  /*2810*/  IMAD.MOV.U32 R6, RZ, RZ, R8 ;  /* 0x000000ffff067224 */ /* 0x000fe200078e0008 */
[----:B------:R-:W-:Y:S01]  /*2820*/  PRMT R8, R15, 0x7604, R22 ;  /* 0x000076040f087816 */ /* 0x000fe20000000016 */
[----:B0-----:R-:W-:-:S02]  /*2830*/  VIADD R18, R18, UR12 ;  /* 0x0000000c12127c36 */ /* 0x001fc40008000000 */
[----:B------:R-:W-:Y:S01]  /*2840*/  FMUL.FTZ R21, R21, UR10 ;  /* 0x0000000a15157c20 */ /* 0x000fe20008410000 */
[----:B------:R-:W-:Y:S01]  /*2850*/  FMUL.FTZ R15, R23, UR10 ;  /* 0x0000000a170f7c20 */ /* 0x000fe20008410000 */
[----:B-1----:R-:W-:Y:S01]  /*2860*/  VIADD R19, R19, UR12 ;  /* 0x0000000c13137c36 */ /* 0x002fe20008000000 */
[----:B------:R-:W0:Y:S01]  /*2870*/  F2I.NTZ R16, R16 ;  /* 0x0000001000107305 */ /* 0x000e220000203100 */
[----:B------:R-:W-:Y:S01]  /*2880*/  FMUL.FTZ R22, R20, UR10 ;  /* 0x0000000a14167c20 */ /* 0x000fe20008410000 */
[----:B------:R-:W-:Y:S01]  /*2890*/  I2I.S8.S32.SAT R18, R18 ;  /* 0x0000001200127238 */ /* 0x000fe20000001000 */
[----:B--2---:R-:W-:-:S05]  /*28a0*/  VIADD R14, R14, UR12 ;  /* 0x0000000c0e0e7c36 */ /* 0x004fca0008000000 */
[----:B------:R-:W1:Y:S01]  /*28b0*/  F2I.NTZ R4, R4 ;  /* 0x0000000400047305 */ /* 0x000e620000203100 */
[----:B---3--:R-:W-:Y:S01]  /*28c0*/  VIADD R20, R0, UR12 ;  /* 0x0000000c00147c36 */ /* 0x008fe20008000000 */
[----:B------:R-:W-:-:S06]  /*28d0*/  I2I.S8.S32.SAT R19, R19 ;  /* 0x0000001300137238 */ /* 0x000fcc0000001000 */
[----:B------:R-:W2:Y:S08]  /*28e0*/  F2I.NTZ R17, R17 ;  /* 0x0000001100117305 */ /* 0x000eb00000203100 */
[----:B------:R-:W3:Y:S01]  /*28f0*/  F2I.NTZ R13, R13 ;  /* 0x0000000d000d7305 */ /* 0x000ee20000203100 */
[----:B----4-:R-:W-:-:S07]  /*2900*/  VIADD R10, R10, UR12 ;  /* 0x0000000c0a0a7c36 */ /* 0x010fce0008000000 */
[----:B------:R-:W4:Y:S01]  /*2910*/  F2I.NTZ R9, R9 ;  /* 0x0000000900097305 */ /* 0x000f220000203100 */
[----:B------:R-:W-:-:S07]  /*2920*/  I2I.S8.S32.SAT R20, R20 ;  /* 0x0000001400147238 */ /* 0x000fce0000001000 */
[----:B------:R5:W4:Y:S01]  /*2930*/  F2I.NTZ R11, R21 ;  /* 0x00000015000b7305 */ /* 0x000b220000203100 */
[----:B0-----:R-:W-:-:S07]  /*2940*/  VIADD R16, R16, UR12 ;  /* 0x0000000c10107c36 */ /* 0x001fce0008000000 */
[----:B------:R0:W4:Y:S01]  /*2950*/  F2I.NTZ R0, R22 ;  /* 0x0000001600007305 */ /* 0x0001220000203100 */
[----:B-----5:R-:W-:Y:S02]  /*2960*/  PRMT R21, R18, 0x8880, RZ ;  /* 0x0000888012157816 */ /* 0x020fe400000000ff */
[----:B------:R-:W-:-:S05]  /*2970*/  I2I.S8.S32.SAT R18, R14 ;  /* 0x0000000e00127238 */ /* 0x000fca0000001000 */
[----:B------:R-:W5:Y:S01]  /*2980*/  F2I.NTZ R15, R15 ;  /* 0x0000000f000f7305 */ /* 0x000f620000203100 */
[----:B0-----:R-:W-:Y:S01]  /*2990*/  PRMT R22, R19, 0x8880, RZ ;  /* 0x0000888013167816 */ /* 0x001fe200000000ff */
[----:B------:R-:W-:Y:S01]  /*29a0*/  IMAD.MOV.U32 R14, RZ, RZ, R21 ;  /* 0x000000ffff0e7224 */ /* 0x000fe200078e0015 */
[----:B------:R-:W-:Y:S01]  /*29b0*/  PRMT R21, R18, 0x8880, RZ ;  /* 0x0000888012157816 */ /* 0x000fe200000000ff */
[----:B-1----:R-:W-:Y:S01]  /*29c0*/  VIADD R4, R4, UR12 ;  /* 0x0000000c04047c36 */ /* 0x002fe20008000000 */
[----:B------:R-:W-:Y:S01]  /*29d0*/  PRMT R20, R20, 0x8880, RZ ;  /* 0x0000888014147816 */ /* 0x000fe200000000ff */
[----:B------:R-:W-:Y:S01]  /*29e0*/  IMAD.MOV.U32 R18, RZ, RZ, R22 ;  /* 0x000000ffff127224 */ /* 0x000fe200078e0016 */
[----:B------:R-:W-:Y:S01]  /*29f0*/  I2I.S8.S32.SAT R19, R10 ;  /* 0x0000000a00137238 */ /* 0x000fe20000001000 */
[----:B--2---:R-:W-:Y:S02]  /*2a00*/  VIADD R17, R17, UR12 ;  /* 0x0000000c11117c36 */ /* 0x004fe40008000000 */
[----:B---3--:R-:W-:Y:S01]  /*2a10*/  VIADD R13, R13, UR12 ;  /* 0x0000000c0d0d7c36 */ /* 0x008fe20008000000 */
[----:B------:R-:W-:Y:S01]  /*2a20*/  I2I.S8.S32.SAT R16, R16 ;  /* 0x0000001000107238 */ /* 0x000fe20000001000 */
[----:B----4-:R-:W-:Y:S01]  /*2a30*/  VIADD R9, R9, UR12 ;  /* 0x0000000c09097c36 */ /* 0x010fe20008000000 */
[----:B------:R-:W-:Y:S01]  /*2a40*/  PRMT R19, R19, 0x8880, RZ ;  /* 0x0000888013137816 */ /* 0x000fe200000000ff */
[----:B------:R-:W-:Y:S01]  /*2a50*/  VIADD R11, R11, UR12 ;  /* 0x0000000c0b0b7c36 */ /* 0x000fe20008000000 */
[----:B------:R-:W-:Y:S01]  /*2a60*/  LOP3.LUT R18, R18, 0xff, RZ, 0xc0, !PT ;  /* 0x000000ff12127812 */ /* 0x000fe200078ec0ff */
[----:B------:R-:W-:Y:S01]  /*2a70*/  IMAD.MOV.U32 R10, RZ, RZ, R20 ;  /* 0x000000ffff0a7224 */ /* 0x000fe200078e0014 */
[----:B------:R-:W-:Y:S01]  /*2a80*/  I2I.S8.S32.SAT R4, R4 ;  /* 0x0000000400047238 */ /* 0x000fe20000001000 */
[----:B------:R-:W-:Y:S01]  /*2a90*/  VIADD R0, R0, UR12 ;  /* 0x0000000c00007c36 */ /* 0x000fe20008000000 */
[----:B------:R-:W-:Y:S01]  /*2aa0*/  I2I.S8.S32.SAT R17, R17 ;  /* 0x0000001100117238 */ /* 0x000fe20000001000 */
[----:B-----5:R-:W-:Y:S01]  /*2ab0*/  VIADD R15, R15, UR12 ;  /* 0x0000000c0f0f7c36 */ /* 0x020fe20008000000 */
[----:B------:R-:W-:Y:S01]  /*2ac0*/  I2I.S8.S32.SAT R13, R13 ;  /* 0x0000000d000d7238 */ /* 0x000fe20000001000 */
[----:B------:R-:W-:Y:S01]  /*2ad0*/  VIADD R12, R12, UR12 ;  /* 0x0000000c0c0c7c36 */ /* 0x000fe20008000000 */
[----:B------:R-:W-:-:S02]  /*2ae0*/  PRMT R16, R16, 0x8880, RZ ;  /* 0x0000888010107816 */ /* 0x000fc400000000ff */
[----:B------:R-:W-:Y:S02]  /*2af0*/  PRMT R19, R19, 0x7604, R18 ;  /* 0x0000760413137816 */ /* 0x000fe40000000012 */
[----:B------:R-:W-:Y:S02]  /*2b00*/  I2I.S8.S32.SAT R9, R9 ;  /* 0x0000000900097238 */ /* 0x000fe40000001000 */
[----:B------:R-:W-:Y:S02]  /*2b10*/  PRMT R18, R4, 0x8880, RZ ;  /* 0x0000888004127816 */ /* 0x000fe400000000ff */
[----:B------:R-:W-:Y:S02]  /*2b20*/  I2I.S8.S32.SAT R11, R11 ;  /* 0x0000000b000b7238 */ /* 0x000fe40000001000 */
[----:B------:R-:W-:Y:S02]  /*2b30*/  PRMT R17, R17, 0x8880, RZ ;  /* 0x0000888011117816 */ /* 0x000fe400000000ff */
[----:B------:R-:W-:-:S02]  /*2b40*/  PRMT R13, R13, 0x8880, RZ ;  /* 0x000088800d0d7816 */ /* 0x000fc400000000ff */
[----:B------:R-:W-:Y:S01]  /*2b50*/  LOP3.LUT R20, R10, 0xff, RZ, 0xc0, !PT ;  /* 0x000000ff0a147812 */ /* 0x000fe200078ec0ff */
[----:B------:R-:W-:Y:S01]  /*2b60*/  IMAD.MOV.U32 R10, RZ, RZ, R21 ;  /* 0x000000ffff0a7224 */ /* 0x000fe200078e0015 */
[----:B------:R-:W-:Y:S01]  /*2b70*/  I2I.S8.S32.SAT R4, R0 ;  /* 0x0000000000047238 */ /* 0x000fe20000001000 */
[----:B------:R-:W-:Y:S01]  /*2b80*/  IMAD.MOV.U32 R0, RZ, RZ, R16 ;  /* 0x000000ffff007224 */ /* 0x000fe200078e0010 */
[----:B------:R-:W-:Y:S02]  /*2b90*/  I2I.S8.S32.SAT R15, R15 ;  /* 0x0000000f000f7238 */ /* 0x000fe40000001000 */
[----:B------:R-:W-:Y:S02]  /*2ba0*/  LOP3.LUT R21, R14, 0xff, RZ, 0xc0, !PT ;  /* 0x000000ff0e157812 */ /* 0x000fe400078ec0ff */
[----:B------:R-:W-:Y:S02]  /*2bb0*/  I2I.S8.S32.SAT R12, R12 ;  /* 0x0000000c000c7238 */ /* 0x000fe40000001000 */
[----:B------:R-:W-:Y:S01]  /*2bc0*/  PRMT R14, R9, 0x8880, RZ ;  /* 0x00008880090e7816 */ /* 0x000fe200000000ff */
[----:B------:R-:W-:Y:S01]  /*2bd0*/  IMAD.MOV.U32 R9, RZ, RZ, R18 ;  /* 0x000000ffff097224 */ /* 0x000fe200078e0012 */
[----:B------:R-:W-:Y:S01]  /*2be0*/  PRMT R16, R11, 0x8880, RZ ;  /* 0x000088800b107816 */ /* 0x000fe200000000ff */
[----:B------:R-:W-:Y:S01]  /*2bf0*/  IMAD.MOV.U32 R11, RZ, RZ, R17 ;  /* 0x000000ffff0b7224 */ /* 0x000fe200078e0011 */
[----:B------:R-:W-:-:S02]  /*2c00*/  PRMT R13, R13, 0x7604, R20 ;  /* 0x000076040d0d7816 */ /* 0x000fc40000000014 */
[----:B------:R-:W-:Y:S02]  /*2c10*/  PRMT R18, R4, 0x8880, RZ ;  /* 0x0000888004127816 */ /* 0x000fe400000000ff */
[----:B------:R-:W-:Y:S01]  /*2c20*/  PRMT R20, R15, 0x8880, RZ ;  /* 0x000088800f147816 */ /* 0x000fe200000000ff */
[----:B------:R-:W-:Y:S01]  /*2c30*/  IMAD.MOV.U32 R4, RZ, RZ, R14 ;  /* 0x000000ffff047224 */ /* 0x000fe200078e000e */
[----:B------:R-:W-:Y:S02]  /*2c40*/  PRMT R12, R12, 0x8880, RZ ;  /* 0x000088800c0c7816 */ /* 0x000fe400000000ff */
[----:B------:R-:W-:Y:S01]  /*2c50*/  LOP3.LUT R15, R0, 0xff, RZ, 0xc0, !PT ;  /* 0x000000ff000f7812 */ /* 0x000fe200078ec0ff */
[----:B------:R-:W-:Y:S01]  /*2c60*/  IMAD.MOV.U32 R0, RZ, RZ, R16 ;  /* 0x000000ffff007224 */ /* 0x000fe200078e0010 */
[----:B------:R-:W-:Y:S01]  /*2c70*/  LOP3.LUT R17, R9, 0xff, RZ, 0xc0, !PT ;  /* 0x000000ff09117812 */ /* 0x000fe200078ec0ff */
[----:B------:R-:W-:Y:S01]  /*2c80*/  IMAD.MOV.U32 R9, RZ, RZ, R18 ;  /* 0x000000ffff097224 */ /* 0x000fe200078e0012 */
[----:B------:R-:W-:Y:S01]  /*2c90*/  LOP3.LUT R14, R11, 0xff, RZ, 0xc0, !PT ;  /* 0x000000ff0b0e7812 */ /* 0x000fe200078ec0ff */
[----:B------:R-:W-:Y:S01]  /*2ca0*/  IMAD.MOV.U32 R11, RZ, RZ, R20 ;  /* 0x000000ffff0b7224 */ /* 0x000fe200078e0014 */
[----:B------:R-:W-:Y:S01]  /*2cb0*/  LOP3.LUT R12, R12, 0xff, RZ, 0xc0, !PT ;  /* 0x000000ff0c0c7812 */ /* 0x000fe200078ec0ff */
[----:B------:R-:W-:Y:S01]  /*2cc0*/  IMAD.U32 R7, RZ, RZ, UR5 ;  /* 0x00000005ff077e24 */ /* 0x000fe2000f8e00ff */
[----:B------:R-:W-:-:S02]  /*2cd0*/  PRMT R10, R10, 0x7604, R21 ;  /* 0x000076040a0a7816 */ /* 0x000fc40000000015 */
[----:B------:R-:W-:Y:S02]  /*2ce0*/  PRMT R4, R4, 0x7604, R15 ;  /* 0x0000760404047816 */ /* 0x000fe4000000000f */
[----:B------:R-:W-:Y:S02]  /*2cf0*/  PRMT R17, R0, 0x7604, R17 ;  /* 0x0000760400117816 */ /* 0x000fe40000000011 */
[----:B------:R-:W-:Y:S02]  /*2d00*/  PRMT R14, R9, 0x7604, R14 ;  /* 0x00007604090e7816 */ /* 0x000fe4000000000e */
[----:B------:R-:W-:Y:S01]  /*2d10*/  PRMT R11, R11, 0x7604, R12 ;  /* 0x000076040b0b7816 */ /* 0x000fe2000000000c */
[----:B------:R-:W-:Y:S01]  /*2d20*/  IMAD.WIDE R6, R5, 0x10, R6 ;  /* 0x0000001005067825 */ /* 0x000fe200078e0206 */
[----:B------:R-:W-:Y:S02]  /*2d30*/  PRMT R9, R19, 0x1054, R10 ;  /* 0x0000105413097816 */ /* 0x000fe4000000000a */
[----:B------:R-:W-:-:S02]  /*2d40*/  PRMT R8, R13, 0x1054, R8 ;  /* 0x000010540d087816 */ /* 0x000fc40000000008 */
[----:B------:R-:W-:Y:S02]  /*2d50*/  PRMT R10, R17, 0x1054, R4 ;  /* 0x00001054110a7816 */ /* 0x000fe40000000004 */
[----:B------:R-:W-:Y:S01]  /*2d60*/  PRMT R11, R11, 0x1054, R14 ;  /* 0x000010540b0b7816 */ /* 0x000fe2000000000e */
[----:B------:R-:W-:-:S04]  /*2d70*/  VIADD R5, R5, UR18 ;  /* 0x0000001205057c36 */ /* 0x000fc80008000000 */
[----:B------:R0:W-:Y:S01]  /*2d80*/  STG.E.128 desc[UR16][R6.64], R8 ;  /* 0x0000000806007986 */ /* 0x0001e2000c101d10 */
[----:B------:R-:W-:-:S13]  /*2d90*/  ISETP.GE.AND P0, PT, R5, UR9, PT ;  /* 0x0000000905007c0c */ /* 0x000fda000bf06270 */
[----:B------:R-:W-:Y:S05]  /*2da0*/  @!P0 BRA `(.L_x_26) ;  /* 0xfffffff400b08947 */ /* 0x000fea000383ffff */
[----:B------:R-:W-:Y:S05]  /*2db0*/  EXIT ;  /* 0x000000000000794d */ /* 0x000fea0003800000 */
.L_x_27:
[----:B------:R-:W-:-:S00]  /*2dc0*/  BRA `(.L_x_27) ;  /* 0xfffffffc00fc7947 */ /* 0x000fc0000383ffff */
[----:B------:R-:W-:-:S00]  /*2dd0*/  NOP ;  /* 0x0000000000007918 */ /* 0x000fc00000000000 */
        /* <DEDUP_REMOVED lines=10> */
.L_x_247:


//--------------------- .text._ZN4vllm32dynamic_scaled_int8_quant_kernelIN3c108BFloat16EfEEvPKT_PaPT0_i --------------------------
	.section	.text._ZN4vllm32dynamic_scaled_int8_quant_kernelIN3c108BFloat16EfEEvPKT_PaPT0_i,"ax",@progbits
	.align	128
        .global         _ZN4vllm32dynamic_scaled_int8_quant_kernelIN3c108BFloat16EfEEvPKT_PaPT0_i
        .type           _ZN4vllm32dynamic_scaled_int8_quant_kernelIN3c108BFloat16EfEEvPKT_PaPT0_i,@function
        .size           _ZN4vllm32dynamic_scaled_int8_quant_kernelIN3c108BFloat16EfEEvPKT_PaPT0_i,(.L_x_248 - _ZN4vllm32dynamic_scaled_int8_quant_kernelIN3c108BFloat16EfEEvPKT_PaPT0_i)
        .other          _ZN4vllm32dynamic_scaled_int8_quant_kernelIN3c108BFloat16EfEEvPKT_PaPT0_i,@"STO_CUDA_ENTRY STV_DEFAULT"
_ZN4vllm32dynamic_scaled_int8_quant_kernelIN3c108BFloat16EfEEvPKT_PaPT0_i:
.text._ZN4vllm32dynamic_scaled_int8_quant_kernelIN3c108BFloat16EfEEvPKT_PaPT0_i:
[----:B------:R-:W-:Y:S08]  /*0000*/  LDC R1, c[0x0][0x28] ;  /* 0x00000a00ff017b82 */ /* 0x000ff00000000800 */
[----:B------:R-:W0:Y:S01]  /*0010*/  S2UR UR9, SR_CTAID.X ;  /* 0x00000000000979c3 */ /* 0x000e220000002500 */
[----:B------:R-:W-:Y:S01]  /*0020*/  ULDC UR15, c[0x0][0x228] ;  /* 0x00008a00000f7ab9 */ /* 0x000fe20000000800 */
[----:B------:R-:W-:Y:S01]  /*0030*/  ULDC.64 UR10, c[0x0][0x210] ;  /* 0x00008400000a7ab9 */ /* 0x000fe20000000a00 */
[----:B------:R-:W-:Y:S01]  /*0040*/  ULOP3.LUT UP2, URZ, UR15, 0xf, URZ, 0xc0, !UPT ;  /* 0x0000000f0f3f7892 */ /* 0x000fe2000f84c03f */
[----:B------:R-:W1:Y:S01]  /*0050*/  S2R R0, SR_TID.X ;  /* 0x0000000000007919 */ /* 0x000e620000002100 */
[----:B------:R-:W-:Y:S01]  /*0060*/  USHF.R.S32.HI UR7, URZ, 0x1f, UR15 ;  /* 0x0000001f3f077899 */ /* 0x000fe2000801140f */
        /* <DEDUP_REMOVED lines=8> */
[----:B------:R-:W-:Y:S02]  /*00f0*/  USHF.L.U64.HI UR4, UR4, 0x1, UR10 ;  /* 0x0000000104047899 */ /* 0x000fe4000801020a */
[----:B------:R-:W-:-:S02]  /*0100*/  UPLOP3.LUT UP0, UPT, UP2, UP0, UPT, 0x2, 0x0 ;  /* 0x000000000000789c */ /* 0x000fc40001700072 */
[----:B------:R-:W-:-:S04]  /*0110*/  UIADD3.X UR7, UR4, UR11, URZ, UP1, !UPT ;  /* 0x0000000b04077290 */ /* 0x000fc80008ffe43f */
[----:B------:R-:W-:-:S13]  /*0120*/  PLOP3.LUT P1, PT, PT, PT, UP0, 0x80, 0x0 ;  /* 0x000000000000781c */ /* 0x000fda0003f2f008 */
[----:B-1----:R-:W-:Y:S05]  /*0130*/  @P1 BRA `(.L_x_29) ;  /* 0x0000000400901947 */ /* 0x002fea0003800000 */
[----:B------:R-:W-:Y:S01]  /*0140*/  UIADD3 UR4, -UR6, URZ, URZ ;  /* 0x0000003f06047290 */ /* 0x000fe2000fffe13f */
[----:B------:R-:W-:Y:S01]  /*0150*/  BSSY B1, `(.L_x_30) ;  /* 0x0000013000017945 */ /* 0x000fe20003800000 */
[----:B------:R-:W-:Y:S02]  /*0160*/  IMAD.MOV.U32 R4, RZ, RZ, RZ ;  /* 0x000000ffff047224 */ /* 0x000fe400078e00ff */
[----:B------:R-:W-:-:S04]  /*0170*/  ULOP3.LUT UR4, UR4, 0x1e, URZ, 0xc0, !UPT ;  /* 0x0000001e04047892 */ /* 0x000fc8000f8ec03f */
[----:B------:R-:W-:-:S04]  /*0180*/  USHF.R.U64 UR4, UR4, 0x1, URZ ;  /* 0x0000000104047899 */ /* 0x000fc8000800123f */
[----:B------:R-:W-:-:S04]  /*0190*/  UISETP.LT.AND UP0, UPT, UR4, UR15, UPT ;  /* 0x0000000f0400728c */ /* 0x000fc8000bf01270 */
[----:B------:R-:W-:-:S04]  /*01a0*/  USEL UR4, UR4, UR15, UP0 ;  /* 0x0000000f04047287 */ /* 0x000fc80008000000 */
[----:B------:R-:W-:Y:S02]  /*01b0*/  UIADD3 UR11, -UR4, UR15, URZ ;  /* 0x0000000f040b7290 */ /* 0x000fe4000fffe13f */
[----:B------:R-:W-:-:S13]  /*01c0*/  ISETP.GE.AND P0, PT, R0, UR4, PT ;  /* 0x0000000400007c0c */ /* 0x000fda000bf06270 */
[----:B------:R-:W-:Y:S05]  /*01d0*/  @P0 BRA `(.L_x_31) ;  /* 0x0000000000280947 */ /* 0x000fea0003800000 */
[----:B------:R-:W-:Y:S02]  /*01e0*/  IMAD.MOV.U32 R4, RZ, RZ, RZ ;  /* 0x000000ffff047224 */ /* 0x000fe400078e00ff */
[----:B------:R-:W-:-:S07]  /*01f0*/  IMAD.MOV.U32 R5, RZ, RZ, R0 ;  /* 0x000000ffff057224 */ /* 0x000fce00078e0000 */
.L_x_32:
[----:B------:R-:W-:-:S04]  /*0200*/  IMAD.MOV.U32 R2, RZ, RZ, 0x2 ;  /* 0x00000002ff027424 */ /* 0x000fc800078e00ff */
[----:B------:R-:W-:-:S06]  /*0210*/  IMAD.WIDE R2, R5, R2, UR6 ;  /* 0x0000000605027e25 */ /* 0x000fcc000f8e0202 */
[----:B------:R-:W2:Y:S01]  /*0220*/  LDG.E.U16 R2, desc[UR12][R2.64] ;  /* 0x0000000c02027981 */ /* 0x000ea2000c1e1500 */
[----:B------:R-:W-:-:S05]  /*0230*/  VIADD R5, R5, UR14 ;  /* 0x0000000e05057c36 */ /* 0x000fca0008000000 */
[----:B------:R-:W-:Y:S01]  /*0240*/  ISETP.GE.AND P0, PT, R5, UR4, PT ;  /* 0x0000000405007c0c */ /* 0x000fe2000bf06270 */
[----:B--2---:R-:W-:-:S05]  /*0250*/  IMAD.U32 R7, R2, 0x10000, RZ ;  /* 0x0001000002077824 */ /* 0x004fca00078e00ff */
[----:B------:R-:W-:-:S07]  /*0260*/  FMNMX.FTZ R4, |R7|, R4, !PT ;  /* 0x0000000407047209 */ /* 0x000fce0007810200 */
[----:B------:R-:W-:Y:S05]  /*0270*/  @!P0 BRA `(.L_x_32) ;  /* 0xfffffffc00e08947 */ /* 0x000fea000383ffff */
.L_x_31:
[----:B------:R-:W-:Y:S05]  /*0280*/  BSYNC B1 ;  /* 0x0000000000017941 */ /* 0x000fea0003800000 */
.L_x_30:
[----:B------:R-:W-:Y:S01]  /*0290*/  USHF.R.S32.HI UR5, URZ, 0x1f, UR11 ;  /* 0x0000001f3f057899 */ /* 0x000fe2000801140b */
[----:B------:R-:W-:Y:S03]  /*02a0*/  BSSY B1, `(.L_x_33) ;  /* 0x0000040000017945 */ /* 0x000fe60003800000 */
[----:B------:R-:W-:-:S04]  /*02b0*/  ULEA.HI UR5, UR5, UR11, URZ, 0x4 ;  /* 0x0000000b05057291 */ /* 0x000fc8000f8f203f */
[----:B------:R-:W-:Y:S02]  /*02c0*/  USHF.R.S32.HI UR8, URZ, 0x4, UR5 ;  /* 0x000000043f087899 */ /* 0x000fe40008011405 */
[----:B------:R-:W-:-:S04]  /*02d0*/  UIMAD.WIDE UR4, UR4, 0x2, UR6 ;  /* 0x00000002040478a5 */ /* 0x000fc8000f8e0206 */
[----:B------:R-:W-:Y:S01]  /*02e0*/  ISETP.GE.AND P0, PT, R0, UR8, PT ;  /* 0x0000000800007c0c */ /* 0x000fe2000bf06270 */
[----:B------:R-:W-:-:S04]  /*02f0*/  IMAD.U32 R3, RZ, RZ, UR8 ;  /* 0x00000008ff037e24 */ /* 0x000fc8000f8e00ff */
[----:B------:R-:W-:-:S05]  /*0300*/  IMAD R6, R3, 0x10, R0 ;  /* 0x0000001003067824 */ /* 0x000fca00078e0200 */
[----:B------:R-:W-:-:S03]  /*0310*/  ISETP.GE.AND P2, PT, R6, UR11, PT ;  /* 0x0000000b06007c0c */ /* 0x000fc6000bf46270 */
[----:B------:R-:W-:Y:S10]  /*0320*/  @P0 BRA `(.L_x_34) ;  /* 0x0000000000dc0947 */ /* 0x000ff40003800000 */
[----:B------:R-:W-:-:S07]  /*0330*/  IMAD.MOV.U32 R5, RZ, RZ, R0 ;  /* 0x000000ffff057224 */ /* 0x000fce00078e0000 */
.L_x_35:
[----:B------:R-:W-:Y:S02]  /*0340*/  IMAD.U32 R2, RZ, RZ, UR4 ;  /* 0x00000004ff027e24 */ /* 0x000fe4000f8e00ff */
[----:B------:R-:W-:Y:S02]  /*0350*/  IMAD.U32 R3, RZ, RZ, UR5 ;  /* 0x00000005ff037e24 */ /* 0x000fe4000f8e00ff */
        /* <DEDUP_REMOVED lines=16> */
[----:B------:R0:W5:Y:S01]  /*0460*/  LDG.E.U16 R18, desc[UR12][R2.64+0x1e] ;  /* 0x00001e0c02127981 */ /* 0x000162000c1e1500 */
[----:B------:R-:W-:-:S05]  /*0470*/  VIADD R5, R5, UR14 ;  /* 0x0000000e05057c36 */ /* 0x000fca0008000000 */
[----:B------:R-:W-:Y:S01]  /*0480*/  ISETP.GE.AND P0, PT, R5, UR8, PT ;  /* 0x0000000805007c0c */ /* 0x000fe2000bf06270 */
[----:B--2---:R-:W-:Y:S02]  /*0490*/  IMAD.U32 R19, R19, 0x10000, RZ ;  /* 0x0001000013137824 */ /* 0x004fe400078e00ff */
[----:B---3--:R-:W-:-:S03]  /*04a0*/  IMAD.U32 R20, R20, 0x10000, RZ ;  /* 0x0001000014147824 */ /* 0x008fc600078e00ff */
[----:B------:R-:W-:Y:S01]  /*04b0*/  FMNMX.FTZ R19, |R19|, R4, !PT ;  /* 0x0000000413137209 */ /* 0x000fe20007810200 */
[----:B----4-:R-:W-:-:S03]  /*04c0*/  IMAD.U32 R4, R21, 0x10000, RZ ;  /* 0x0001000015047824 */ /* 0x010fc600078e00ff */
[----:B------:R-:W-:-:S04]  /*04d0*/  FMNMX.FTZ R19, R19, |R20|, !PT ;  /* 0x4000001413137209 */ /* 0x000fc80007810000 */
[----:B------:R-:W-:Y:S01]  /*04e0*/  FMNMX.FTZ R4, R19, |R4|, !PT ;  /* 0x4000000413047209 */ /* 0x000fe20007810000 */
[----:B-----5:R-:W-:Y:S02]  /*04f0*/  IMAD.U32 R19, R22, 0x10000, RZ ;  /* 0x0001000016137824 */ /* 0x020fe400078e00ff */
[----:B------:R-:W-:-:S03]  /*0500*/  IMAD.U32 R17, R17, 0x10000, RZ ;  /* 0x0001000011117824 */ /* 0x000fc600078e00ff */
[----:B------:R-:W-:Y:S01]  /*0510*/  FMNMX.FTZ R4, R4, |R19|, !PT ;  /* 0x4000001304047209 */ /* 0x000fe20007810000 */
[----:B0-----:R-:W-:-:S03]  /*0520*/  IMAD.U32 R3, R16, 0x10000, RZ ;  /* 0x0001000010037824 */ /* 0x001fc600078e00ff */
[----:B------:R-:W-:Y:S01]  /*0530*/  FMNMX.FTZ R4, R4, |R17|, !PT ;  /* 0x4000001104047209 */ /* 0x000fe20007810000 */
[----:B------:R-:W-:-:S03]  /*0540*/  IMAD.U32 R2, R15, 0x10000, RZ ;  /* 0x000100000f027824 */ /* 0x000fc600078e00ff */
[----:B------:R-:W-:-:S04]  /*0550*/  FMNMX.FTZ R3, R4, |R3|, !PT ;  /* 0x4000000304037209 */ /* 0x000fc80007810000 */
[----:B------:R-:W-:Y:S01]  /*0560*/  FMNMX.FTZ R2, R3, |R2|, !PT ;  /* 0x4000000203027209 */ /* 0x000fe20007810000 */
[----:B------:R-:W-:Y:S02]  /*0570*/  IMAD.U32 R3, R14, 0x10000, RZ ;  /* 0x000100000e037824 */ /* 0x000fe400078e00ff */
[----:B------:R-:W-:-:S03]  /*0580*/  IMAD.U32 R13, R13, 0x10000, RZ ;  /* 0x000100000d0d7824 */ /* 0x000fc600078e00ff */
[----:B------:R-:W-:Y:S01]  /*0590*/  FMNMX.FTZ R2, R2, |R3|, !PT ;  /* 0x4000000302027209 */ /* 0x000fe20007810000 */
[----:B------:R-:W-:Y:S02]  /*05a0*/  IMAD.U32 R3, R12, 0x10000, RZ ;  /* 0x000100000c037824 */ /* 0x000fe400078e00ff */
[----:B------:R-:W-:Y:S01]  /*05b0*/  IMAD.U32 R11, R11, 0x10000, RZ ;  /* 0x000100000b0b7824 */ /* 0x000fe200078e00ff */
[----:B------:R-:W-:-:S04]  /*05c0*/  FMNMX.FTZ R2, R2, |R13|, !PT ;  /* 0x4000000d02027209 */ /* 0x000fc80007810000 */
        /* <DEDUP_REMOVED lines=9> */
[----:B------:R-:W-:-:S03]  /*0660*/  IMAD.U32 R3, R18, 0x10000, RZ ;  /* 0x0001000012037824 */ /* 0x000fc600078e00ff */
[----:B------:R-:W-:-:S04]  /*0670*/  FMNMX.FTZ R2, R2, |R7|, !PT ;  /* 0x4000000702027209 */ /* 0x000fc80007810000 */
[----:B------:R-:W-:Y:S01]  /*0680*/  FMNMX.FTZ R4, R2, |R3|, !PT ;  /* 0x4000000302047209 */ /* 0x000fe20007810000 */
[----:B------:R-:W-:Y:S06]  /*0690*/  @!P0 BRA `(.L_x_35) ;  /* 0xfffffffc00288947 */ /* 0x000fec000383ffff */
.L_x_34:
[----:B------:R-:W-:Y:S05]  /*06a0*/  BSYNC B1 ;  /* 0x0000000000017941 */ /* 0x000fea0003800000 */
.L_x_33:
[----:B------:R-:W-:Y:S05]  /*06b0*/  @P2 BRA `(.L_x_36) ;  /* 0x00000004000c2947 */ /* 0x000fea0003800000 */
[----:B------:R-:W-:Y:S01]  /*06c0*/  BSSY B1, `(.L_x_37) ;  /* 0x000000a000017945 */ /* 0x000fe20003800000 */
.L_x_38:
[----:B------:R-:W-:Y:S02]  /*06d0*/  IMAD.U32 R2, RZ, RZ, UR4 ;  /* 0x00000004ff027e24 */ /* 0x000fe4000f8e00ff */
[----:B------:R-:W-:Y:S02]  /*06e0*/  IMAD.U32 R3, RZ, RZ, UR5 ;  /* 0x00000005ff037e24 */ /* 0x000fe4000f8e00ff */
[----:B------:R-:W-:-:S06]  /*06f0*/  IMAD.WIDE R2, R6, 0x2, R2 ;  /* 0x0000000206027825 */ /* 0x000fcc00078e0202 */
[----:B------:R-:W2:Y:S01]  /*0700*/  LDG.E.U16 R2, desc[UR12][R2.64] ;  /* 0x0000000c02027981 */ /* 0x000ea2000c1e1500 */
[----:B------:R-:W-:-:S05]  /*0710*/  VIADD R6, R6, UR14 ;  /* 0x0000000e06067c36 */ /* 0x000fca0008000000 */
[----:B------:R-:W-:Y:S01]  /*0720*/  ISETP.GE.AND P0, PT, R6, UR11, PT ;  /* 0x0000000b06007c0c */ /* 0x000fe2000bf06270 */
[----:B--2---:R-:W-:-:S05]  /*0730*/  IMAD.U32 R5, R2, 0x10000, RZ ;  /* 0x0001000002057824 */ /* 0x004fca00078e00ff */
[----:B------:R-:W-:-:S07]  /*0740*/  FMNMX.FTZ R4, |R5|, R4, !PT ;  /* 0x0000000405047209 */ /* 0x000fce0007810200 */
[----:B------:R-:W-:Y:S05]  /*0750*/  @!P0 BRA `(.L_x_38) ;  /* 0xfffffffc00dc8947 */ /* 0x000fea000383ffff */
[----:B------:R-:W-:Y:S05]  /*0760*/  BSYNC B1 ;  /* 0x0000000000017941 */ /* 0x000fea0003800000 */
.L_x_37:
[----:B------:R-:W-:Y:S05]  /*0770*/  BRA `(.L_x_36) ;  /* 0x0000000000dc7947 */ /* 0x000fea0003800000 */
.L_x_29:
[----:B------:R-:W-:Y:S01]  /*0780*/  USHF.R.S32.HI UR4, URZ, 0x1f, UR15 ;  /* 0x0000001f3f047899 */ /* 0x000fe2000801140f */
[----:B------:R-:W-:-:S03]  /*0790*/  IMAD.MOV.U32 R4, RZ, RZ, RZ ;  /* 0x000000ffff047224 */ /* 0x000fc600078e00ff */
[----:B------:R-:W-:-:S04]  /*07a0*/  ULEA.HI UR4, UR4, UR15, URZ, 0x4 ;  /* 0x0000000f04047291 */ /* 0x000fc8000f8f203f */
[----:B------:R-:W-:-:S06]  /*07b0*/  USHF.R.S32.HI UR4, URZ, 0x4, UR4 ;  /* 0x000000043f047899 */ /* 0x000fcc0008011404 */
[----:B------:R-:W-:-:S13]  /*07c0*/  ISETP.GE.AND P0, PT, R0, UR4, PT ;  /* 0x0000000400007c0c */ /* 0x000fda000bf06270 */
[----:B------:R-:W-:Y:S05]  /*07d0*/  @P0 BRA `(.L_x_36) ;  /* 0x0000000000c40947 */ /* 0x000fea0003800000 */
[----:B------:R-:W-:Y:S02]  /*07e0*/  IMAD.MOV.U32 R4, RZ, RZ, RZ ;  /* 0x000000ffff047224 */ /* 0x000fe400078e00ff */
[----:B------:R-:W-:-:S07]  /*07f0*/  IMAD.MOV.U32 R2, RZ, RZ, R0 ;  /* 0x000000ffff027224 */ /* 0x000fce00078e0000 */
.L_x_39:
[----:B------:R-:W-:-:S04]  /*0800*/  IMAD.MOV.U32 R7, RZ, RZ, 0x20 ;  /* 0x00000020ff077424 */ /* 0x000fc800078e00ff */
[----:B------:R-:W-:-:S05]  /*0810*/  IMAD.WIDE R6, R2, R7, UR6 ;  /* 0x0000000602067e25 */ /* 0x000fca000f8e0207 */
[----:B------:R-:W2:Y:S04]  /*0820*/  LDG.E.128 R8, desc[UR12][R6.64] ;  /* 0x0000000c06087981 */ /* 0x000ea8000c1e1d00 */
[----:B------:R0:W3:Y:S01]  /*0830*/  LDG.E.128 R12, desc[UR12][R6.64+0x10] ;  /* 0x0000100c060c7981 */ /* 0x0000e2000c1e1d00 */
[----:B------:R-:W-:-:S05]  /*0840*/  VIADD R2, R2, UR14 ;  /* 0x0000000e02027c36 */ /* 0x000fca0008000000 */
[----:B------:R-:W-:Y:S01]  /*0850*/  ISETP.GE.AND P0, PT, R2, UR4, PT ;  /* 0x0000000402007c0c */ /* 0x000fe2000bf06270 */
[C---:B--2---:R-:W-:Y:S01]  /*0860*/  IMAD.U32 R3, R8.reuse, 0x10000, RZ ;  /* 0x0001000008037824 */ /* 0x044fe200078e00ff */
[----:B------:R-:W-:-:S04]  /*0870*/  PRMT R8, R8, 0x7632, R8 ;  /* 0x0000763208087816 */ /* 0x000fc80000000008 */
[----:B------:R-:W-:Y:S01]  /*0880*/  FMNMX.FTZ R4, |R3|, R4, !PT ;  /* 0x0000000403047209 */ /* 0x000fe20007810200 */
[----:B------:R-:W-:Y:S01]  /*0890*/  IMAD.U32 R5, R8, 0x10000, RZ ;  /* 0x0001000008057824 */ /* 0x000fe200078e00ff */
[C---:B------:R-:W-:Y:S01]  /*08a0*/  PRMT R3, R9.reuse, 0x7632, R3 ;  /* 0x0000763209037816 */ /* 0x040fe20000000003 */
[----:B------:R-:W-:-:S03]  /*08b0*/  IMAD.U32 R9, R9, 0x10000, RZ ;  /* 0x0001000009097824 */ /* 0x000fc600078e00ff */
[----:B------:R-:W-:Y:S01]  /*08c0*/  FMNMX.FTZ R4, R4, |R5|, !PT ;  /* 0x4000000504047209 */ /* 0x000fe20007810000 */
[----:B------:R-:W-:Y:S01]  /*08d0*/  IMAD.U32 R5, R3, 0x10000, RZ ;  /* 0x0001000003057824 */ /* 0x000fe200078e00ff */
[----:B------:R-:W-:Y:S02]  /*08e0*/  PRMT R3, R10, 0x7632, R3 ;  /* 0x000076320a037816 */ /* 0x000fe40000000003 */
[----:B------:R-:W-:-:S03]  /*08f0*/  FMNMX.FTZ R4, R4, |R9|, !PT ;  /* 0x4000000904047209 */ /* 0x000fc60007810000 */
[----:B0-----:R-:W-:Y:S01]  /*0900*/  IMAD.U32 R7, R3, 0x10000, RZ ;  /* 0x0001000003077824 */ /* 0x001fe200078e00ff */
[----:B------:R-:W-:Y:S01]  /*0910*/  FMNMX.FTZ R4, R4, |R5|, !PT ;  /* 0x4000000504047209 */ /* 0x000fe20007810000 */
[----:B------:R-:W-:Y:S01]  /*0920*/  IMAD.U32 R5, R10, 0x10000, RZ ;  /* 0x000100000a057824 */ /* 0x000fe200078e00ff */
[C---:B------:R-:W-:Y:S01]  /*0930*/  PRMT R3, R11.reuse, 0x7632, R3 ;  /* 0x000076320b037816 */ /* 0x040fe20000000003 */
[----:B------:R-:W-:-:S03]  /*0940*/  IMAD.U32 R11, R11, 0x10000, RZ ;  /* 0x000100000b0b7824 */ /* 0x000fc600078e00ff */
[----:B------:R-:W-:Y:S01]  /*0950*/  FMNMX.FTZ R4, R4, |R5|, !PT ;  /* 0x4000000504047209 */ /* 0x000fe20007810000 */
[----:B------:R-:W-:Y:S01]  /*0960*/  IMAD.U32 R5, R3, 0x10000, RZ ;  /* 0x0001000003057824 */ /* 0x000fe200078e00ff */
[----:B---3--:R-:W-:Y:S02]  /*0970*/  PRMT R3, R12, 0x7632, R3 ;  /* 0x000076320c037816 */ /* 0x008fe40000000003 */
[----:B------:R-:W-:Y:S01]  /*0980*/  FMNMX.FTZ R4, R4, |R7|, !PT ;  /* 0x4000000704047209 */ /* 0x000fe20007810000 */
[----:B------:R-:W-:-:S03]  /*0990*/  IMAD.U32 R7, R12, 0x10000, RZ ;  /* 0x000100000c077824 */ /* 0x000fc600078e00ff */
[----:B------:R-:W-:-:S04]  /*09a0*/  FMNMX.FTZ R4, R4, |R11|, !PT ;  /* 0x4000000b04047209 */ /* 0x000fc80007810000 */
[----:B------:R-:W-:Y:S01]  /*09b0*/  FMNMX.FTZ R4, R4, |R5|, !PT ;  /* 0x4000000504047209 */ /* 0x000fe20007810000 */
[----:B------:R-:W-:Y:S01]  /*09c0*/  IMAD.U32 R5, R3, 0x10000, RZ ;  /* 0x0001000003057824 */ /* 0x000fe200078e00ff */
[C---:B------:R-:W-:Y:S01]  /*09d0*/  PRMT R3, R13.reuse, 0x7632, R3 ;  /* 0x000076320d037816 */ /* 0x040fe20000000003 */
[----:B------:R-:W-:Y:S01]  /*09e0*/  IMAD.U32 R13, R13, 0x10000, RZ ;  /* 0x000100000d0d7824 */ /* 0x000fe200078e00ff */
[----:B------:R-:W-:Y:S01]  /*09f0*/  FMNMX.FTZ R4, R4, |R7|, !PT ;  /* 0x4000000704047209 */ /* 0x000fe20007810000 */
[----:B------:R-:W-:-:S03]  /*0a00*/  IMAD.U32 R7, R14, 0x10000, RZ ;  /* 0x000100000e077824 */ /* 0x000fc600078e00ff */
[----:B------:R-:W-:Y:S01]  /*0a10*/  FMNMX.FTZ R4, R4, |R5|, !PT ;  /* 0x4000000504047209 */ /* 0x000fe20007810000 */
[----:B------:R-:W-:Y:S01]  /*0a20*/  IMAD.U32 R5, R3, 0x10000, RZ ;  /* 0x0001000003057824 */ /* 0x000fe200078e00ff */
[----:B------:R-:W-:Y:S02]  /*0a30*/  PRMT R3, R14, 0x7632, R3 ;  /* 0x000076320e037816 */ /* 0x000fe40000000003 */
[----:B------:R-:W-:-:S04]  /*0a40*/  FMNMX.FTZ R4, R4, |R13|, !PT ;  /* 0x4000000d04047209 */ /* 0x000fc80007810000 */
[----:B------:R-:W-:Y:S01]  /*0a50*/  FMNMX.FTZ R4, R4, |R5|, !PT ;  /* 0x4000000504047209 */ /* 0x000fe20007810000 */
[----:B------:R-:W-:Y:S01]  /*0a60*/  IMAD.U32 R5, R3, 0x10000, RZ ;  /* 0x0001000003057824 */ /* 0x000fe200078e00ff */
[C---:B------:R-:W-:Y:S01]  /*0a70*/  PRMT R3, R15.reuse, 0x7632, R3 ;  /* 0x000076320f037816 */ /* 0x040fe20000000003 */
[----:B------:R-:W-:Y:S01]  /*0a80*/  IMAD.U32 R15, R15, 0x10000, RZ ;  /* 0x000100000f0f7824 */ /* 0x000fe200078e00ff */
[----:B------:R-:W-:-:S03]  /*0a90*/  FMNMX.FTZ R4, R4, |R7|, !PT ;  /* 0x4000000704047209 */ /* 0x000fc60007810000 */
[----:B------:R-:W-:Y:S01]  /*0aa0*/  IMAD.U32 R3, R3, 0x10000, RZ ;  /* 0x0001000003037824 */ /* 0x000fe200078e00ff */
[----:B------:R-:W-:-:S04]  /*0ab0*/  FMNMX.FTZ R4, R4, |R5|, !PT ;  /* 0x4000000504047209 */ /* 0x000fc80007810000 */
[----:B------:R-:W-:-:S04]  /*0ac0*/  FMNMX.FTZ R4, R4, |R15|, !PT ;  /* 0x4000000f04047209 */ /* 0x000fc80007810000 */
[----:B------:R-:W-:Y:S01]  /*0ad0*/  FMNMX.FTZ R4, R4, |R3|, !PT ;  /* 0x4000000304047209 */ /* 0x000fe20007810000 */
[----:B------:R-:W-:Y:S06]  /*0ae0*/  @!P0 BRA `(.L_x_39) ;  /* 0xfffffffc00448947 */ /* 0x000fec000383ffff */
.L_x_36:
[----:B------:R-:W-:Y:S05]  /*0af0*/  BSYNC B0 ;  /* 0x0000000000007941 */ /* 0x000fea0003800000 */
.L_x_28:
[----:B------:R-:W-:Y:S01]  /*0b00*/  UISETP.GT.AND UP0, UPT, UR14, 0xff, UPT ;  /* 0x000000ff0e00788c */ /* 0x000fe2000bf04270 */
[----:B------:R-:W-:Y:S05]  /*0b10*/  BSSY B0, `(.L_x_40) ;  /* 0x0000082000007945 */ /* 0x000fea0003800000 */
[----:B------:R-:W-:-:S13]  /*0b20*/  PLOP3.LUT P0, PT, PT, PT, UP0, 0x80, 0x0 ;  /* 0x000000000000781c */ /* 0x000fda0003f0f008 */
[----:B------:R-:W-:Y:S05]  /*0b30*/  @P0 BRA `(.L_x_41) ;  /* 0x0000000400280947 */ /* 0x000fea0003800000 */
[----:B------:R-:W-:Y:S01]  /*0b40*/  SHF.R.S32.HI R3, RZ, 0x1f, R0 ;  /* 0x0000001fff037819 */ /* 0x000fe20000011400 */
[----:B------:R-:W0:Y:S03]  /*0b50*/  S2R R10, SR_LANEID ;  /* 0x00000000000a7919 */ /* 0x000e260000000000 */
[----:B------:R-:W-:-:S04]  /*0b60*/  LEA.HI R3, R3, R0, RZ, 0x5 ;  /* 0x0000000003037211 */ /* 0x000fc800078f28ff */
[----:B------:R-:W-:Y:S02]  /*0b70*/  LOP3.LUT R2, R3, 0xffffffe0, RZ, 0xc0, !PT ;  /* 0xffffffe003027812 */ /* 0x000fe400078ec0ff */
[----:B------:R-:W-:-:S03]  /*0b80*/  SHF.R.S32.HI R3, RZ, 0x5, R3 ;  /* 0x00000005ff037819 */ /* 0x000fc60000011403 */
[----:B------:R-:W-:Y:S01]  /*0b90*/  VIADD R5, R2, 0x20 ;  /* 0x0000002002057836 */ /* 0x000fe20000000000 */
[----:B------:R-:W-:-:S04]  /*0ba0*/  LOP3.LUT R2, RZ, R2, RZ, 0x33, !PT ;  /* 0x00000002ff027212 */ /* 0x000fc800078e33ff */
[----:B------:R-:W-:Y:S01]  /*0bb0*/  ISETP.GT.AND P0, PT, R5, UR14, PT ;  /* 0x0000000e05007c0c */ /* 0x000fe2000bf04270 */
[----:B------:R-:W-:-:S05]  /*0bc0*/  VIADD R2, R2, UR14 ;  /* 0x0000000e02027c36 */ /* 0x000fca0008000000 */
[----:B------:R-:W-:-:S05]  /*0bd0*/  SEL R5, R2, 0x1f, P0 ;  /* 0x0000001f02057807 */ /* 0x000fca0000000000 */
[----:B------:R-:W1:Y:S01]  /*0be0*/  SHFL.DOWN PT, R7, R4, 0x1, R5 ;  /* 0x0820000004077989 */ /* 0x000e6200000e0005 */
[C---:B0-----:R-:W-:Y:S01]  /*0bf0*/  VIADD R6, R10.reuse, 0x2 ;  /* 0x000000020a067836 */ /* 0x041fe20000000000 */
[C---:B------:R-:W-:Y:S01]  /*0c00*/  ISETP.NE.AND P2, PT, R10.reuse, RZ, PT ;  /* 0x000000ff0a00720c */ /* 0x040fe20003f45270 */
[----:B------:R-:W-:-:S12]  /*0c10*/  VIADD R8, R10, 0x4 ;  /* 0x000000040a087836 */ /* 0x000fd80000000000 */
[----:B------:R-:W0:Y:S01]  /*0c20*/  @!P2 S2R R9, SR_CgaCtaId ;  /* 0x000000000009a919 */ /* 0x000e220000008800 */
[----:B-1----:R-:W-:-:S04]  /*0c30*/  FSETP.GEU.FTZ.AND P0, PT, R4, R7, PT ;  /* 0x000000070400720b */ /* 0x002fc80003f1e000 */
[----:B------:R-:W-:-:S04]  /*0c40*/  ISETP.LT.AND P0, PT, R10, R5, !P0 ;  /* 0x000000050a00720c */ /* 0x000fc80004701270 */
[----:B------:R-:W-:-:S05]  /*0c50*/  FSEL R2, R7, R4, P0 ;  /* 0x0000000407027208 */ /* 0x000fca0000000000 */
[----:B------:R-:W1:Y:S02]  /*0c60*/  SHFL.DOWN PT, R7, R2, 0x2, R5 ;  /* 0x0840000002077989 */ /* 0x000e6400000e0005 */
[----:B-1----:R-:W-:-:S04]  /*0c70*/  FSETP.GEU.FTZ.AND P0, PT, R2, R7, PT ;  /* 0x000000070200720b */ /* 0x002fc80003f1e000 */
[----:B------:R-:W-:-:S04]  /*0c80*/  ISETP.LE.AND P0, PT, R6, R5, !P0 ;  /* 0x000000050600720c */ /* 0x000fc80004703270 */
[----:B------:R-:W-:Y:S01]  /*0c90*/  FSEL R6, R7, R2, P0 ;  /* 0x0000000207067208 */ /* 0x000fe20000000000 */
[----:B------:R-:W-:-:S04]  /*0ca0*/  VIADD R2, R10, 0x8 ;  /* 0x000000080a027836 */ /* 0x000fc80000000000 */
[----:B------:R-:W1:Y:S02]  /*0cb0*/  SHFL.DOWN PT, R7, R6, 0x4, R5 ;  /* 0x0880000006077989 */ /* 0x000e6400000e0005 */
[----:B-1----:R-:W-:-:S04]  /*0cc0*/  FSETP.GEU.FTZ.AND P0, PT, R6, R7, PT ;  /* 0x000000070600720b */ /* 0x002fc80003f1e000 */
[----:B------:R-:W-:Y:S02]  /*0cd0*/  ISETP.LE.AND P0, PT, R8, R5, !P0 ;  /* 0x000000050800720c */ /* 0x000fe40004703270 */
[----:B------:R-:W-:Y:S02]  /*0ce0*/  @!P2 MOV R8, 0x400 ;  /* 0x000004000008a802 */ /* 0x000fe40000000f00 */
[----:B------:R-:W-:Y:S01]  /*0cf0*/  FSEL R4, R7, R6, P0 ;  /* 0x0000000607047208 */ /* 0x000fe20000000000 */
[----:B------:R-:W-:Y:S01]  /*0d00*/  VIADD R6, R10, 0x10 ;  /* 0x000000100a067836 */ /* 0x000fe20000000000 */
[----:B0-----:R-:W-:-:S03]  /*0d10*/  @!P2 LEA R8, R9, R8, 0x18 ;  /* 0x000000080908a211 */ /* 0x001fc600078ec0ff */
[----:B------:R-:W0:Y:S02]  /*0d20*/  SHFL.DOWN PT, R7, R4, 0x8, R5 ;  /* 0x0900000004077989 */ /* 0x000e2400000e0005 */
[----:B------:R-:W-:Y:S01]  /*0d30*/  @!P2 IMAD R3, R3, 0x4, R8 ;  /* 0x000000040303a824 */ /* 0x000fe200078e0208 */
[----:B0-----:R-:W-:-:S04]  /*0d40*/  FSETP.GEU.FTZ.AND P0, PT, R4, R7, PT ;  /* 0x000000070400720b */ /* 0x001fc80003f1e000 */
[----:B------:R-:W-:-:S04]  /*0d50*/  ISETP.LE.AND P0, PT, R2, R5, !P0 ;  /* 0x000000050200720c */ /* 0x000fc80004703270 */
[----:B------:R-:W-:-:S05]  /*0d60*/  FSEL R2, R7, R4, P0 ;  /* 0x0000000407027208 */ /* 0x000fca0000000000 */
[----:B------:R-:W0:Y:S02]  /*0d70*/  SHFL.DOWN PT, R7, R2, 0x10, R5 ;  /* 0x0a00000002077989 */ /* 0x000e2400000e0005 */
[----:B0-----:R-:W-:-:S04]  /*0d80*/  FSETP.GEU.FTZ.AND P0, PT, R2, R7, PT ;  /* 0x000000070200720b */ /* 0x001fc80003f1e000 */
[----:B------:R-:W-:-:S04]  /*0d90*/  ISETP.LE.AND P0, PT, R6, R5, !P0 ;  /* 0x000000050600720c */ /* 0x000fc80004703270 */
[----:B------:R-:W-:-:S05]  /*0da0*/  FSEL R8, R7, R2, P0 ;  /* 0x0000000207087208 */ /* 0x000fca0000000000 */
[----:B------:R0:W-:Y:S01]  /*0db0*/  @!P2 STS [R3+0x8], R8 ;  /* 0x000008080300a388 */ /* 0x0001e20000000800 */
[----:B------:R-:W-:Y:S01]  /*0dc0*/  BAR.SYNC.DEFER_BLOCKING 0x0 ;  /* 0x0000000000007b1d */ /* 0x000fe20000010000 */
[----:B------:R-:W-:-:S13]  /*0dd0*/  ISETP.NE.AND P2, PT, R0, RZ, PT ;  /* 0x000000ff0000720c */ /* 0x000fda0003f45270 */
[----:B0-----:R-:W-:Y:S05]  /*0de0*/  @P2 BRA `(.L_x_42) ;  /* 0x0000000400502947 */ /* 0x001fea0003800000 */
[----:B------:R-:W0:Y:S01]  /*0df0*/  S2UR UR5, SR_CgaCtaId ;  /* 0x00000000000579c3 */ /* 0x000e220000008800 */
[----:B------:R-:W-:Y:S01]  /*0e00*/  UMOV UR4, 0x400 ;  /* 0x0000040000047882 */ /* 0x000fe20000000000 */
[----:B------:R-:W-:Y:S01]  /*0e10*/  IMAD.U32 R2, RZ, RZ, UR14 ;  /* 0x0000000eff027e24 */ /* 0x000fe2000f8e00ff */
[----:B------:R-:W-:-:S06]  /*0e20*/  UISETP.GE.AND UP0, UPT, UR14, 0xe1, UPT ;  /* 0x000000e10e00788c */ /* 0x000fcc000bf06270 */
[----:B------:R-:W-:Y:S01]  /*0e30*/  PLOP3.LUT P3, PT, PT, PT, UP0, 0x80, 0x0 ;  /* 0x000000000000781c */ /* 0x000fe20003f6f008 */
[----:B0-----:R-:W-:-:S09]  /*0e40*/  ULEA UR4, UR5, UR4, 0x18 ;  /* 0x0000000405047291 */ /* 0x001fd2000f8ec03f */
[----:B------:R-:W0:Y:S04]  /*0e50*/  LDS R3, [UR4+0xc] ;  /* 0x00000c04ff037984 */ /* 0x000e280008000800 */
[----:B------:R-:W1:Y:S01]  /*0e60*/  LDS.128 R4, [UR4+0x10] ;  /* 0x00001004ff047984 */ /* 0x000e620008000c00 */
[----:B0-----:R-:W-:-:S04]  /*0e70*/  FSETP.GEU.FTZ.AND P0, PT, R8, R3, PT ;  /* 0x000000030800720b */ /* 0x001fc80003f1e000 */
[----:B------:R-:W-:-:S04]  /*0e80*/  ISETP.GT.AND P0, PT, R2, 0x20, !P0 ;  /* 0x000000200200780c */ /* 0x000fc80004704270 */
[----:B------:R-:W-:Y:S02]  /*0e90*/  FSEL R3, R3, R8, P0 ;  /* 0x0000000803037208 */ /* 0x000fe40000000000 */
[----:B------:R-:W0:Y:S02]  /*0ea0*/  LDS.64 R8, [UR4+0x20] ;  /* 0x00002004ff087984 */ /* 0x000e240008000a00 */
[----:B-1----:R-:W-:-:S04]  /*0eb0*/  FSETP.GEU.FTZ.AND P0, PT, R3, R4, PT ;  /* 0x000000040300720b */ /* 0x002fc80003f1e000 */
[----:B------:R-:W-:-:S04]  /*0ec0*/  ISETP.GT.AND P0, PT, R2, 0x40, !P0 ;  /* 0x000000400200780c */ /* 0x000fc80004704270 */
[----:B------:R-:W-:-:S04]  /*0ed0*/  FSEL R4, R4, R3, P0 ;  /* 0x0000000304047208 */ /* 0x000fc80000000000 */
[----:B------:R-:W-:-:S04]  /*0ee0*/  FSETP.GEU.FTZ.AND P0, PT, R4, R5, PT ;  /* 0x000000050400720b */ /* 0x000fc80003f1e000 */
        /* <DEDUP_REMOVED lines=8> */
[----:B0-----:R-:W-:-:S04]  /*0f70*/  FSETP.GEU.FTZ.AND P0, PT, R7, R8, PT ;  /* 0x000000080700720b */ /* 0x001fc80003f1e000 */
[----:B------:R-:W-:-:S04]  /*0f80*/  ISETP.GT.AND P0, PT, R2, 0xc0, !P0 ;  /* 0x000000c00200780c */ /* 0x000fc80004704270 */
[----:B------:R-:W-:Y:S01]  /*0f90*/  FSEL R8, R8, R7, P0 ;  /* 0x0000000708087208 */ /* 0x000fe20000000000 */
[----:B------:R-:W-:Y:S08]  /*0fa0*/  @!P3 BRA `(.L_x_42) ;  /* 0x0000000000e0b947 */ /* 0x000ff00003800000 */
[----:B------:R-:W-:-:S04]  /*0fb0*/  FSETP.GEU.FTZ.AND P0, PT, R8, R9, PT ;  /* 0x000000090800720b */ /* 0x000fc80003f1e000 */
[----:B------:R-:W-:Y:S01]  /*0fc0*/  FSEL R8, R9, R8, !P0 ;  /* 0x0000000809087208 */ /* 0x000fe20004000000 */
[----:B------:R-:W-:Y:S08]  /*0fd0*/  BRA `(.L_x_42) ;  /* 0x0000000000d47947 */ /* 0x000ff00003800000 */
.L_x_41:
[----:B------:R-:W0:Y:S01]  /*0fe0*/  S2R R6, SR_LANEID ;  /* 0x0000000000067919 */ /* 0x000e220000000000 */
[----:B------:R-:W1:Y:S02]  /*0ff0*/  SHFL.DOWN PT, R3, R4, 0x1, 0x1f ;  /* 0x08201f0004037f89 */ /* 0x000e6400000e0000 */
[----:B-1----:R-:W-:-:S04]  /*1000*/  FSETP.GEU.FTZ.AND P0, PT, R4, R3, PT ;  /* 0x000000030400720b */ /* 0x002fc80003f1e000 */
[C---:B0-----:R-:W-:Y:S02]  /*1010*/  ISETP.LT.AND P0, PT, R6.reuse, 0x1f, !P0 ;  /* 0x0000001f0600780c */ /* 0x041fe40004701270 */
[----:B------:R-:W-:Y:S02]  /*1020*/  ISETP.NE.AND P2, PT, R6, RZ, PT ;  /* 0x000000ff0600720c */ /* 0x000fe40003f45270 */
[----:B------:R-:W-:-:S05]  /*1030*/  FSEL R3, R3, R4, P0 ;  /* 0x0000000403037208 */ /* 0x000fca0000000000 */
[----:B------:R-:W0:Y:S06]  /*1040*/  SHFL.DOWN PT, R2, R3, 0x2, 0x1f ;  /* 0x08401f0003027f89 */ /* 0x000e2c00000e0000 */
[----:B------:R-:W1:Y:S01]  /*1050*/  @!P2 S2R R9, SR_CgaCtaId ;  /* 0x000000000009a919 */ /* 0x000e620000008800 */
[----:B------:R-:W-:-:S04]  /*1060*/  @!P2 SHF.R.S32.HI R7, RZ, 0x1f, R0 ;  /* 0x0000001fff07a819 */ /* 0x000fc80000011400 */
[----:B------:R-:W-:Y:S02]  /*1070*/  @!P2 LEA.HI R7, R7, R0, RZ, 0x5 ;  /* 0x000000000707a211 */ /* 0x000fe400078f28ff */
[----:B0-----:R-:W-:-:S04]  /*1080*/  FSETP.GEU.FTZ.AND P0, PT, R3, R2, PT ;  /* 0x000000020300720b */ /* 0x001fc80003f1e000 */
[----:B------:R-:W-:-:S04]  /*1090*/  ISETP.LT.AND P0, PT, R6, 0x1e, !P0 ;  /* 0x0000001e0600780c */ /* 0x000fc80004701270 */
[----:B------:R-:W-:-:S05]  /*10a0*/  FSEL R2, R2, R3, P0 ;  /* 0x0000000302027208 */ /* 0x000fca0000000000 */
[----:B------:R-:W0:Y:S02]  /*10b0*/  SHFL.DOWN PT, R5, R2, 0x4, 0x1f ;  /* 0x08801f0002057f89 */ /* 0x000e2400000e0000 */
[----:B0-----:R-:W-:-:S04]  /*10c0*/  FSETP.GEU.FTZ.AND P0, PT, R2, R5, PT ;  /* 0x000000050200720b */ /* 0x001fc80003f1e000 */
[----:B------:R-:W-:-:S04]  /*10d0*/  ISETP.LT.AND P0, PT, R6, 0x1c, !P0 ;  /* 0x0000001c0600780c */ /* 0x000fc80004701270 */
[----:B------:R-:W-:Y:S02]  /*10e0*/  FSEL R5, R5, R2, P0 ;  /* 0x0000000205057208 */ /* 0x000fe40000000000 */
[----:B------:R-:W-:-:S03]  /*10f0*/  @!P2 MOV R2, 0x400 ;  /* 0x000004000002a802 */ /* 0x000fc60000000f00 */
[----:B------:R-:W0:Y:S01]  /*1100*/  SHFL.DOWN PT, R4, R5, 0x8, 0x1f ;  /* 0x09001f0005047f89 */ /* 0x000e2200000e0000 */
[----:B-1----:R-:W-:Y:S02]  /*1110*/  @!P2 LEA R2, R9, R2, 0x18 ;  /* 0x000000020902a211 */ /* 0x002fe400078ec0ff */
[----:B0-----:R-:W-:-:S04]  /*1120*/  FSETP.GEU.FTZ.AND P0, PT, R5, R4, PT ;  /* 0x000000040500720b */ /* 0x001fc80003f1e000 */
[----:B------:R-:W-:-:S04]  /*1130*/  ISETP.LT.AND P0, PT, R6, 0x18, !P0 ;  /* 0x000000180600780c */ /* 0x000fc80004701270 */
[----:B------:R-:W-:Y:S02]  /*1140*/  FSEL R4, R4, R5, P0 ;  /* 0x0000000504047208 */ /* 0x000fe40000000000 */
[----:B------:R-:W-:-:S03]  /*1150*/  @!P2 SHF.R.S32.HI R5, RZ, 0x5, R7 ;  /* 0x00000005ff05a819 */ /* 0x000fc60000011407 */
[----:B------:R-:W0:Y:S02]  /*1160*/  SHFL.DOWN PT, R3, R4, 0x10, 0x1f ;  /* 0x0a001f0004037f89 */ /* 0x000e2400000e0000 */
[----:B------:R-:W-:Y:S01]  /*1170*/  @!P2 IMAD R5, R5, 0x4, R2 ;  /* 0x000000040505a824 */ /* 0x000fe200078e0202 */
[----:B0-----:R-:W-:-:S04]  /*1180*/  FSETP.GEU.FTZ.AND P0, PT, R4, R3, PT ;  /* 0x000000030400720b */ /* 0x001fc80003f1e000 */
[----:B------:R-:W-:-:S04]  /*1190*/  ISETP.LT.AND P0, PT, R6, 0x10, !P0 ;  /* 0x000000100600780c */ /* 0x000fc80004701270 */
[----:B------:R-:W-:-:S05]  /*11a0*/  FSEL R8, R3, R4, P0 ;  /* 0x0000000403087208 */ /* 0x000fca0000000000 */
[----:B------:R0:W-:Y:S01]  /*11b0*/  @!P2 STS [R5+0x8], R8 ;  /* 0x000008080500a388 */ /* 0x0001e20000000800 */
[----:B------:R-:W-:Y:S01]  /*11c0*/  BAR.SYNC.DEFER_BLOCKING 0x0 ;  /* 0x0000000000007b1d */ /* 0x000fe20000010000 */
[----:B------:R-:W-:-:S13]  /*11d0*/  ISETP.NE.AND P2, PT, R0, RZ, PT ;  /* 0x000000ff0000720c */ /* 0x000fda0003f45270 */
[----:B0-----:R-:W-:Y:S05]  /*11e0*/  @P2 BRA `(.L_x_42) ;  /* 0x0000000000502947 */ /* 0x001fea0003800000 */
[----:B------:R-:W0:Y:S01]  /*11f0*/  S2UR UR5, SR_CgaCtaId ;  /* 0x00000000000579c3 */ /* 0x000e220000008800 */
[----:B------:R-:W-:Y:S02]  /*1200*/  UMOV UR4, 0x400 ;  /* 0x0000040000047882 */ /* 0x000fe40000000000 */
[----:B0-----:R-:W-:-:S09]  /*1210*/  ULEA UR4, UR5, UR4, 0x18 ;  /* 0x0000000405047291 */ /* 0x001fd2000f8ec03f */
[----:B------:R-:W0:Y:S04]  /*1220*/  LDS R3, [UR4+0xc] ;  /* 0x00000c04ff037984 */ /* 0x000e280008000800 */
[----:B------:R-:W1:Y:S04]  /*1230*/  LDS.128 R4, [UR4+0x10] ;  /* 0x00001004ff047984 */ /* 0x000e680008000c00 */
[----:B------:R-:W2:Y:S01]  /*1240*/  LDS.64 R10, [UR4+0x20] ;  /* 0x00002004ff0a7984 */ /* 0x000ea20008000a00 */
[----:B0-----:R-:W-:-:S04]  /*1250*/  FSETP.GEU.FTZ.AND P0, PT, R8, R3, PT ;  /* 0x000000030800720b */ /* 0x001fc80003f1e000 */
[----:B------:R-:W-:-:S04]  /*1260*/  FSEL R3, R3, R8, !P0 ;  /* 0x0000000803037208 */ /* 0x000fc80004000000 */
[----:B-1----:R-:W-:-:S04]  /*1270*/  FSETP.GEU.FTZ.AND P0, PT, R3, R4, PT ;  /* 0x000000040300720b */ /* 0x002fc80003f1e000 */
[----:B------:R-:W-:-:S04]  /*1280*/  FSEL R4, R4, R3, !P0 ;  /* 0x0000000304047208 */ /* 0x000fc80004000000 */
[----:B------:R-:W-:-:S04]  /*1290*/  FSETP.GEU.FTZ.AND P0, PT, R4, R5, PT ;  /* 0x000000050400720b */ /* 0x000fc80003f1e000 */
[----:B------:R-:W-:-:S04]  /*12a0*/  FSEL R5, R5, R4, !P0 ;  /* 0x0000000405057208 */ /* 0x000fc80004000000 */
[----:B------:R-:W-:-:S04]  /*12b0*/  FSETP.GEU.FTZ.AND P0, PT, R5, R6, PT ;  /* 0x000000060500720b */ /* 0x000fc80003f1e000 */
[----:B------:R-:W-:-:S04]  /*12c0*/  FSEL R6, R6, R5, !P0 ;  /* 0x0000000506067208 */ /* 0x000fc80004000000 */
[----:B------:R-:W-:-:S04]  /*12d0*/  FSETP.GEU.FTZ.AND P0, PT, R6, R7, PT ;  /* 0x000000070600720b */ /* 0x000fc80003f1e000 */
[----:B------:R-:W-:-:S04]  /*12e0*/  FSEL R7, R7, R6, !P0 ;  /* 0x0000000607077208 */ /* 0x000fc80004000000 */
[----:B--2---:R-:W-:-:S04]  /*12f0*/  FSETP.GEU.FTZ.AND P0, PT, R7, R10, PT ;  /* 0x0000000a0700720b */ /* 0x004fc80003f1e000 */
[----:B------:R-:W-:-:S04]  /*1300*/  FSEL R8, R10, R7, !P0 ;  /* 0x000000070a087208 */ /* 0x000fc80004000000 */
[----:B------:R-:W-:-:S04]  /*1310*/  FSETP.GEU.FTZ.AND P0, PT, R8, R11, PT ;  /* 0x0000000b0800720b */ /* 0x000fc80003f1e000 */
[----:B------:R-:W-:-:S09]  /*1320*/  FSEL R8, R11, R8, !P0 ;  /* 0x000000080b087208 */ /* 0x000fd20004000000 */
.L_x_42:
[----:B------:R-:W-:Y:S05]  /*1330*/  BSYNC B0 ;  /* 0x0000000000007941 */ /* 0x000fea0003800000 */
.L_x_40:
[----:B------:R-:W-:Y:S04]  /*1340*/  BSSY B0, `(.L_x_43) ;  /* 0x000000d000007945 */ /* 0x000fe80003800000 */
[----:B------:R-:W-:Y:S05]  /*1350*/  @P2 BRA `(.L_x_44) ;  /* 0x00000000002c2947 */ /* 0x000fea0003800000 */
[----:B------:R-:W0:Y:S01]  /*1360*/  S2UR UR11, SR_CgaCtaId ;  /* 0x00000000000b79c3 */ /* 0x000e220000008800 */
[----:B------:R-:W-:Y:S01]  /*1370*/  ULDC.64 UR4, c[0x0][0x220] ;  /* 0x0000880000047ab9 */ /* 0x000fe20000000a00 */
[----:B------:R-:W-:Y:S01]  /*1380*/  UMOV UR8, 0x400 ;  /* 0x0000040000087882 */ /* 0x000fe20000000000 */
[----:B------:R-:W-:Y:S01]  /*1390*/  ULEA UR4, UP0, UR9, UR4, 0x2 ;  /* 0x0000000409047291 */ /* 0x000fe2000f80103f */
[----:B------:R-:W-:-:S03]  /*13a0*/  FMUL.FTZ R5, R8, 0.0078740157186985015869 ;  /* 0x3c01020408057820 */ /* 0x000fc60000410000 */
[----:B------:R-:W-:Y:S02]  /*13b0*/  ULEA.HI.X UR5, UR9, UR5, URZ, 0x2, UP0 ;  /* 0x0000000509057291 */ /* 0x000fe400080f143f */
[----:B------:R-:W-:-:S04]  /*13c0*/  IMAD.U32 R2, RZ, RZ, UR4 ;  /* 0x00000004ff027e24 */ /* 0x000fc8000f8e00ff */
[----:B------:R-:W-:-:S05]  /*13d0*/  IMAD.U32 R3, RZ, RZ, UR5 ;  /* 0x00000005ff037e24 */ /* 0x000fca000f8e00ff */
[----:B------:R1:W-:Y:S01]  /*13e0*/  STG.E desc[UR12][R2.64], R5 ;  /* 0x0000000502007986 */ /* 0x0003e2000c10190c */
[----:B0-----:R-:W-:-:S09]  /*13f0*/  ULEA UR8, UR11, UR8, 0x18 ;  /* 0x000000080b087291 */ /* 0x001fd2000f8ec03f */
[----:B------:R1:W-:Y:S03]  /*1400*/  STS [UR8+0x2c], R8 ;  /* 0x00002c08ff007988 */ /* 0x0003e60008000808 */
.L_x_44:
[----:B------:R-:W-:Y:S05]  /*1410*/  BSYNC B0 ;  /* 0x0000000000007941 */ /* 0x000fea0003800000 */
.L_x_43:
[----:B------:R-:W0:Y:S08]  /*1420*/  S2UR UR5, SR_CgaCtaId ;  /* 0x00000000000579c3 */ /* 0x000e300000008800 */
[----:B------:R-:W-:Y:S06]  /*1430*/  BAR.SYNC.DEFER_BLOCKING 0x0 ;  /* 0x0000000000007b1d */ /* 0x000fec0000010000 */
[----:B------:R-:W-:-:S02]  /*1440*/  UMOV UR4, 0x400 ;  /* 0x0000040000047882 */ /* 0x000fc40000000000 */
[----:B0-----:R-:W-:-:S09]  /*1450*/  ULEA UR4, UR5, UR4, 0x18 ;  /* 0x0000000405047291 */ /* 0x001fd2000f8ec03f */
[----:B-1----:R-:W0:Y:S01]  /*1460*/  LDS R2, [UR4+0x2c] ;  /* 0x00002c04ff027984 */ /* 0x002e220008000800 */
[----:B------:R-:W-:-:S03]  /*1470*/  UIMAD UR4, UR9, UR15, URZ ;  /* 0x0000000f090472a4 */ /* 0x000fc6000f8e023f */
[----:B------:R-:W-:Y:S02]  /*1480*/  ULDC.64 UR8, c[0x0][0x218] ;  /* 0x0000860000087ab9 */ /* 0x000fe40000000a00 */
[----:B------:R-:W-:-:S03]  /*1490*/  UIADD3 UR8, UP1, UR4, UR8, URZ ;  /* 0x0000000804087290 */ /* 0x000fc6000ff3e03f */
[----:B------:R-:W-:Y:S01]  /*14a0*/  UMOV UR4, URZ ;  /* 0x0000003f00047c82 */ /* 0x000fe20008000000 */
[----:B------:R-:W-:Y:S01]  /*14b0*/  UIADD3.X UR9, UR10, UR9, URZ, UP1, !UPT ;  /* 0x000000090a097290 */ /* 0x000fe20008ffe43f */
[----:B0-----:R-:W-:-:S13]  /*14c0*/  FSETP.NEU.FTZ.AND P0, PT, R2, RZ, PT ;  /* 0x000000ff0200720b */ /* 0x001fda0003f1d000 */
[----:B------:R-:W-:Y:S01]  /*14d0*/  VOTEU.ANY UP0, P0 ;  /* 0x00000000003f7886 */ /* 0x000fe20000000100 */
[----:B------:R-:W-:-:S13]  /*14e0*/  PLOP3.LUT P0, PT, PT, PT, UP0, 0x80, 0x0 ;  /* 0x000000000000781c */ /* 0x000fda0003f0f008 */
[----:B------:R-:W0:Y:S02]  /*14f0*/  @P0 MUFU.RCP R2, R2 ;  /* 0x0000000200020308 */ /* 0x000e240000001000 */
[----:B0-----:R-:W-:-:S05]  /*1500*/  @P0 FMUL.FTZ R3, R2, 127 ;  /* 0x42fe000002030820 */ /* 0x001fca0000410000 */
[----:B------:R-:W-:-:S13]  /*1510*/  @P0 R2UR UR5, R3 ;  /* 0x00000000030502ca */ /* 0x000fda00000e0000 */
[----:B------:R-:W-:Y:S01]  /*1520*/  @UP0 UMOV UR4, UR5 ;  /* 0x0000000500040c82 */ /* 0x000fe20008000000 */
[----:B------:R-:W-:Y:S05]  /*1530*/  @P1 BRA `(.L_x_45) ;  /* 0x0000000800281947 */ /* 0x000fea0003800000 */
[----:B------:R-:W-:Y:S01]  /*1540*/  UIADD3 UR5, -UR6, URZ, URZ ;  /* 0x0000003f06057290 */ /* 0x000fe2000fffe13f */
[----:B------:R-:W-:Y:S03]  /*1550*/  BSSY B0, `(.L_x_46) ;  /* 0x0000015000007945 */ /* 0x000fe60003800000 */
[----:B------:R-:W-:-:S04]  /*1560*/  ULOP3.LUT UR5, UR5, 0x1e, URZ, 0xc0, !UPT ;  /* 0x0000001e05057892 */ /* 0x000fc8000f8ec03f */
[----:B------:R-:W-:-:S04]  /*1570*/  USHF.R.U64 UR5, UR5, 0x1, URZ ;  /* 0x0000000105057899 */ /* 0x000fc8000800123f */
[----:B------:R-:W-:-:S04]  /*1580*/  UISETP.LT.AND UP0, UPT, UR5, UR15, UPT ;  /* 0x0000000f0500728c */ /* 0x000fc8000bf01270 */
[----:B------:R-:W-:-:S04]  /*1590*/  USEL UR10, UR5, UR15, UP0 ;  /* 0x0000000f050a7287 */ /* 0x000fc80008000000 */
[----:B------:R-:W-:Y:S02]  /*15a0*/  UIADD3 UR16, -UR10, UR15, URZ ;  /* 0x0000000f0a107290 */ /* 0x000fe4000fffe13f */
[----:B------:R-:W-:-:S13]  /*15b0*/  ISETP.GE.AND P0, PT, R0, UR10, PT ;  /* 0x0000000a00007c0c */ /* 0x000fda000bf06270 */
[----:B------:R-:W-:Y:S05]  /*15c0*/  @P0 BRA `(.L_x_47) ;  /* 0x0000000000340947 */ /* 0x000fea0003800000 */
[----:B------:R-:W-:-:S07]  /*15d0*/  IMAD.MOV.U32 R6, RZ, RZ, R0 ;  /* 0x000000ffff067224 */ /* 0x000fce00078e0000 */
.L_x_48:
[----:B------:R-:W-:-:S04]  /*15e0*/  IMAD.MOV.U32 R3, RZ, RZ, 0x2 ;  /* 0x00000002ff037424 */ /* 0x000fc800078e00ff */
[----:B------:R-:W-:-:S06]  /*15f0*/  IMAD.WIDE R2, R6, R3, UR6 ;  /* 0x0000000606027e25 */ /* 0x000fcc000f8e0203 */
[----:B------:R-:W2:Y:S02]  /*1600*/  LDG.E.U16 R2, desc[UR12][R2.64] ;  /* 0x0000000c02027981 */ /* 0x000ea4000c1e1500 */
[----:B0-2---:R-:W-:-:S04]  /*1610*/  IMAD.U32 R4, R2, 0x10000, RZ ;  /* 0x0001000002047824 */ /* 0x005fc800078e00ff */
[----:B------:R-:W-:Y:S01]  /*1620*/  FMUL.FTZ R7, R4, UR4 ;  /* 0x0000000404077c20 */ /* 0x000fe20008410000 */
[----:B------:R-:W-:-:S04]  /*1630*/  IADD3 R4, P0, R6, UR8, RZ ;  /* 0x0000000806047c10 */ /* 0x000fc8000ff1e0ff */
[C---:B------:R-:W-:Y:S01]  /*1640*/  LEA.HI.X.SX32 R5, R6.reuse, UR9, 0x1, P0 ;  /* 0x0000000906057c11 */ /* 0x040fe200080f0eff */
[----:B------:R-:W0:Y:S01]  /*1650*/  F2I.S8.NTZ R7, R7 ;  /* 0x0000000700077305 */ /* 0x000e220000202100 */
[----:B------:R-:W-:-:S05]  /*1660*/  VIADD R6, R6, UR14 ;  /* 0x0000000e06067c36 */ /* 0x000fca0008000000 */
[----:B------:R-:W-:Y:S01]  /*1670*/  ISETP.GE.AND P0, PT, R6, UR10, PT ;  /* 0x0000000a06007c0c */ /* 0x000fe2000bf06270 */
[----:B0-----:R0:W-:-:S12]  /*1680*/  STG.E.U8 desc[UR12][R4.64], R7 ;  /* 0x0000000704007986 */ /* 0x0011d8000c10110c */
[----:B------:R-:W-:Y:S05]  /*1690*/  @!P0 BRA `(.L_x_48) ;  /* 0xfffffffc00d08947 */ /* 0x000fea000383ffff */
.L_x_47:
[----:B------:R-:W-:Y:S05]  /*16a0*/  BSYNC B0 ;  /* 0x0000000000007941 */ /* 0x000fea0003800000 */
.L_x_46:
[----:B------:R-:W-:Y:S01]  /*16b0*/  USHF.R.S32.HI UR5, URZ, 0x1f, UR16 ;  /* 0x0000001f3f057899 */ /* 0x000fe20008011410 */
[----:B------:R-:W-:Y:S01]  /*16c0*/  BSSY B0, `(.L_x_49) ;  /* 0x0000062000007945 */ /* 0x000fe20003800000 */
[----:B------:R-:W-:Y:S02]  /*16d0*/  UIMAD.WIDE UR6, UR10, 0x2, UR6 ;  /* 0x000000020a0678a5 */ /* 0x000fe4000f8e0206 */
[----:B------:R-:W-:-:S04]  /*16e0*/  ULEA.HI UR5, UR5, UR16, URZ, 0x4 ;  /* 0x0000001005057291 */ /* 0x000fc8000f8f203f */
[----:B------:R-:W-:Y:S02]  /*16f0*/  USHF.R.S32.HI UR11, URZ, 0x4, UR5 ;  /* 0x000000043f0b7899 */ /* 0x000fe40008011405 */
[----:B------:R-:W-:-:S04]  /*1700*/  UIADD3 UR5, UP0, UR10, UR8, URZ ;  /* 0x000000080a057290 */ /* 0x000fc8000ff1e03f */
[----:B------:R-:W-:Y:S01]  /*1710*/  ISETP.GE.AND P0, PT, R0, UR11, PT ;  /* 0x0000000b00007c0c */ /* 0x000fe2000bf06270 */
[----:B------:R-:W-:Y:S01]  /*1720*/  IMAD.U32 R3, RZ, RZ, UR11 ;  /* 0x0000000bff037e24 */ /* 0x000fe2000f8e00ff */
[----:B------:R-:W-:-:S03]  /*1730*/  ULEA.HI.X.SX32 UR8, UR10, UR9, 0x1, UP0 ;  /* 0x000000090a087291 */ /* 0x000fc600080f0e3f */
[----:B------:R-:W-:-:S05]  /*1740*/  IMAD R2, R3, 0x10, R0 ;  /* 0x0000001003027824 */ /* 0x000fca00078e0200 */
[----:B------:R-:W-:-:S03]  /*1750*/  ISETP.GE.AND P1, PT, R2, UR16, PT ;  /* 0x0000001002007c0c */ /* 0x000fc6000bf26270 */
[----:B------:R-:W-:Y:S10]  /*1760*/  @P0 BRA `(.L_x_50) ;  /* 0x00000004005c0947 */ /* 0x000ff40003800000 */
.L_x_51:
[----:B------:R-:W-:-:S04]  /*1770*/  IMAD.MOV.U32 R13, RZ, RZ, 0x20 ;  /* 0x00000020ff0d7424 */ /* 0x000fc800078e00ff */
[----:B------:R-:W-:-:S05]  /*1780*/  IMAD.WIDE R12, R0, R13, UR6 ;  /* 0x00000006000c7e25 */ /* 0x000fca000f8e020d */
[----:B-1----:R-:W2:Y:S04]  /*1790*/  LDG.E.128 R8, desc[UR12][R12.64] ;  /* 0x0000000c0c087981 */ /* 0x002ea8000c1e1d00 */
[----:B0-----:R-:W3:Y:S01]  /*17a0*/  LDG.E.128 R4, desc[UR12][R12.64+0x10] ;  /* 0x0000100c0c047981 */ /* 0x001ee2000c1e1d00 */
[C---:B--2---:R-:W-:Y:S01]  /*17b0*/  IMAD.U32 R3, R8.reuse, 0x10000, RZ ;  /* 0x0001000008037824 */ /* 0x044fe200078e00ff */
[----:B------:R-:W-:Y:S01]  /*17c0*/  PRMT R8, R8, 0x7632, R8 ;  /* 0x0000763208087816 */ /* 0x000fe20000000008 */
[C---:B------:R-:W-:Y:S01]  /*17d0*/  IMAD.U32 R14, R9.reuse, 0x10000, RZ ;  /* 0x00010000090e7824 */ /* 0x040fe200078e00ff */
[----:B------:R-:W-:Y:S01]  /*17e0*/  PRMT R9, R9, 0x7632, R9 ;  /* 0x0000763209097816 */ /* 0x000fe20000000009 */
[----:B------:R-:W-:Y:S01]  /*17f0*/  FMUL.FTZ R3, R3, UR4 ;  /* 0x0000000403037c20 */ /* 0x000fe20008410000 */
[----:B---3--:R-:W-:-:S02]  /*1800*/  IMAD.U32 R12, R4, 0x10000, RZ ;  /* 0x00010000040c7824 */ /* 0x008fc400078e00ff */
[----:B------:R-:W-:Y:S01]  /*1810*/  FMUL.FTZ R16, R14, UR4 ;  /* 0x000000040e107c20 */ /* 0x000fe20008410000 */
[----:B------:R-:W-:Y:S01]  /*1820*/  IMAD.U32 R18, R6, 0x10000, RZ ;  /* 0x0001000006127824 */ /* 0x000fe200078e00ff */
[----:B------:R0:W-:Y:S01]  /*1830*/  F2I.S8.NTZ R17, R3 ;  /* 0x0000000300117305 */ /* 0x0001e20000202100 */
[----:B------:R-:W-:Y:S02]  /*1840*/  IMAD.U32 R15, R10, 0x10000, RZ ;  /* 0x000100000a0f7824 */ /* 0x000fe400078e00ff */
[----:B------:R-:W-:Y:S01]  /*1850*/  FMUL.FTZ R13, R12, UR4 ;  /* 0x000000040c0d7c20 */ /* 0x000fe20008410000 */
[----:B------:R-:W-:Y:S01]  /*1860*/  PRMT R10, R10, 0x7632, R10 ;  /* 0x000076320a0a7816 */ /* 0x000fe2000000000a */
[----:B------:R-:W-:Y:S02]  /*1870*/  IMAD.U32 R19, R9, 0x10000, RZ ;  /* 0x0001000009137824 */ /* 0x000fe400078e00ff */
[----:B------:R-:W-:Y:S01]  /*1880*/  FMUL.FTZ R14, R15, UR4 ;  /* 0x000000040f0e7c20 */ /* 0x000fe20008410000 */
[C---:B------:R-:W-:Y:S01]  /*1890*/  IMAD.U32 R15, R11.reuse, 0x10000, RZ ;  /* 0x000100000b0f7824 */ /* 0x040fe200078e00ff */
[----:B------:R-:W-:Y:S01]  /*18a0*/  PRMT R11, R11, 0x7632, R11 ;  /* 0x000076320b0b7816 */ /* 0x000fe2000000000b */
[----:B------:R-:W-:Y:S01]  /*18b0*/  IMAD.U32 R20, R10, 0x10000, RZ ;  /* 0x000100000a147824 */ /* 0x000fe200078e00ff */
[----:B------:R-:W-:Y:S01]  /*18c0*/  PRMT R6, R6, 0x7632, R6 ;  /* 0x0000763206067816 */ /* 0x000fe20000000006 */
[----:B0-----:R-:W-:-:S02]  /*18d0*/  IMAD.U32 R3, R5, 0x10000, RZ ;  /* 0x0001000005037824 */ /* 0x001fc400078e00ff */
[----:B------:R-:W-:Y:S01]  /*18e0*/  FMUL.FTZ R15, R15, UR4 ;  /* 0x000000040f0f7c20 */ /* 0x000fe20008410000 */
[----:B------:R-:W-:Y:S01]  /*18f0*/  FMUL.FTZ R20, R20, UR4 ;  /* 0x0000000414147c20 */ /* 0x000fe20008410000 */
[----:B------:R-:W-:Y:S01]  /*1900*/  FMUL.FTZ R19, R19, UR4 ;  /* 0x0000000413137c20 */ /* 0x000fe20008410000 */
[----:B------:R-:W-:Y:S01]  /*1910*/  FMUL.FTZ R12, R3, UR4 ;  /* 0x00000004030c7c20 */ /* 0x000fe20008410000 */
[----:B------:R-:W-:Y:S01]  /*1920*/  FMUL.FTZ R3, R18, UR4 ;  /* 0x0000000412037c20 */ /* 0x000fe20008410000 */
[----:B------:R-:W-:Y:S01]  /*1930*/  IMAD.U32 R18, R7, 0x10000, RZ ;  /* 0x0001000007127824 */ /* 0x000fe200078e00ff */
[----:B------:R-:W-:Y:S01]  /*1940*/  PRMT R4, R4, 0x7632, R4 ;  /* 0x0000763204047816 */ /* 0x000fe20000000004 */
[----:B------:R-:W-:Y:S01]  /*1950*/  F2I.S8.NTZ R16, R16 ;  /* 0x0000001000107305 */ /* 0x000fe20000202100 */
[----:B------:R-:W-:Y:S01]  /*1960*/  PRMT R5, R5, 0x7632, R5 ;  /* 0x0000763205057816 */ /* 0x000fe20000000005 */
[----:B------:R-:W-:Y:S01]  /*1970*/  FMUL.FTZ R21, R18, UR4 ;  /* 0x0000000412157c20 */ /* 0x000fe20008410000 */
[----:B------:R-:W-:Y:S01]  /*1980*/  IMAD.U32 R18, R8, 0x10000, RZ ;  /* 0x0001000008127824 */ /* 0x000fe200078e00ff */
[----:B------:R-:W-:-:S03]  /*1990*/  PRMT R7, R7, 0x7632, R7 ;  /* 0x0000763207077816 */ /* 0x000fc60000000007 */
[----:B------:R-:W-:Y:S01]  /*19a0*/  FMUL.FTZ R18, R18, UR4 ;  /* 0x0000000412127c20 */ /* 0x000fe20008410000 */
[----:B------:R0:W1:Y:S01]  /*19b0*/  F2I.S8.NTZ R8, R21 ;  /* 0x0000001500087305 */ /* 0x0000620000202100 */
[----:B------:R-:W-:-:S04]  /*19c0*/  IMAD.U32 R22, R7, 0x10000, RZ ;  /* 0x0001000007167824 */ /* 0x000fc800078e00ff */
[----:B------:R-:W-:-:S03]  /*19d0*/  FMUL.FTZ R22, R22, UR4 ;  /* 0x0000000416167c20 */ /* 0x000fc60008410000 */
[----:B------:R-:W2:Y:S01]  /*19e0*/  F2I.S8.NTZ R14, R14 ;  /* 0x0000000e000e7305 */ /* 0x000ea20000202100 */
[----:B0-----:R-:W-:-:S04]  /*19f0*/  IMAD.U32 R21, R11, 0x10000, RZ ;  /* 0x000100000b157824 */ /* 0x001fc800078e00ff */
[----:B------:R-:W-:Y:S01]  /*1a00*/  FMUL.FTZ R21, R21, UR4 ;  /* 0x0000000415157c20 */ /* 0x000fe20008410000 */
[----:B-1----:R-:W-:Y:S02]  /*1a10*/  LOP3.LUT R8, R8, 0xff, RZ, 0xc0, !PT ;  /* 0x000000ff08087812 */ /* 0x002fe400078ec0ff */
[----:B------:R0:W1:Y:S01]  /*1a20*/  F2I.S8.NTZ R11, R20 ;  /* 0x00000014000b7305 */ /* 0x0000620000202100 */
[----:B--2---:R-:W-:-:S07]  /*1a30*/  LOP3.LUT R14, R14, 0xff, RZ, 0xc0, !PT ;  /* 0x000000ff0e0e7812 */ /* 0x004fce00078ec0ff */
[----:B------:R-:W2:Y:S01]  /*1a40*/  F2I.S8.NTZ R15, R15 ;  /* 0x0000000f000f7305 */ /* 0x000ea20000202100 */
[----:B0-----:R-:W-:-:S04]  /*1a50*/  IMAD.U32 R20, R6, 0x10000, RZ ;  /* 0x0001000006147824 */ /* 0x001fc800078e00ff */
[----:B------:R-:W-:Y:S01]  /*1a60*/  FMUL.FTZ R7, R20, UR4 ;  /* 0x0000000414077c20 */ /* 0x000fe20008410000 */
[----:B------:R-:W-:Y:S02]  /*1a70*/  LOP3.LUT R20, R17, 0xff, RZ, 0xc0, !PT ;  /* 0x000000ff11147812 */ /* 0x000fe400078ec0ff */
[----:B------:R0:W3:Y:S01]  /*1a80*/  F2I.S8.NTZ R9, R18 ;  /* 0x0000001200097305 */ /* 0x0000e20000202100 */
[----:B-1----:R-:W-:Y:S02]  /*1a90*/  PRMT R14, R11, 0x7604, R14 ;  /* 0x000076040b0e7816 */ /* 0x002fe4000000000e */
[----:B--2---:R-:W-:-:S05]  /*1aa0*/  LOP3.LUT R15, R15, 0xff, RZ, 0xc0, !PT ;  /* 0x000000ff0f0f7812 */ /* 0x004fca00078ec0ff */
[----:B------:R1:W2:Y:S01]  /*1ab0*/  F2I.S8.NTZ R10, R19 ;  /* 0x00000013000a7305 */ /* 0x0002a20000202100 */
[----:B0-----:R-:W-:-:S04]  /*1ac0*/  IMAD.U32 R18, R4, 0x10000, RZ ;  /* 0x0001000004127824 */ /* 0x001fc800078e00ff */
[----:B------:R-:W-:Y:S01]  /*1ad0*/  FMUL.FTZ R18, R18, UR4 ;  /* 0x0000000412127c20 */ /* 0x000fe20008410000 */
[----:B---3--:R-:W-:Y:S02]  /*1ae0*/  PRMT R9, R9, 0x7604, R20 ;  /* 0x0000760409097816 */ /* 0x008fe40000000014 */
[----:B------:R0:W3:Y:S01]  /*1af0*/  F2I.S8.NTZ R4, R21 ;  /* 0x0000001500047305 */ /* 0x0000e20000202100 */
[----:B-1----:R-:W-:-:S04]  /*1b00*/  IMAD.U32 R19, R5, 0x10000, RZ ;  /* 0x0001000005137824 */ /* 0x002fc800078e00ff */
[----:B------:R-:W-:-:S03]  /*1b10*/  FMUL.FTZ R19, R19, UR4 ;  /* 0x0000000413137c20 */ /* 0x000fc60008410000 */
[----:B------:R-:W1:Y:S01]  /*1b20*/  F2I.S8.NTZ R13, R13 ;  /* 0x0000000d000d7305 */ /* 0x000e620000202100 */
[----:B0-----:R-:W-:-:S04]  /*1b30*/  LOP3.LUT R21, R16, 0xff, RZ, 0xc0, !PT ;  /* 0x000000ff10157812 */ /* 0x001fc800078ec0ff */
[----:B--2---:R-:W-:Y:S02]  /*1b40*/  PRMT R16, R10, 0x7604, R21 ;  /* 0x000076040a107816 */ /* 0x004fe40000000015 */
[----:B---3--:R-:W-:Y:S01]  /*1b50*/  PRMT R15, R4, 0x7604, R15 ;  /* 0x00007604040f7816 */ /* 0x008fe2000000000f */
[----:B------:R-:W0:Y:S01]  /*1b60*/  F2I.S8.NTZ R12, R12 ;  /* 0x0000000c000c7305 */ /* 0x000e220000202100 */
[----:B-1----:R-:W-:-:S07]  /*1b70*/  LOP3.LUT R10, R13, 0xff, RZ, 0xc0, !PT ;  /* 0x000000ff0d0a7812 */ /* 0x002fce00078ec0ff */
[----:B------:R-:W1:Y:S01]  /*1b80*/  F2I.S8.NTZ R3, R3 ;  /* 0x0000000300037305 */ /* 0x000e620000202100 */
[----:B0-----:R-:W-:-:S07]  /*1b90*/  LOP3.LUT R11, R12, 0xff, RZ, 0xc0, !PT ;  /* 0x000000ff0c0b7812 */ /* 0x001fce00078ec0ff */
[----:B------:R-:W0:Y:S01]  /*1ba0*/  F2I.S8.NTZ R5, R18 ;  /* 0x0000001200057305 */ /* 0x000e220000202100 */
[----:B-1----:R-:W-:-:S07]  /*1bb0*/  LOP3.LUT R4, R3, 0xff, RZ, 0xc0, !PT ;  /* 0x000000ff03047812 */ /* 0x002fce00078ec0ff */
[----:B------:R-:W1:Y:S01]  /*1bc0*/  F2I.S8.NTZ R6, R19 ;  /* 0x0000001300067305 */ /* 0x000e620000202100 */
[----:B0-----:R-:W-:-:S07]  /*1bd0*/  PRMT R3, R5, 0x7604, R10 ;  /* 0x0000760405037816 */ /* 0x001fce000000000a */
[----:B------:R-:W0:Y:S01]  /*1be0*/  F2I.S8.NTZ R7, R7 ;  /* 0x0000000700077305 */ /* 0x000e220000202100 */
[----:B------:R-:W-:Y:S01]  /*1bf0*/  IMAD.U32 R10, RZ, RZ, UR5 ;  /* 0x00000005ff0a7e24 */ /* 0x000fe2000f8e00ff */
[----:B------:R-:W-:Y:S02]  /*1c00*/  PRMT R5, R15, 0x1054, R14 ;  /* 0x000010540f057816 */ /* 0x000fe4000000000e */
[----:B-1----:R-:W-:-:S04]  /*1c10*/  PRMT R6, R6, 0x7604, R11 ;  /* 0x0000760406067816 */ /* 0x002fc8000000000b */
[----:B------:R-:W1:Y:S01]  /*1c20*/  F2I.S8.NTZ R17, R22 ;  /* 0x0000001600117305 */ /* 0x000e620000202100 */
[----:B------:R-:W-:Y:S01]  /*1c30*/  IMAD.U32 R11, RZ, RZ, UR8 ;  /* 0x00000008ff0b7e24 */ /* 0x000fe2000f8e00ff */
[----:B------:R-:W-:Y:S02]  /*1c40*/  PRMT R6, R6, 0x1054, R3 ;  /* 0x0000105406067816 */ /* 0x000fe40000000003 */
[----:B0-----:R-:W-:Y:S02]  /*1c50*/  PRMT R7, R7, 0x7604, R4 ;  /* 0x0000760407077816 */ /* 0x001fe40000000004 */
[----:B------:R-:W-:Y:S02]  /*1c60*/  PRMT R4, R16, 0x1054, R9 ;  /* 0x0000105410047816 */ /* 0x000fe40000000009 */
[----:B-1----:R-:W-:-:S04]  /*1c70*/  PRMT R8, R17, 0x7604, R8 ;  /* 0x0000760411087816 */ /* 0x002fc80000000008 */
[----:B------:R-:W-:Y:S01]  /*1c80*/  PRMT R7, R8, 0x1054, R7 ;  /* 0x0000105408077816 */ /* 0x000fe20000000007 */
[----:B------:R-:W-:-:S04]  /*1c90*/  IMAD.WIDE R8, R0, 0x10, R10 ;  /* 0x0000001000087825 */ /* 0x000fc800078e020a */
[----:B------:R-:W-:Y:S01]  /*1ca0*/  VIADD R0, R0, UR14 ;  /* 0x0000000e00007c36 */ /* 0x000fe20008000000 */
[----:B------:R1:W-:Y:S04]  /*1cb0*/  STG.E.128 desc[UR12][R8.64], R4 ;  /* 0x0000000408007986 */ /* 0x0003e8000c101d0c */
[----:B------:R-:W-:-:S13]  /*1cc0*/  ISETP.GE.AND P0, PT, R0, UR11, PT ;  /* 0x0000000b00007c0c */ /* 0x000fda000bf06270 */
[----:B------:R-:W-:Y:S05]  /*1cd0*/  @!P0 BRA `(.L_x_51) ;  /* 0xfffffff800a48947 */ /* 0x000fea000383ffff */
.L_x_50:
[----:B------:R-:W-:Y:S05]  /*1ce0*/  BSYNC B0 ;  /* 0x0000000000007941 */ /* 0x000fea0003800000 */
.L_x_49:
[----:B------:R-:W-:Y:S05]  /*1cf0*/  @P1 EXIT ;  /* 0x000000000000194d */ /* 0x000fea0003800000 */
[----:B------:R-:W-:-:S07]  /*1d00*/  IMAD.MOV.U32 R0, RZ, RZ, R2 ;  /* 0x000000ffff007224 */ /* 0x000fce00078e0002 */
.L_x_52:
[----:B------:R-:W-:-:S04]  /*1d10*/  IMAD.MOV.U32 R3, RZ, RZ, 0x2 ;  /* 0x00000002ff037424 */ /* 0x000fc800078e00ff */
[----:B------:R-:W-:-:S06]  /*1d20*/  IMAD.WIDE R2, R0, R3, UR6 ;  /* 0x0000000600027e25 */ /* 0x000fcc000f8e0203 */
[----:B------:R-:W0:Y:S02]  /*1d30*/  LDG.E.U16 R2, desc[UR12][R2.64] ;  /* 0x0000000c02027981 */ /* 0x000e24000c1e1500 */
[----:B012---:R-:W-:-:S04]  /*1d40*/  IMAD.U32 R4, R2, 0x10000, RZ ;  /* 0x0001000002047824 */ /* 0x007fc800078e00ff */
[----:B------:R-:W-:Y:S01]  /*1d50*/  FMUL.FTZ R6, R4, UR4 ;  /* 0x0000000404067c20 */ /* 0x000fe20008410000 */
[----:B------:R-:W-:-:S03]  /*1d60*/  IADD3 R4, P0, R0, UR5, RZ ;  /* 0x0000000500047c10 */ /* 0x000fc6000ff1e0ff */
[----:B------:R-:W0:Y:S01]  /*1d70*/  F2I.S8.NTZ R7, R6 ;  /* 0x0000000600077305 */ /* 0x000e220000202100 */
[C---:B------:R-:W-:Y:S01]  /*1d80*/  LEA.HI.X.SX32 R5, R0.reuse, UR8, 0x1, P0 ;  /* 0x0000000800057c11 */ /* 0x040fe200080f0eff */
[----:B------:R-:W-:-:S05]  /*1d90*/  VIADD R0, R0, UR14 ;  /* 0x0000000e00007c36 */ /* 0x000fca0008000000 */
[----:B------:R-:W-:Y:S01]  /*1da0*/  ISETP.GE.AND P0, PT, R0, UR16, PT ;  /* 0x0000001000007c0c */ /* 0x000fe2000bf06270 */
[----:B0-----:R2:W-:-:S12]  /*1db0*/  STG.E.U8 desc[UR12][R4.64], R7 ;  /* 0x0000000704007986 */ /* 0x0015d8000c10110c */
[----:B------:R-:W-:Y:S05]  /*1dc0*/  @!P0 BRA `(.L_x_52) ;  /* 0xfffffffc00d08947 */ /* 0x000fea000383ffff */
[----:B------:R-:W-:Y:S05]  /*1dd0*/  EXIT ;  /* 0x000000000000794d */ /* 0x000fea0003800000 */
.L_x_45:
[----:B------:R-:W-:-:S04]  /*1de0*/  USHF.R.S32.HI UR5, URZ, 0x1f, UR15 ;  /* 0x0000001f3f057899 */ /* 0x000fc8000801140f */
[----:B------:R-:W-:-:S04]  /*1df0*/  ULEA.HI UR5, UR5, UR15, URZ, 0x4 ;  /* 0x0000000f05057291 */ /* 0x000fc8000f8f203f */
[----:B------:R-:W-:-:S06]  /*1e00*/  USHF.R.S32.HI UR5, URZ, 0x4, UR5 ;  /* 0x000000043f057899 */ /* 0x000fcc0008011405 */
[----:B------:R-:W-:-:S13]  /*1e10*/  ISETP.GE.AND P0, PT, R0, UR5, PT ;  /* 0x0000000500007c0c */ /* 0x000fda000bf06270 */
[----:B------:R-:W-:Y:S05]  /*1e20*/  @P0 EXIT ;  /* 0x000000000000094d */ /* 0x000fea0003800000 */
.L_x_53:
[----:B0-----:R-:W-:-:S04]  /*1e30*/  IMAD.MOV.U32 R3, RZ, RZ, 0x20 ;  /* 0x00000020ff037424 */ /* 0x001fc800078e00ff */
[----:B------:R-:W-:-:S05]  /*1e40*/  IMAD.WIDE R2, R0, R3, UR6 ;  /* 0x0000000600027e25 */ /* 0x000fca000f8e0203 */
[----:B------:R-:W2:Y:S04]  /*1e50*/  LDG.E.128 R4, desc[UR12][R2.64] ;  /* 0x0000000c02047981 */ /* 0x000ea8000c1e1d00 */
[----:B------:R-:W3:Y:S01]  /*1e60*/  LDG.E.128 R8, desc[UR12][R2.64+0x10] ;  /* 0x0000100c02087981 */ /* 0x000ee2000c1e1d00 */
[C---:B--2---:R-:W-:Y:S01]  /*1e70*/  IMAD.U32 R12, R4.reuse, 0x10000, RZ ;  /* 0x00010000040c7824 */ /* 0x044fe200078e00ff */
[----:B------:R-:W-:Y:S01]  /*1e80*/  PRMT R4, R4, 0x7632, R4 ;  /* 0x0000763204047816 */ /* 0x000fe20000000004 */
[C---:B------:R-:W-:Y:S01]  /*1e90*/  IMAD.U32 R14, R6.reuse, 0x10000, RZ ;  /* 0x00010000060e7824 */ /* 0x040fe200078e00ff */
[----:B------:R-:W-:Y:S01]  /*1ea0*/  PRMT R6, R6, 0x7632, R6 ;  /* 0x0000763206067816 */ /* 0x000fe20000000006 */
[----:B------:R-:W-:Y:S01]  /*1eb0*/  FMUL.FTZ R12, R12, UR4 ;  /* 0x000000040c0c7c20 */ /* 0x000fe20008410000 */
[C---:B---3--:R-:W-:Y:S01]  /*1ec0*/  IMAD.U32 R3, R9.reuse, 0x10000, RZ ;  /* 0x0001000009037824 */ /* 0x048fe200078e00ff */
[----:B------:R-:W-:Y:S01]  /*1ed0*/  PRMT R9, R9, 0x7632, R9 ;  /* 0x0000763209097816 */ /* 0x000fe20000000009 */
[----:B------:R-:W-:Y:S01]  /*1ee0*/  IMAD.U32 R17, R10, 0x10000, RZ ;  /* 0x000100000a117824 */ /* 0x000fe200078e00ff */
[----:B------:R0:W1:Y:S01]  /*1ef0*/  F2I.S8.NTZ R16, R12 ;  /* 0x0000000c00107305 */ /* 0x0000620000202100 */
[C---:B------:R-:W-:Y:S01]  /*1f00*/  IMAD.U32 R13, R5.reuse, 0x10000, RZ ;  /* 0x00010000050d7824 */ /* 0x040fe200078e00ff */
[----:B------:R-:W-:Y:S01]  /*1f10*/  PRMT R5, R5, 0x7632, R5 ;  /* 0x0000763205057816 */ /* 0x000fe20000000005 */
[----:B------:R-:W-:Y:S01]  /*1f20*/  IMAD.U32 R19, R6, 0x10000, RZ ;  /* 0x0001000006137824 */ /* 0x000fe200078e00ff */
[----:B------:R-:W-:Y:S01]  /*1f30*/  PRMT R10, R10, 0x7632, R10 ;  /* 0x000076320a0a7816 */ /* 0x000fe2000000000a */
[----:B------:R-:W-:Y:S01]  /*1f40*/  FMUL.FTZ R15, R13, UR4 ;  /* 0x000000040d0f7c20 */ /* 0x000fe20008410000 */
[----:B------:R-:W-:Y:S01]  /*1f50*/  FMUL.FTZ R13, R14, UR4 ;  /* 0x000000040e0d7c20 */ /* 0x000fe20008410000 */
[C---:B------:R-:W-:Y:S01]  /*1f60*/  IMAD.U32 R14, R7.reuse, 0x10000, RZ ;  /* 0x00010000070e7824 */ /* 0x040fe200078e00ff */
[----:B------:R-:W-:Y:S01]  /*1f70*/  PRMT R7, R7, 0x7632, R7 ;  /* 0x0000763207077816 */ /* 0x000fe20000000007 */
[----:B0-----:R-:W-:Y:S01]  /*1f80*/  FMUL.FTZ R12, R3, UR4 ;  /* 0x00000004030c7c20 */ /* 0x001fe20008410000 */
[----:B------:R-:W-:Y:S01]  /*1f90*/  FMUL.FTZ R3, R17, UR4 ;  /* 0x0000000411037c20 */ /* 0x000fe20008410000 */
[----:B------:R-:W-:-:S02]  /*1fa0*/  IMAD.U32 R17, R11, 0x10000, RZ ;  /* 0x000100000b117824 */ /* 0x000fc400078e00ff */
[----:B------:R-:W-:Y:S01]  /*1fb0*/  FMUL.FTZ R19, R19, UR4 ;  /* 0x0000000413137c20 */ /* 0x000fe20008410000 */
[----:B------:R-:W-:Y:S01]  /*1fc0*/  IMAD.U32 R18, R5, 0x10000, RZ ;  /* 0x0001000005127824 */ /* 0x000fe200078e00ff */
[----:B------:R-:W-:Y:S01]  /*1fd0*/  PRMT R11, R11, 0x7632, R11 ;  /* 0x000076320b0b7816 */ /* 0x000fe2000000000b */
[----:B------:R-:W-:Y:S01]  /*1fe0*/  FMUL.FTZ R20, R17, UR4 ;  /* 0x0000000411147c20 */ /* 0x000fe20008410000 */
[----:B------:R-:W-:Y:S02]  /*1ff0*/  IMAD.U32 R17, R4, 0x10000, RZ ;  /* 0x0001000004117824 */ /* 0x000fe400078e00ff */
[----:B------:R-:W-:Y:S01]  /*2000*/  FMUL.FTZ R18, R18, UR4 ;  /* 0x0000000412127c20 */ /* 0x000fe20008410000 */
[C---:B------:R-:W-:Y:S01]  /*2010*/  IMAD.U32 R2, R8.reuse, 0x10000, RZ ;  /* 0x0001000008027824 */ /* 0x040fe200078e00ff */
[----:B------:R-:W-:Y:S01]  /*2020*/  PRMT R8, R8, 0x7632, R8 ;  /* 0x0000763208087816 */ /* 0x000fe20000000008 */
[----:B------:R-:W-:Y:S01]  /*2030*/  FMUL.FTZ R17, R17, UR4 ;  /* 0x0000000411117c20 */ /* 0x000fe20008410000 */
[----:B------:R0:W-:Y:S01]  /*2040*/  F2I.S8.NTZ R4, R20 ;  /* 0x0000001400047305 */ /* 0x0001e20000202100 */
[----:B------:R-:W-:Y:S01]  /*2050*/  FMUL.FTZ R2, R2, UR4 ;  /* 0x0000000402027c20 */ /* 0x000fe20008410000 */
[----:B------:R-:W-:Y:S01]  /*2060*/  FMUL.FTZ R14, R14, UR4 ;  /* 0x000000040e0e7c20 */ /* 0x000fe20008410000 */
[----:B------:R-:W-:Y:S01]  /*2070*/  IMAD.U32 R21, R11, 0x10000, RZ ;  /* 0x000100000b157824 */ /* 0x000fe200078e00ff */
[----:B-1----:R-:W-:-:S03]  /*2080*/  LOP3.LUT R22, R16, 0xff, RZ, 0xc0, !PT ;  /* 0x000000ff10167812 */ /* 0x002fc600078ec0ff */
[----:B------:R-:W-:Y:S01]  /*2090*/  FMUL.FTZ R21, R21, UR4 ;  /* 0x0000000415157c20 */ /* 0x000fe20008410000 */
[----:B------:R-:W1:Y:S01]  /*20a0*/  F2I.S8.NTZ R15, R15 ;  /* 0x0000000f000f7305 */ /* 0x000e620000202100 */
[----:B0-----:R-:W-:-:S04]  /*20b0*/  IMAD.U32 R20, R7, 0x10000, RZ ;  /* 0x0001000007147824 */ /* 0x001fc800078e00ff */
[----:B------:R-:W-:-:S03]  /*20c0*/  FMUL.FTZ R20, R20, UR4 ;  /* 0x0000000414147c20 */ /* 0x000fc60008410000 */
[----:B------:R0:W-:Y:S01]  /*20d0*/  F2I.S8.NTZ R7, R19 ;  /* 0x0000001300077305 */ /* 0x0001e20000202100 */
[----:B-1----:R-:W-:-:S07]  /*20e0*/  LOP3.LUT R15, R15, 0xff, RZ, 0xc0, !PT ;  /* 0x000000ff0f0f7812 */ /* 0x002fce00078ec0ff */
[----:B------:R1:W2:Y:S01]  /*20f0*/  F2I.S8.NTZ R5, R17 ;  /* 0x0000001100057305 */ /* 0x0002a20000202100 */
[----:B0-----:R-:W-:-:S04]  /*2100*/  IMAD.U32 R19, R10, 0x10000, RZ ;  /* 0x000100000a137824 */ /* 0x001fc800078e00ff */
[----:B------:R-:W-:-:S03]  /*2110*/  FMUL.FTZ R11, R19, UR4 ;  /* 0x00000004130b7c20 */ /* 0x000fc60008410000 */
[----:B------:R0:W3:Y:S01]  /*2120*/  F2I.S8.NTZ R6, R18 ;  /* 0x0000001200067305 */ /* 0x0000e20000202100 */
[----:B-1----:R-:W-:-:S04]  /*2130*/  IMAD.U32 R17, R8, 0x10000, RZ ;  /* 0x0001000008117824 */ /* 0x002fc800078e00ff */
[----:B------:R-:W-:Y:S01]  /*2140*/  FMUL.FTZ R17, R17, UR4 ;  /* 0x0000000411117c20 */ /* 0x000fe20008410000 */
[----:B--2---:R-:W-:Y:S02]  /*2150*/  PRMT R22, R5, 0x7604, R22 ;  /* 0x0000760405167816 */ /* 0x004fe40000000016 */
[----:B------:R-:W-:Y:S01]  /*2160*/  F2I.S8.NTZ R13, R13 ;  /* 0x0000000d000d7305 */ /* 0x000fe20000202100 */
[----:B0-----:R-:W-:-:S04]  /*2170*/  IMAD.U32 R18, R9, 0x10000, RZ ;  /* 0x0001000009127824 */ /* 0x001fc800078e00ff */
[----:B------:R-:W-:Y:S01]  /*2180*/  FMUL.FTZ R18, R18, UR4 ;  /* 0x0000000412127c20 */ /* 0x000fe20008410000 */
[----:B---3--:R-:W-:Y:S02]  /*2190*/  PRMT R15, R6, 0x7604, R15 ;  /* 0x00007604060f7816 */ /* 0x008fe4000000000f */
[----:B------:R-:W0:Y:S08]  /*21a0*/  F2I.S8.NTZ R2, R2 ;  /* 0x0000000200027305 */ /* 0x000e300000202100 */
[----:B------:R-:W1:Y:S01]  /*21b0*/  F2I.S8.NTZ R12, R12 ;  /* 0x0000000c000c7305 */ /* 0x000e620000202100 */
[----:B0-----:R-:W-:-:S07]  /*21c0*/  LOP3.LUT R6, R2, 0xff, RZ, 0xc0, !PT ;  /* 0x000000ff02067812 */ /* 0x001fce00078ec0ff */
[----:B------:R-:W0:Y:S01]  /*21d0*/  F2I.S8.NTZ R3, R3 ;  /* 0x0000000300037305 */ /* 0x000e220000202100 */
[----:B-1----:R-:W-:-:S07]  /*21e0*/  LOP3.LUT R5, R12, 0xff, RZ, 0xc0, !PT ;  /* 0x000000ff0c057812 */ /* 0x002fce00078ec0ff */
[----:B------:R-:W-:Y:S01]  /*21f0*/  F2I.S8.NTZ R14, R14 ;  /* 0x0000000e000e7305 */ /* 0x000fe20000202100 */
[----:B0-----:R-:W-:-:S07]  /*2200*/  LOP3.LUT R2, R3, 0xff, RZ, 0xc0, !PT ;  /* 0x000000ff03027812 */ /* 0x001fce00078ec0ff */
[----:B------:R-:W0:Y:S01]  /*2210*/  F2I.S8.NTZ R9, R17 ;  /* 0x0000001100097305 */ /* 0x000e220000202100 */
[----:B------:R-:W-:Y:S02]  /*2220*/  LOP3.LUT R3, R4, 0xff, RZ, 0xc0, !PT ;  /* 0x000000ff04037812 */ /* 0x000fe400078ec0ff */
[----:B------:R-:W-:-:S05]  /*2230*/  PRMT R4, R15, 0x1054, R22 ;  /* 0x000010540f047816 */ /* 0x000fca0000000016 */
[----:B------:R-:W-:Y:S01]  /*2240*/  F2I.S8.NTZ R10, R18 ;  /* 0x00000012000a7305 */ /* 0x000fe20000202100 */
[----:B0-----:R-:W-:-:S07]  /*2250*/  PRMT R6, R9, 0x7604, R6 ;  /* 0x0000760409067816 */ /* 0x001fce0000000006 */
[----:B------:R-:W0:Y:S01]  /*2260*/  F2I.S8.NTZ R11, R11 ;  /* 0x0000000b000b7305 */ /* 0x000e220000202100 */
[----:B------:R-:W-:-:S07]  /*2270*/  IMAD.MOV.U32 R9, RZ, RZ, 0x10 ;  /* 0x00000010ff097424 */ /* 0x000fce00078e00ff */
[----:B------:R-:W1:Y:S01]  /*2280*/  F2I.S8.NTZ R16, R21 ;  /* 0x0000001500107305 */ /* 0x000e620000202100 */
[----:B0-----:R-:W-:-:S07]  /*2290*/  PRMT R2, R11, 0x7604, R2 ;  /* 0x000076040b027816 */ /* 0x001fce0000000002 */
[----:B------:R0:W2:Y:S01]  /*22a0*/  F2I.S8.NTZ R8, R20 ;  /* 0x0000001400087305 */ /* 0x0000a20000202100 */
[----:B-1----:R-:W-:Y:S02]  /*22b0*/  PRMT R3, R16, 0x7604, R3 ;  /* 0x0000760410037816 */ /* 0x002fe40000000003 */
[----:B0-----:R-:W-:Y:S02]  /*22c0*/  LOP3.LUT R20, R13, 0xff, RZ, 0xc0, !PT ;  /* 0x000000ff0d147812 */ /* 0x001fe400078ec0ff */
[----:B------:R-:W-:Y:S02]  /*22d0*/  LOP3.LUT R13, R14, 0xff, RZ, 0xc0, !PT ;  /* 0x000000ff0e0d7812 */ /* 0x000fe400078ec0ff */
[----:B------:R-:W-:Y:S02]  /*22e0*/  PRMT R20, R7, 0x7604, R20 ;  /* 0x0000760407147816 */ /* 0x000fe40000000014 */
[----:B------:R-:W-:Y:S02]  /*22f0*/  PRMT R7, R10, 0x7604, R5 ;  /* 0x000076040a077816 */ /* 0x000fe40000000005 */
[----:B--2---:R-:W-:-:S02]  /*2300*/  PRMT R13, R8, 0x7604, R13 ;  /* 0x00007604080d7816 */ /* 0x004fc4000000000d */
[----:B------:R-:W-:Y:S02]  /*2310*/  PRMT R6, R7, 0x1054, R6 ;  /* 0x0000105407067816 */ /* 0x000fe40000000006 */
[----:B------:R-:W-:Y:S01]  /*2320*/  PRMT R7, R3, 0x1054, R2 ;  /* 0x0000105403077816 */ /* 0x000fe20000000002 */
[----:B------:R-:W-:Y:S01]  /*2330*/  IMAD.WIDE R2, R0, R9, UR8 ;  /* 0x0000000800027e25 */ /* 0x000fe2000f8e0209 */
[----:B------:R-:W-:-:S03]  /*2340*/  PRMT R5, R13, 0x1054, R20 ;  /* 0x000010540d057816 */ /* 0x000fc60000000014 */
[----:B------:R-:W-:Y:S02]  /*2350*/  VIADD R0, R0, UR14 ;  /* 0x0000000e00007c36 */ /* 0x000fe40008000000 */
[----:B------:R0:W-:Y:S03]  /*2360*/  STG.E.128 desc[UR12][R2.64], R4 ;  /* 0x0000000402007986 */ /* 0x0001e6000c101d0c */
[----:B------:R-:W-:-:S13]  /*2370*/  ISETP.GE.AND P0, PT, R0, UR5, PT ;  /* 0x0000000500007c0c */ /* 0x000fda000bf06270 */
[----:B------:R-:W-:Y:S05]  /*2380*/  @!P0 BRA `(.L_x_53) ;  /* 0xfffffff800a88947 */ /* 0x000fea000383ffff */
[----:B------:R-:W-:Y:S05]  /*2390*/  EXIT ;  /* 0x000000000000794d */ /* 0x000fea0003800000 */
.L_x_54:
        /* <DEDUP_REMOVED lines=14> */
.L_x_248:


//--------------------- .text._ZN4vllm36dynamic_scaled_int8_azp_quant_kernelIN3c104HalfEfiEEvPKT_PaPT0_PT1_i --------------------------
	.section	.text._ZN4vllm36dynamic_scaled_int8_azp_quant_kernelIN3c104HalfEfiEEvPKT_PaPT0_PT1_i,"ax",@progbits
	.align	128
        .global         _ZN4vllm36dynamic_scaled_int8_azp_quant_kernelIN3c104HalfEfiEEvPKT_PaPT0_PT1_i
        .type           _ZN4vllm36dynamic_scaled_int8_azp_quant_kernelIN3c104HalfEfiEEvPKT_PaPT0_PT1_i,@function
        .size           _ZN4vllm36dynamic_scaled_int8_azp_quant_kernelIN3c104HalfEfiEEvPKT_PaPT0_PT1_i,(.L_x_249 - _ZN4vllm36dynamic_scaled_int8_azp_quant_kernelIN3c104HalfEfiEEvPKT_PaPT0_PT1_i)
        .other          _ZN4vllm36dynamic_scaled_int8_azp_quant_kernelIN3c104HalfEfiEEvPKT_PaPT0_PT1_i,@"STO_CUDA_ENTRY STV_DEFAULT"
_ZN4vllm36dynamic_scaled_int8_azp_quant_kernelIN3c104HalfEfiEEvPKT_PaPT0_PT1_i:
.text._ZN4vllm36dynamic_scaled_int8_azp_quant_kernelIN3c104HalfEfiEEvPKT_PaPT0_PT1_i:
        /* <DEDUP_REMOVED lines=22> */
[----:B------:R-:W-:Y:S02]  /*0160*/  IMAD.MOV.U32 R2, RZ, RZ, 0x7f7fffff ;  /* 0x7f7fffffff027424 */ /* 0x000fe400078e00ff */
[----:B------:R-:W-:Y:S01]  /*0170*/  ULOP3.LUT UR10, UR10, 0x1e, URZ, 0xc0, !UPT ;  /* 0x0000001e0a0a7892 */ /* 0x000fe2000f8ec03f */
[----:B------:R-:W-:-:S03]  /*0180*/  IMAD.MOV.U32 R3, RZ, RZ, -0x800001 ;  /* 0xff7fffffff037424 */ /* 0x000fc600078e00ff */
[----:B------:R-:W-:-:S04]  /*0190*/  USHF.R.U64 UR10, UR10, 0x1, URZ ;  /* 0x000000010a0a7899 */ /* 0x000fc8000800123f */
[----:B------:R-:W-:-:S04]  /*01a0*/  UISETP.LT.AND UP0, UPT, UR10, UR23, UPT ;  /* 0x000000170a00728c */ /* 0x000fc8000bf01270 */
[----:B------:R-:W-:-:S04]  /*01b0*/  USEL UR10, UR10, UR23, UP0 ;  /* 0x000000170a0a7287 */ /* 0x000fc80008000000 */
[----:B------:R-:W-:Y:S02]  /*01c0*/  UIADD3 UR13, -UR10, UR23, URZ ;  /* 0x000000170a0d7290 */ /* 0x000fe4000fffe13f */
[----:B------:R-:W-:-:S13]  /*01d0*/  ISETP.GE.AND P1, PT, R0, UR10, PT ;  /* 0x0000000a00007c0c */ /* 0x000fda000bf26270 */
[----:B------:R-:W-:Y:S05]  /*01e0*/  @P1 BRA `(.L_x_58) ;  /* 0x0000000000301947 */ /* 0x000fea0003800000 */
[----:B------:R-:W-:Y:S02]  /*01f0*/  IMAD.MOV.U32 R6, RZ, RZ, R0 ;  /* 0x000000ffff067224 */ /* 0x000fe400078e0000 */
[----:B------:R-:W-:Y:S02]  /*0200*/  IMAD.MOV.U32 R3, RZ, RZ, -0x800001 ;  /* 0xff7fffffff037424 */ /* 0x000fe400078e00ff */
[----:B------:R-:W-:-:S07]  /*0210*/  IMAD.MOV.U32 R2, RZ, RZ, 0x7f7fffff ;  /* 0x7f7fffffff027424 */ /* 0x000fce00078e00ff */
.L_x_59:
[----:B------:R-:W-:-:S04]  /*0220*/  IMAD.MOV.U32 R5, RZ, RZ, 0x2 ;  /* 0x00000002ff057424 */ /* 0x000fc800078e00ff */
[----:B------:R-:W-:-:S06]  /*0230*/  IMAD.WIDE R4, R6, R5, UR4 ;  /* 0x0000000406047e25 */ /* 0x000fcc000f8e0205 */
[----:B------:R-:W2:Y:S01]  /*0240*/  LDG.E.U16 R4, desc[UR14][R4.64] ;  /* 0x0000000e04047981 */ /* 0x000ea2000c1e1500 */
[----:B------:R-:W-:-:S05]  /*0250*/  VIADD R6, R6, UR22 ;  /* 0x0000001606067c36 */ /* 0x000fca0008000000 */
[----:B------:R-:W-:Y:S01]  /*0260*/  ISETP.GE.AND P1, PT, R6, UR10, PT ;  /* 0x0000000a06007c0c */ /* 0x000fe2000bf26270 */
[----:B--2---:R-:W-:-:S05]  /*0270*/  HADD2.F32 R7, -RZ, R4.H0_H0 ;  /* 0x20000004ff077230 */ /* 0x004fca0000004100 */
[C---:B------:R-:W-:Y:S02]  /*0280*/  FMNMX.FTZ R2, R7.reuse, R2, PT ;  /* 0x0000000207027209 */ /* 0x040fe40003810000 */
[----:B------:R-:W-:-:S05]  /*0290*/  FMNMX.FTZ R3, R7, R3, !PT ;  /* 0x0000000307037209 */ /* 0x000fca0007810000 */
[----:B------:R-:W-:Y:S05]  /*02a0*/  @!P1 BRA `(.L_x_59) ;  /* 0xfffffffc00dc9947 */ /* 0x000fea000383ffff */
.L_x_58:
[----:B------:R-:W-:Y:S05]  /*02b0*/  BSYNC B1 ;  /* 0x0000000000017941 */ /* 0x000fea0003800000 */
.L_x_57:
[----:B------:R-:W-:Y:S01]  /*02c0*/  USHF.R.S32.HI UR9, URZ, 0x1f, UR13 ;  /* 0x0000001f3f097899 */ /* 0x000fe2000801140d */
[----:B------:R-:W-:Y:S01]  /*02d0*/  BSSY B1, `(.L_x_60) ;  /* 0x0000050000017945 */ /* 0x000fe20003800000 */
[----:B------:R-:W-:Y:S02]  /*02e0*/  UIMAD.WIDE UR10, UR10, 0x2, UR4 ;  /* 0x000000020a0a78a5 */ /* 0x000fe4000f8e0204 */
[----:B------:R-:W-:-:S04]  /*02f0*/  ULEA.HI UR9, UR9, UR13, URZ, 0x4 ;  /* 0x0000000d09097291 */ /* 0x000fc8000f8f203f */
[----:B------:R-:W-:-:S06]  /*0300*/  USHF.R.S32.HI UR9, URZ, 0x4, UR9 ;  /* 0x000000043f097899 */ /* 0x000fcc0008011409 */
[----:B------:R-:W-:Y:S01]  /*0310*/  ISETP.GE.AND P1, PT, R0, UR9, PT ;  /* 0x0000000900007c0c */ /* 0x000fe2000bf26270 */
[----:B------:R-:W-:-:S04]  /*0320*/  IMAD.U32 R5, RZ, RZ, UR9 ;  /* 0x00000009ff057e24 */ /* 0x000fc8000f8e00ff */
[----:B------:R-:W-:-:S05]  /*0330*/  IMAD R6, R5, 0x10, R0 ;  /* 0x0000001005067824 */ /* 0x000fca00078e0200 */
[----:B------:R-:W-:-:S03]  /*0340*/  ISETP.GE.AND P2, PT, R6, UR13, PT ;  /* 0x0000000d06007c0c */ /* 0x000fc6000bf46270 */
[----:B------:R-:W-:Y:S10]  /*0350*/  @P1 BRA `(.L_x_61) ;  /* 0x00000004001c1947 */ /* 0x000ff40003800000 */
[----:B------:R-:W-:-:S07]  /*0360*/  IMAD.MOV.U32 R7, RZ, RZ, R0 ;  /* 0x000000ffff077224 */ /* 0x000fce00078e0000 */
.L_x_62:
        /* <DEDUP_REMOVED lines=18> */
[----:B------:R-:W5:Y:S01]  /*0490*/  LDG.E.U16 R20, desc[UR14][R4.64+0x1e] ;  /* 0x00001e0e04147981 */ /* 0x000f62000c1e1500 */
[----:B------:R-:W-:-:S05]  /*04a0*/  VIADD R7, R7, UR22 ;  /* 0x0000001607077c36 */ /* 0x000fca0008000000 */
[----:B------:R-:W-:Y:S01]  /*04b0*/  ISETP.GE.AND P1, PT, R7, UR9, PT ;  /* 0x0000000907007c0c */ /* 0x000fe2000bf26270 */
[----:B--2---:R-:W-:Y:S02]  /*04c0*/  HADD2.F32 R21, -RZ, R21.H0_H0 ;  /* 0x20000015ff157230 */ /* 0x004fe40000004100 */
[----:B---3--:R-:W-:-:S03]  /*04d0*/  HADD2.F32 R22, -RZ, R22.H0_H0 ;  /* 0x20000016ff167230 */ /* 0x008fc60000004100 */
[C---:B------:R-:W-:Y:S02]  /*04e0*/  FMNMX.FTZ R2, R21.reuse, R2, PT ;  /* 0x0000000215027209 */ /* 0x040fe40003810000 */
[----:B------:R-:W-:Y:S01]  /*04f0*/  FMNMX.FTZ R3, R21, R3, !PT ;  /* 0x0000000315037209 */ /* 0x000fe20007810000 */
[----:B----4-:R-:W-:Y:S01]  /*0500*/  HADD2.F32 R23, -RZ, R23.H0_H0 ;  /* 0x20000017ff177230 */ /* 0x010fe20000004100 */
[-C--:B------:R-:W-:Y:S02]  /*0510*/  FMNMX.FTZ R2, R2, R22.reuse, PT ;  /* 0x0000001602027209 */ /* 0x080fe40003810000 */
[----:B------:R-:W-:Y:S01]  /*0520*/  FMNMX.FTZ R3, R3, R22, !PT ;  /* 0x0000001603037209 */ /* 0x000fe20007810000 */
[----:B-----5:R-:W-:Y:S01]  /*0530*/  HADD2.F32 R19, -RZ, R19.H0_H0 ;  /* 0x20000013ff137230 */ /* 0x020fe20000004100 */
[-C--:B------:R-:W-:Y:S02]  /*0540*/  FMNMX.FTZ R2, R2, R23.reuse, PT ;  /* 0x0000001702027209 */ /* 0x080fe40003810000 */
[----:B------:R-:W-:Y:S01]  /*0550*/  FMNMX.FTZ R3, R3, R23, !PT ;  /* 0x0000001703037209 */ /* 0x000fe20007810000 */
[----:B------:R-:W-:Y:S01]  /*0560*/  HADD2.F32 R18, -RZ, R18.H0_H0 ;  /* 0x20000012ff127230 */ /* 0x000fe20000004100 */
[----:B------:R-:W-:-:S02]  /*0570*/  FMNMX.FTZ R2, R2, R19, PT ;  /* 0x0000001302027209 */ /* 0x000fc40003810000 */
[----:B------:R-:W-:Y:S01]  /*0580*/  FMNMX.FTZ R3, R3, R19, !PT ;  /* 0x0000001303037209 */ /* 0x000fe20007810000 */
[----:B------:R-:W-:Y:S01]  /*0590*/  HADD2.F32 R17, -RZ, R17.H0_H0 ;  /* 0x20000011ff117230 */ /* 0x000fe20000004100 */
[-C--:B------:R-:W-:Y:S02]  /*05a0*/  FMNMX.FTZ R2, R2, R18.reuse, PT ;  /* 0x0000001202027209 */ /* 0x080fe40003810000 */
[----:B------:R-:W-:Y:S01]  /*05b0*/  FMNMX.FTZ R3, R3, R18, !PT ;  /* 0x0000001203037209 */ /* 0x000fe20007810000 */
[----:B------:R-:W-:Y:S01]  /*05c0*/  HADD2.F32 R16, -RZ, R16.H0_H0 ;  /* 0x20000010ff107230 */ /* 0x000fe20000004100 */
        /* <DEDUP_REMOVED lines=28> */
[----:B------:R-:W-:Y:S02]  /*0790*/  FMNMX.FTZ R3, R3, R8, !PT ;  /* 0x0000000803037209 */ /* 0x000fe40007810000 */
[----:B------:R-:W-:-:S02]  /*07a0*/  FMNMX.FTZ R2, R2, R20, PT ;  /* 0x0000001402027209 */ /* 0x000fc40003810000 */
[----:B------:R-:W-:Y:S01]  /*07b0*/  FMNMX.FTZ R3, R3, R20, !PT ;  /* 0x0000001403037209 */ /* 0x000fe20007810000 */
[----:B------:R-:W-:Y:S06]  /*07c0*/  @!P1 BRA `(.L_x_62) ;  /* 0xfffffff800e89947 */ /* 0x000fec000383ffff */
.L_x_61:
[----:B------:R-:W-:Y:S05]  /*07d0*/  BSYNC B1 ;  /* 0x0000000000017941 */ /* 0x000fea0003800000 */
.L_x_60:
[----:B------:R-:W-:Y:S05]  /*07e0*/  @P2 BRA `(.L_x_63) ;  /* 0x0000000400382947 */ /* 0x000fea0003800000 */
[----:B------:R-:W-:Y:S01]  /*07f0*/  BSSY B1, `(.L_x_64) ;  /* 0x000000b000017945 */ /* 0x000fe20003800000 */
.L_x_65:
[----:B------:R-:W-:Y:S02]  /*0800*/  IMAD.U32 R4, RZ, RZ, UR10 ;  /* 0x0000000aff047e24 */ /* 0x000fe4000f8e00ff */
[----:B------:R-:W-:Y:S02]  /*0810*/  IMAD.U32 R5, RZ, RZ, UR11 ;  /* 0x0000000bff057e24 */ /* 0x000fe4000f8e00ff */
[----:B------:R-:W-:-:S06]  /*0820*/  IMAD.WIDE R4, R6, 0x2, R4 ;  /* 0x0000000206047825 */ /* 0x000fcc00078e0204 */
[----:B------:R-:W2:Y:S01]  /*0830*/  LDG.E.U16 R4, desc[UR14][R4.64] ;  /* 0x0000000e04047981 */ /* 0x000ea2000c1e1500 */
[----:B------:R-:W-:-:S05]  /*0840*/  VIADD R6, R6, UR22 ;  /* 0x0000001606067c36 */ /* 0x000fca0008000000 */
[----:B------:R-:W-:Y:S01]  /*0850*/  ISETP.GE.AND P1, PT, R6, UR13, PT ;  /* 0x0000000d06007c0c */ /* 0x000fe2000bf26270 */
[----:B--2---:R-:W-:-:S05]  /*0860*/  HADD2.F32 R7, -RZ, R4.H0_H0 ;  /* 0x20000004ff077230 */ /* 0x004fca0000004100 */
[C---:B------:R-:W-:Y:S02]  /*0870*/  FMNMX.FTZ R2, R7.reuse, R2, PT ;  /* 0x0000000207027209 */ /* 0x040fe40003810000 */
[----:B------:R-:W-:-:S05]  /*0880*/  FMNMX.FTZ R3, R7, R3, !PT ;  /* 0x0000000307037209 */ /* 0x000fca0007810000 */
[----:B------:R-:W-:Y:S05]  /*0890*/  @!P1 BRA `(.L_x_65) ;  /* 0xfffffffc00d89947 */ /* 0x000fea000383ffff */
[----:B------:R-:W-:Y:S05]  /*08a0*/  BSYNC B1 ;  /* 0x0000000000017941 */ /* 0x000fea0003800000 */
.L_x_64:
[----:B------:R-:W-:Y:S05]  /*08b0*/  BRA `(.L_x_63) ;  /* 0x0000000400047947 */ /* 0x000fea0003800000 */
.L_x_56:
        /* <DEDUP_REMOVED lines=10> */
.L_x_66:
[----:B------:R-:W-:-:S04]  /*0960*/  IMAD.MOV.U32 R15, RZ, RZ, 0x20 ;  /* 0x00000020ff0f7424 */ /* 0x000fc800078e00ff */
[----:B------:R-:W-:-:S05]  /*0970*/  IMAD.WIDE R14, R12, R15, UR4 ;  /* 0x000000040c0e7e25 */ /* 0x000fca000f8e020f */
[----:B------:R-:W2:Y:S04]  /*0980*/  LDG.E.128 R4, desc[UR14][R14.64] ;  /* 0x0000000e0e047981 */ /* 0x000ea8000c1e1d00 */
[----:B------:R-:W3:Y:S01]  /*0990*/  LDG.E.128 R8, desc[UR14][R14.64+0x10] ;  /* 0x0000100e0e087981 */ /* 0x000ee2000c1e1d00 */
[----:B------:R-:W-:-:S05]  /*09a0*/  VIADD R12, R12, UR22 ;  /* 0x000000160c0c7c36 */ /* 0x000fca0008000000 */
[----:B------:R-:W-:Y:S01]  /*09b0*/  ISETP.GE.AND P1, PT, R12, UR9, PT ;  /* 0x000000090c007c0c */ /* 0x000fe2000bf26270 */
[--C-:B--2---:R-:W-:Y:S02]  /*09c0*/  HADD2.F32 R13, -RZ, R4.reuse.H0_H0 ;  /* 0x20000004ff0d7230 */ /* 0x104fe40000004100 */
[----:B------:R-:W-:-:S03]  /*09d0*/  HADD2.F32 R4, -RZ, R4.H1_H1 ;  /* 0x30000004ff047230 */ /* 0x000fc60000004100 */
[C---:B------:R-:W-:Y:S02]  /*09e0*/  FMNMX.FTZ R2, R13.reuse, R2, PT ;  /* 0x000000020d027209 */ /* 0x040fe40003810000 */
[----:B------:R-:W-:Y:S01]  /*09f0*/  FMNMX.FTZ R3, R13, R3, !PT ;  /* 0x000000030d037209 */ /* 0x000fe20007810000 */
[--C-:B------:R-:W-:Y:S01]  /*0a00*/  HADD2.F32 R13, -RZ, R5.reuse.H0_H0 ;  /* 0x20000005ff0d7230 */ /* 0x100fe20000004100 */
[-C--:B------:R-:W-:Y:S01]  /*0a10*/  FMNMX.FTZ R2, R2, R4.reuse, PT ;  /* 0x0000000402027209 */ /* 0x080fe20003810000 */
[----:B------:R-:W-:Y:S01]  /*0a20*/  HADD2.F32 R5, -RZ, R5.H1_H1 ;  /* 0x30000005ff057230 */ /* 0x000fe20000004100 */
[----:B------:R-:W-:Y:S01]  /*0a30*/  FMNMX.FTZ R3, R3, R4, !PT ;  /* 0x0000000403037209 */ /* 0x000fe20007810000 */
[--C-:B------:R-:W-:Y:S01]  /*0a40*/  HADD2.F32 R4, -RZ, R6.reuse.H0_H0 ;  /* 0x20000006ff047230 */ /* 0x100fe20000004100 */
[-C--:B------:R-:W-:Y:S01]  /*0a50*/  FMNMX.FTZ R2, R2, R13.reuse, PT ;  /* 0x0000000d02027209 */ /* 0x080fe20003810000 */
[----:B------:R-:W-:Y:S01]  /*0a60*/  HADD2.F32 R6, -RZ, R6.H1_H1 ;  /* 0x30000006ff067230 */ /* 0x000fe20000004100 */
[----:B------:R-:W-:-:S02]  /*0a70*/  FMNMX.FTZ R3, R3, R13, !PT ;  /* 0x0000000d03037209 */ /* 0x000fc40007810000 */
[-C--:B------:R-:W-:Y:S02]  /*0a80*/  FMNMX.FTZ R2, R2, R5.reuse, PT ;  /* 0x0000000502027209 */ /* 0x080fe40003810000 */
[----:B------:R-:W-:Y:S02]  /*0a90*/  FMNMX.FTZ R3, R3, R5, !PT ;  /* 0x0000000503037209 */ /* 0x000fe40007810000 */
[-C--:B------:R-:W-:Y:S02]  /*0aa0*/  FMNMX.FTZ R2, R2, R4.reuse, PT ;  /* 0x0000000402027209 */ /* 0x080fe40003810000 */
[----:B------:R-:W-:Y:S01]  /*0ab0*/  FMNMX.FTZ R3, R3, R4, !PT ;  /* 0x0000000403037209 */ /* 0x000fe20007810000 */
[--C-:B------:R-:W-:Y:S01]  /*0ac0*/  HADD2.F32 R4, -RZ, R7.reuse.H0_H0 ;  /* 0x20000007ff047230 */ /* 0x100fe20000004100 */
[-C--:B------:R-:W-:Y:S01]  /*0ad0*/  FMNMX.FTZ R2, R2, R6.reuse, PT ;  /* 0x0000000602027209 */ /* 0x080fe20003810000 */
[----:B------:R-:W-:Y:S01]  /*0ae0*/  HADD2.F32 R7, -RZ, R7.H1_H1 ;  /* 0x30000007ff077230 */ /* 0x000fe20000004100 */
[----:B------:R-:W-:-:S02]  /*0af0*/  FMNMX.FTZ R3, R3, R6, !PT ;  /* 0x0000000603037209 */ /* 0x000fc40007810000 */
[-C--:B------:R-:W-:Y:S02]  /*0b00*/  FMNMX.FTZ R2, R2, R4.reuse, PT ;  /* 0x0000000402027209 */ /* 0x080fe40003810000 */
[----:B------:R-:W-:Y:S01]  /*0b10*/  FMNMX.FTZ R3, R3, R4, !PT ;  /* 0x0000000403037209 */ /* 0x000fe20007810000 */
[--C-:B---3--:R-:W-:Y:S01]  /*0b20*/  HADD2.F32 R4, -RZ, R8.reuse.H0_H0 ;  /* 0x20000008ff047230 */ /* 0x108fe20000004100 */
[-C--:B------:R-:W-:Y:S01]  /*0b30*/  FMNMX.FTZ R2, R2, R7.reuse, PT ;  /* 0x0000000702027209 */ /* 0x080fe20003810000 */
[----:B------:R-:W-:Y:S01]  /*0b40*/  HADD2.F32 R8, -RZ, R8.H1_H1 ;  /* 0x30000008ff087230 */ /* 0x000fe20000004100 */
        /* <DEDUP_REMOVED lines=9> */
[--C-:B------:R-:W-:Y:S01]  /*0be0*/  HADD2.F32 R4, -RZ, R10.reuse.H0_H0 ;  /* 0x2000000aff047230 */ /* 0x100fe20000004100 */
        /* <DEDUP_REMOVED lines=13> */
[----:B------:R-:W-:Y:S06]  /*0cc0*/  @!P1 BRA `(.L_x_66) ;  /* 0xfffffffc00249947 */ /* 0x000fec000383ffff */
.L_x_63:
[----:B------:R-:W-:Y:S05]  /*0cd0*/  BSYNC B0 ;  /* 0x0000000000007941 */ /* 0x000fea0003800000 */
.L_x_55:
        /* <DEDUP_REMOVED lines=61> */
[----:B0-----:R-:W0:Y:S01]  /*10b0*/  @P6 LDS.64 R4, [UR9+0x10] ;  /* 0x00001009ff046984 */ /* 0x001e220008000a00 */
        /* <DEDUP_REMOVED lines=27> */
.L_x_68:
        /* <DEDUP_REMOVED lines=32> */
[----:B-1----:R-:W1:Y:S04]  /*1470*/  LDS.128 R4, [UR9+0x30] ;  /* 0x00003009ff047984 */ /* 0x002e680008000c00 */
[----:B------:R-:W3:Y:S01]  /*1480*/  LDS.64 R16, [UR9+0x40] ;  /* 0x00004009ff107984 */ /* 0x000ee20008000a00 */
        /* <DEDUP_REMOVED lines=8> */
[----:B-1----:R-:W-:Y:S02]  /*1510*/  FMNMX.FTZ R19, R19, R4, PT ;  /* 0x0000000413137209 */ /* 0x002fe40003810000 */
[----:B------:R-:W-:Y:S02]  /*1520*/  FMNMX.FTZ R2, R2, R5, !PT ;  /* 0x0000000502027209 */ /* 0x000fe40007810000 */
[----:B------:R-:W-:Y:S02]  /*1530*/  FMNMX.FTZ R19, R19, R6, PT ;  /* 0x0000000613137209 */ /* 0x000fe40003810000 */
[----:B------:R-:W-:Y:S02]  /*1540*/  FMNMX.FTZ R4, R2, R7, !PT ;  /* 0x0000000702047209 */ /* 0x000fe40007810000 */
[----:B---3--:R-:W-:-:S02]  /*1550*/  FMNMX.FTZ R2, R19, R16, PT ;  /* 0x0000001013027209 */ /* 0x008fc40003810000 */
[----:B------:R-:W-:-:S07]  /*1560*/  FMNMX.FTZ R3, R4, R17, !PT ;  /* 0x0000001104037209 */ /* 0x000fce0007810000 */
.L_x_69:
[----:B------:R-:W-:Y:S05]  /*1570*/  BSYNC B0 ;  /* 0x0000000000007941 */ /* 0x000fea0003800000 */
.L_x_67:
        /* <DEDUP_REMOVED lines=22> */
.L_x_71:
[----:B------:R-:W-:Y:S05]  /*16e0*/  BSYNC B0 ;  /* 0x0000000000007941 */ /* 0x000fea0003800000 */
.L_x_70:
        /* <DEDUP_REMOVED lines=9> */
[----:B------:R-:W-:Y:S01]  /*1780*/  ULEA UR6, UR6, UR8, 0x1 ;  /* 0x0000000806067291 */ /* 0x000fe2000f8e083f */
[----:B------:R-:W-:Y:S03]  /*1790*/  BSSY B0, `(.L_x_73) ;  /* 0x0000019000007945 */ /* 0x000fe60003800000 */
[----:B------:R-:W-:-:S04]  /*17a0*/  UIADD3 UR6, -UR6, URZ, URZ ;  /* 0x0000003f06067290 */ /* 0x000fc8000fffe13f */
        /* <DEDUP_REMOVED lines=8> */
.L_x_75:
[----:B------:R-:W-:-:S04]  /*1830*/  IMAD.MOV.U32 R3, RZ, RZ, 0x2 ;  /* 0x00000002ff037424 */ /* 0x000fc800078e00ff */
[----:B------:R-:W-:-:S06]  /*1840*/  IMAD.WIDE R2, R6, R3, UR4 ;  /* 0x0000000406027e25 */ /* 0x000fcc000f8e0203 */
[----:B------:R-:W2:Y:S02]  /*1850*/  LDG.E.U16 R2, desc[UR14][R2.64] ;  /* 0x0000000e02027981 */ /* 0x000ea4000c1e1500 */
[----:B--2---:R-:W-:-:S05]  /*1860*/  HADD2.F32 R4, -RZ, R2.H0_H0 ;  /* 0x20000002ff047230 */ /* 0x004fca0000004100 */
[----:B------:R-:W-:-:S06]  /*1870*/  FMUL.FTZ R7, R4, UR13 ;  /* 0x0000000d04077c20 */ /* 0x000fcc0008410000 */
[----:B------:R-:W0:Y:S02]  /*1880*/  F2I.NTZ R7, R7 ;  /* 0x0000000700077305 */ /* 0x000e240000203100 */
[----:B0-----:R-:W-:-:S05]  /*1890*/  VIADD R4, R7, UR16 ;  /* 0x0000001007047c36 */ /* 0x001fca0008000000 */
[----:B------:R-:W-:Y:S02]  /*18a0*/  I2I.S8.S32.SAT R5, R4 ;  /* 0x0000000400057238 */ /* 0x000fe40000001000 */
[C---:B------:R-:W-:Y:S02]  /*18b0*/  IADD3 R4, P0, R6.reuse, UR10, RZ ;  /* 0x0000000a06047c10 */ /* 0x040fe4000ff1e0ff */
[----:B------:R-:W-:Y:S02]  /*18c0*/  PRMT R9, R5, 0x8880, RZ ;  /* 0x0000888005097816 */ /* 0x000fe400000000ff */
[C---:B------:R-:W-:Y:S01]  /*18d0*/  LEA.HI.X.SX32 R5, R6.reuse, UR9, 0x1, P0 ;  /* 0x0000000906057c11 */ /* 0x040fe200080f0eff */
[----:B------:R-:W-:-:S04]  /*18e0*/  VIADD R6, R6, UR22 ;  /* 0x0000001606067c36 */ /* 0x000fc80008000000 */
[----:B------:R0:W-:Y:S01]  /*18f0*/  STG.E.U8 desc[UR14][R4.64], R9 ;  /* 0x0000000904007986 */ /* 0x0001e2000c10110e */
[----:B------:R-:W-:-:S13]  /*1900*/  ISETP.GE.AND P0, PT, R6, UR6, PT ;  /* 0x0000000606007c0c */ /* 0x000fda000bf06270 */
[----:B0-----:R-:W-:Y:S05]  /*1910*/  @!P0 BRA `(.L_x_75) ;  /* 0xfffffffc00c48947 */ /* 0x001fea000383ffff */
.L_x_74:
[----:B------:R-:W-:Y:S05]  /*1920*/  BSYNC B0 ;  /* 0x0000000000007941 */ /* 0x000fea0003800000 */
.L_x_73:
[----:B------:R-:W-:Y:S01]  /*1930*/  USHF.R.S32.HI UR7, URZ, 0x1f, UR8 ;  /* 0x0000001f3f077899 */ /* 0x000fe20008011408 */
[----:B------:R-:W-:Y:S01]  /*1940*/  BSSY B0, `(.L_x_76) ;  /* 0x0000098000007945 */ /* 0x000fe20003800000 */
[----:B------:R-:W-:Y:S02]  /*1950*/  UIADD3 UR10, UP0, UR6, UR10, URZ ;  /* 0x0000000a060a7290 */ /* 0x000fe4000ff1e03f */
[----:B------:R-:W-:Y:S02]  /*1960*/  ULEA.HI UR7, UR7, UR8, URZ, 0x4 ;  /* 0x0000000807077291 */ /* 0x000fe4000f8f203f */
[----:B------:R-:W-:Y:S02]  /*1970*/  UIMAD.WIDE UR4, UR6, 0x2, UR4 ;  /* 0x00000002060478a5 */ /* 0x000fe4000f8e0204 */
[----:B------:R-:W-:Y:S02]  /*1980*/  USHF.R.S32.HI UR7, URZ, 0x4, UR7 ;  /* 0x000000043f077899 */ /* 0x000fe40008011407 */
[----:B------:R-:W-:-:S04]  /*1990*/  ULEA.HI.X.SX32 UR6, UR6, UR9, 0x1, UP0 ;  /* 0x0000000906067291 */ /* 0x000fc800080f0e3f */
[----:B------:R-:W-:Y:S01]  /*19a0*/  ISETP.GE.AND P0, PT, R0, UR7, PT ;  /* 0x0000000700007c0c */ /* 0x000fe2000bf06270 */
[----:B------:R-:W-:-:S04]  /*19b0*/  IMAD.U32 R3, RZ, RZ, UR7 ;  /* 0x00000007ff037e24 */ /* 0x000fc8000f8e00ff */
[----:B------:R-:W-:-:S05]  /*19c0*/  IMAD R2, R3, 0x10, R0 ;  /* 0x0000001003027824 */ /* 0x000fca00078e0200 */
[----:B------:R-:W-:-:S03]  /*19d0*/  ISETP.GE.AND P1, PT, R2, UR8, PT ;  /* 0x0000000802007c0c */ /* 0x000fc6000bf26270 */
[----:B------:R-:W-:Y:S10]  /*19e0*/  @P0 BRA `(.L_x_77) ;  /* 0x0000000800340947 */ /* 0x000ff40003800000 */
.L_x_78:
[----:B------:R-:W-:-:S04]  /*19f0*/  IMAD.MOV.U32 R17, RZ, RZ, 0x20 ;  /* 0x00000020ff117424 */ /* 0x000fc800078e00ff */
[----:B------:R-:W-:-:S05]  /*1a00*/  IMAD.WIDE R16, R0, R17, UR4 ;  /* 0x0000000400107e25 */ /* 0x000fca000f8e0211 */
[----:B0-----:R-:W2:Y:S04]  /*1a10*/  LDG.E.128 R8, desc[UR14][R16.64] ;  /* 0x0000000e10087981 */ /* 0x001ea8000c1e1d00 */
[----:B------:R0:W3:Y:S01]  /*1a20*/  LDG.E.128 R4, desc[UR14][R16.64+0x10] ;  /* 0x0000100e10047981 */ /* 0x0000e2000c1e1d00 */
[--C-:B--2---:R-:W-:Y:S02]  /*1a30*/  HADD2.F32 R3, -RZ, R8.reuse.H0_H0 ;  /* 0x20000008ff037230 */ /* 0x104fe40000004100 */
[----:B------:R-:W-:Y:S02]  /*1a40*/  HADD2.F32 R8, -RZ, R8.H1_H1 ;  /* 0x30000008ff087230 */ /* 0x000fe40000004100 */
[--C-:B------:R-:W-:Y:S02]  /*1a50*/  HADD2.F32 R14, -RZ, R9.reuse.H0_H0 ;  /* 0x20000009ff0e7230 */ /* 0x100fe40000004100 */
[----:B------:R-:W-:Y:S01]  /*1a60*/  FMUL.FTZ R3, R3, UR13 ;  /* 0x0000000d03037c20 */ /* 0x000fe20008410000 */
[----:B------:R-:W-:-:S02]  /*1a70*/  HADD2.F32 R9, -RZ, R9.H1_H1 ;  /* 0x30000009ff097230 */ /* 0x000fc40000004100 */
[----:B------:R-:W-:Y:S01]  /*1a80*/  FMUL.FTZ R8, R8, UR13 ;  /* 0x0000000d08087c20 */ /* 0x000fe20008410000 */
[--C-:B0-----:R-:W-:Y:S01]  /*1a90*/  HADD2.F32 R16, -RZ, R10.reuse.H0_H0 ;  /* 0x2000000aff107230 */ /* 0x101fe20000004100 */
[----:B------:R0:W1:Y:S01]  /*1aa0*/  F2I.NTZ R12, R3 ;  /* 0x00000003000c7305 */ /* 0x0000620000203100 */
[----:B------:R-:W-:Y:S02]  /*1ab0*/  HADD2.F32 R10, -RZ, R10.H1_H1 ;  /* 0x3000000aff0a7230 */ /* 0x000fe40000004100 */
[----:B------:R-:W-:Y:S01]  /*1ac0*/  FMUL.FTZ R14, R14, UR13 ;  /* 0x0000000d0e0e7c20 */ /* 0x000fe20008410000 */
[----:B------:R-:W-:Y:S01]  /*1ad0*/  FMUL.FTZ R9, R9, UR13 ;  /* 0x0000000d09097c20 */ /* 0x000fe20008410000 */
[----:B------:R-:W-:Y:S01]  /*1ae0*/  FMUL.FTZ R16, R16, UR13 ;  /* 0x0000000d10107c20 */ /* 0x000fe20008410000 */
[----:B---3--:R-:W-:Y:S02]  /*1af0*/  HADD2.F32 R19, -RZ, R7.H1_H1 ;  /* 0x30000007ff137230 */ /* 0x008fe40000004100 */
[----:B------:R-:W-:Y:S01]  /*1b00*/  FMUL.FTZ R10, R10, UR13 ;  /* 0x0000000d0a0a7c20 */ /* 0x000fe20008410000 */
[----:B------:R2:W3:Y:S01]  /*1b10*/  F2I.NTZ R13, R8 ;  /* 0x00000008000d7305 */ /* 0x0004e20000203100 */
[----:B0-----:R-:W-:-:S02]  /*1b20*/  HADD2.F32 R3, -RZ, R11.H0_H0 ;  /* 0x2000000bff037230 */ /* 0x001fc40000004100 */
[----:B-1----:R-:W-:-:S05]  /*1b30*/  VIADD R12, R12, UR16 ;  /* 0x000000100c0c7c36 */ /* 0x002fca0008000000 */
[----:B------:R-:W0:Y:S01]  /*1b40*/  F2I.NTZ R14, R14 ;  /* 0x0000000e000e7305 */ /* 0x000e220000203100 */
[----:B--2---:R-:W-:Y:S02]  /*1b50*/  HADD2.F32 R8, -RZ, R11.H1_H1 ;  /* 0x3000000bff087230 */ /* 0x004fe40000004100 */
[----:B------:R-:W-:Y:S01]  /*1b60*/  FMUL.FTZ R11, R3, UR13 ;  /* 0x0000000d030b7c20 */ /* 0x000fe20008410000 */
[--C-:B------:R-:W-:Y:S01]  /*1b70*/  HADD2.F32 R3, -RZ, R4.reuse.H0_H0 ;  /* 0x20000004ff037230 */ /* 0x100fe20000004100 */
[----:B------:R-:W-:Y:S01]  /*1b80*/  I2I.S8.S32.SAT R12, R12 ;  /* 0x0000000c000c7238 */ /* 0x000fe20000001000 */
[----:B------:R-:W-:Y:S01]  /*1b90*/  FMUL.FTZ R18, R8, UR13 ;  /* 0x0000000d08127c20 */ /* 0x000fe20008410000 */
[----:B------:R-:W-:Y:S01]  /*1ba0*/  HADD2.F32 R8, -RZ, R4.H1_H1 ;  /* 0x30000004ff087230 */ /* 0x000fe20000004100 */
[----:B------:R1:W2:Y:S01]  /*1bb0*/  F2I.NTZ R15, R9 ;  /* 0x00000009000f7305 */ /* 0x0002a20000203100 */
[----:B------:R-:W-:Y:S01]  /*1bc0*/  FMUL.FTZ R4, R3, UR13 ;  /* 0x0000000d03047c20 */ /* 0x000fe20008410000 */
[----:B---3--:R-:W-:Y:S01]  /*1bd0*/  VIADD R13, R13, UR16 ;  /* 0x000000100d0d7c36 */ /* 0x008fe20008000000 */
[----:B------:R-:W-:Y:S01]  /*1be0*/  PRMT R12, R12, 0x8880, RZ ;  /* 0x000088800c0c7816 */ /* 0x000fe200000000ff */
[----:B------:R-:W-:Y:S01]  /*1bf0*/  FMUL.FTZ R3, R8, UR13 ;  /* 0x0000000d08037c20 */ /* 0x000fe20008410000 */
[----:B------:R-:W-:-:S02]  /*1c00*/  HADD2.F32 R8, -RZ, R5.H0_H0 ;  /* 0x20000005ff087230 */ /* 0x000fc40000004100 */
[----:B------:R-:W-:Y:S01]  /*1c10*/  HADD2.F32 R5, -RZ, R5.H1_H1 ;  /* 0x30000005ff057230 */ /* 0x000fe20000004100 */
[----:B------:R3:W4:Y:S01]  /*1c20*/  F2I.NTZ R17, R10 ;  /* 0x0000000a00117305 */ /* 0x0007220000203100 */
[--C-:B-1----:R-:W-:Y:S02]  /*1c30*/  HADD2.F32 R9, -RZ, R6.reuse.H0_H0 ;  /* 0x20000006ff097230 */ /* 0x102fe40000004100 */
[----:B------:R-:W-:Y:S01]  /*1c40*/  FMUL.FTZ R8, R8, UR13 ;  /* 0x0000000d08087c20 */ /* 0x000fe20008410000 */
[----:B0-----:R-:W-:Y:S02]  /*1c50*/  VIADD R14, R14, UR16 ;  /* 0x000000100e0e7c36 */ /* 0x001fe40008000000 */
[----:B------:R-:W-:Y:S01]  /*1c60*/  FMUL.FTZ R5, R5, UR13 ;  /* 0x0000000d05057c20 */ /* 0x000fe20008410000 */
[----:B------:R-:W-:Y:S01]  /*1c70*/  I2I.S8.S32.SAT R13, R13 ;  /* 0x0000000d000d7238 */ /* 0x000fe20000001000 */
[----:B--2---:R-:W-:Y:S01]  /*1c80*/  VIADD R15, R15, UR16 ;  /* 0x000000100f0f7c36 */ /* 0x004fe20008000000 */
[----:B------:R-:W0:Y:S01]  /*1c90*/  F2I.NTZ R16, R16 ;  /* 0x0000001000107305 */ /* 0x000e220000203100 */
[----:B---3--:R-:W-:-:S02]  /*1ca0*/  HADD2.F32 R10, -RZ, R6.H1_H1 ;  /* 0x30000006ff0a7230 */ /* 0x008fc40000004100 */
[----:B------:R-:W-:Y:S01]  /*1cb0*/  FMUL.FTZ R6, R9, UR13 ;  /* 0x0000000d09067c20 */ /* 0x000fe20008410000 */
[----:B------:R-:W-:Y:S02]  /*1cc0*/  I2I.S8.S32.SAT R14, R14 ;  /* 0x0000000e000e7238 */ /* 0x000fe40000001000 */
[----:B------:R-:W-:Y:S01]  /*1cd0*/  I2I.S8.S32.SAT R15, R15 ;  /* 0x0000000f000f7238 */ /* 0x000fe20000001000 */
[----:B------:R-:W-:Y:S01]  /*1ce0*/  FMUL.FTZ R9, R10, UR13 ;  /* 0x0000000d0a097c20 */ /* 0x000fe20008410000 */
[----:B------:R-:W-:Y:S01]  /*1cf0*/  HADD2.F32 R10, -RZ, R7.H0_H0 ;  /* 0x20000007ff0a7230 */ /* 0x000fe20000004100 */
[----:B------:R-:W1:Y:S01]  /*1d00*/  F2I.NTZ R11, R11 ;  /* 0x0000000b000b7305 */ /* 0x000e620000203100 */
[----:B----4-:R-:W-:Y:S01]  /*1d10*/  VIADD R17, R17, UR16 ;  /* 0x0000001011117c36 */ /* 0x010fe20008000000 */
[----:B------:R-:W-:Y:S02]  /*1d20*/  PRMT R13, R13, 0x8880, RZ ;  /* 0x000088800d0d7816 */ /* 0x000fe400000000ff */
[----:B------:R-:W-:Y:S01]  /*1d30*/  FMUL.FTZ R7, R10, UR13 ;  /* 0x0000000d0a077c20 */ /* 0x000fe20008410000 */
[----:B------:R-:W-:Y:S01]  /*1d40*/  FMUL.FTZ R10, R19, UR13 ;  /* 0x0000000d130a7c20 */ /* 0x000fe20008410000 */
[----:B------:R-:W-:Y:S01]  /*1d50*/  I2I.S8.S32.SAT R17, R17 ;  /* 0x0000001100117238 */ /* 0x000fe20000001000 */
[----:B0-----:R-:W-:Y:S01]  /*1d60*/  VIADD R16, R16, UR16 ;  /* 0x0000001010107c36 */ /* 0x001fe20008000000 */
[----:B------:R-:W0:Y:S01]  /*1d70*/  F2I.NTZ R18, R18 ;  /* 0x0000001200127305 */ /* 0x000e220000203100 */
[----:B------:R-:W-:-:S02]  /*1d80*/  PRMT R14, R14, 0x8880, RZ ;  /* 0x000088800e0e7816 */ /* 0x000fc400000000ff */
[----:B------:R-:W-:Y:S02]  /*1d90*/  PRMT R15, R15, 0x8880, RZ ;  /* 0x000088800f0f7816 */ /* 0x000fe400000000ff */
[----:B------:R-:W-:Y:S01]  /*1da0*/  I2I.S8.S32.SAT R16, R16 ;  /* 0x0000001000107238 */ /* 0x000fe20000001000 */
[----:B-1----:R-:W-:Y:S02]  /*1db0*/  VIADD R11, R11, UR16 ;  /* 0x000000100b0b7c36 */ /* 0x002fe40008000000 */
[----:B------:R-:W1:Y:S01]  /*1dc0*/  F2I.NTZ R8, R8 ;  /* 0x0000000800087305 */ /* 0x000e620000203100 */
[----:B------:R-:W-:Y:S02]  /*1dd0*/  PRMT R16, R16, 0x8880, RZ ;  /* 0x0000888010107816 */ /* 0x000fe400000000ff */
[----:B------:R-:W-:Y:S02]  /*1de0*/  PRMT R17, R17, 0x8880, RZ ;  /* 0x0000888011117816 */ /* 0x000fe400000000ff */
[----:B------:R-:W-:Y:S01]  /*1df0*/  I2I.S8.S32.SAT R11, R11 ;  /* 0x0000000b000b7238 */ /* 0x000fe20000001000 */
[----:B0-----:R-:W-:-:S02]  /*1e00*/  VIADD R18, R18, UR16 ;  /* 0x0000001012127c36 */ /* 0x001fc40008000000 */
[----:B------:R-:W0:Y:S01]  /*1e10*/  F2I.NTZ R9, R9 ;  /* 0x0000000900097305 */ /* 0x000e220000203100 */
[----:B------:R-:W-:Y:S01]  /*1e20*/  PRMT R19, R11, 0x8880, RZ ;  /* 0x000088800b137816 */ /* 0x000fe200000000ff */
[----:B------:R-:W-:Y:S02]  /*1e30*/  IMAD.MOV.U32 R11, RZ, RZ, R12 ;  /* 0x000000ffff0b7224 */ /* 0x000fe400078e000c */
[----:B------:R-:W-:Y:S01]  /*1e40*/  IMAD.MOV.U32 R12, RZ, RZ, R13 ;  /* 0x000000ffff0c7224 */ /* 0x000fe200078e000d */
[----:B------:R-:W-:Y:S01]  /*1e50*/  I2I.S8.S32.SAT R18, R18 ;  /* 0x0000001200127238 */ /* 0x000fe20000001000 */
[----:B------:R-:W-:Y:S01]  /*1e60*/  IMAD.MOV.U32 R13, RZ, RZ, R14 ;  /* 0x000000ffff0d7224 */ /* 0x000fe200078e000e */
[----:B------:R-:W-:Y:S01]  /*1e70*/  LOP3.LUT R11, R11, 0xff, RZ, 0xc0, !PT ;  /* 0x000000ff0b0b7812 */ /* 0x000fe200078ec0ff */
[----:B------:R-:W2:Y:S01]  /*1e80*/  F2I.NTZ R6, R6 ;  /* 0x0000000600067305 */ /* 0x000ea20000203100 */
[----:B------:R-:W-:Y:S01]  /*1e90*/  IMAD.MOV.U32 R14, RZ, RZ, R15 ;  /* 0x000000ffff0e7224 */ /* 0x000fe200078e000f */
[----:B------:R-:W-:Y:S01]  /*1ea0*/  PRMT R18, R18, 0x8880, RZ ;  /* 0x0000888012127816 */ /* 0x000fe200000000ff */
[----:B------:R-:W-:Y:S01]  /*1eb0*/  IMAD.MOV.U32 R15, RZ, RZ, R16 ;  /* 0x000000ffff0f7224 */ /* 0x000fe200078e0010 */
[----:B------:R-:W-:Y:S01]  /*1ec0*/  PRMT R11, R12, 0x7604, R11 ;  /* 0x000076040c0b7816 */ /* 0x000fe2000000000b */
[----:B------:R-:W-:-:S02]  /*1ed0*/  IMAD.MOV.U32 R16, RZ, RZ, R17 ;  /* 0x000000ffff107224 */ /* 0x000fc400078e0011 */
[----:B-1----:R-:W-:Y:S01]  /*1ee0*/  VIADD R8, R8, UR16 ;  /* 0x0000001008087c36 */ /* 0x002fe20008000000 */
[----:B------:R-:W1:Y:S01]  /*1ef0*/  F2I.NTZ R7, R7 ;  /* 0x0000000700077305 */ /* 0x000e620000203100 */
[----:B------:R-:W-:Y:S01]  /*1f00*/  IMAD.MOV.U32 R17, RZ, RZ, R19 ;  /* 0x000000ffff117224 */ /* 0x000fe200078e0013 */
[----:B------:R-:W-:Y:S01]  /*1f10*/  LOP3.LUT R19, R13, 0xff, RZ, 0xc0, !PT ;  /* 0x000000ff0d137812 */ /* 0x000fe200078ec0ff */
[----:B0-----:R-:W-:Y:S01]  /*1f20*/  VIADD R9, R9, UR16 ;  /* 0x0000001009097c36 */ /* 0x001fe20008000000 */
[----:B------:R-:W-:Y:S02]  /*1f30*/  I2I.S8.S32.SAT R8, R8 ;  /* 0x0000000800087238 */ /* 0x000fe40000001000 */
[----:B------:R-:W-:Y:S01]  /*1f40*/  LOP3.LUT R13, R17, 0xff, RZ, 0xc0, !PT ;  /* 0x000000ff110d7812 */ /* 0x000fe200078ec0ff */
[----:B--2---:R-:W-:Y:S01]  /*1f50*/  VIADD R6, R6, UR16 ;  /* 0x0000001006067c36 */ /* 0x004fe20008000000 */
[----:B------:R-:W0:Y:S01]  /*1f60*/  F2I.NTZ R4, R4 ;  /* 0x0000000400047305 */ /* 0x000e220000203100 */
[----:B------:R-:W-:-:S02]  /*1f70*/  I2I.S8.S32.SAT R9, R9 ;  /* 0x0000000900097238 */ /* 0x000fc40000001000 */
[----:B------:R-:W-:Y:S02]  /*1f80*/  LOP3.LUT R15, R15, 0xff, RZ, 0xc0, !PT ;  /* 0x000000ff0f0f7812 */ /* 0x000fe400078ec0ff */
[----:B------:R-:W-:Y:S01]  /*1f90*/  I2I.S8.S32.SAT R6, R6 ;  /* 0x0000000600067238 */ /* 0x000fe20000001000 */
[----:B-1----:R-:W-:Y:S02]  /*1fa0*/  VIADD R7, R7, UR16 ;  /* 0x0000001007077c36 */ /* 0x002fe40008000000 */
[----:B------:R-:W1:Y:S01]  /*1fb0*/  F2I.NTZ R5, R5 ;  /* 0x0000000500057305 */ /* 0x000e620000203100 */
[----:B------:R-:W-:Y:S02]  /*1fc0*/  PRMT R8, R8, 0x8880, RZ ;  /* 0x0000888008087816 */ /* 0x000fe400000000ff */
[----:B------:R-:W-:Y:S02]  /*1fd0*/  PRMT R13, R18, 0x7604, R13 ;  /* 0x00007604120d7816 */ /* 0x000fe4000000000d */
[----:B------:R-:W-:Y:S01]  /*1fe0*/  I2I.S8.S32.SAT R7, R7 ;  /* 0x0000000700077238 */ /* 0x000fe20000001000 */
[----:B0-----:R-:W-:-:S02]  /*1ff0*/  VIADD R4, R4, UR16 ;  /* 0x0000001004047c36 */ /* 0x001fc40008000000 */
[----:B------:R-:W0:Y:S01]  /*2000*/  F2I.NTZ R3, R3 ;  /* 0x0000000300037305 */ /* 0x000e220000203100 */
[----:B------:R-:W-:Y:S02]  /*2010*/  PRMT R9, R9, 0x8880, RZ ;  /* 0x0000888009097816 */ /* 0x000fe400000000ff */
[----:B------:R-:W-:Y:S02]  /*2020*/  PRMT R17, R6, 0x8880, RZ ;  /* 0x0000888006117816 */ /* 0x000fe400000000ff */
[----:B------:R-:W-:Y:S01]  /*2030*/  I2I.S8.S32.SAT R4, R4 ;  /* 0x0000000400047238 */ /* 0x000fe20000001000 */
[----:B-1----:R-:W-:Y:S02]  /*2040*/  VIADD R5, R5, UR16 ;  /* 0x0000001005057c36 */ /* 0x002fe40008000000 */
[----:B------:R-:W1:Y:S01]  /*2050*/  F2I.NTZ R10, R10 ;  /* 0x0000000a000a7305 */ /* 0x000e620000203100 */
[----:B------:R-:W-:Y:S01]  /*2060*/  PRMT R18, R7, 0x8880, RZ ;  /* 0x0000888007127816 */ /* 0x000fe200000000ff */
[----:B------:R-:W-:Y:S01]  /*2070*/  IMAD.MOV.U32 R7, RZ, RZ, R17 ;  /* 0x000000ffff077224 */ /* 0x000fe200078e0011 */
[----:B------:R-:W-:-:S02]  /*2080*/  PRMT R12, R16, 0x7604, R15 ;  /* 0x00007604100c7816 */ /* 0x000fc4000000000f */
[----:B------:R-:W-:Y:S01]  /*2090*/  I2I.S8.S32.SAT R5, R5 ;  /* 0x0000000500057238 */ /* 0x000fe20000001000 */
[----:B0-----:R-:W-:Y:S01]  /*20a0*/  VIADD R3, R3, UR16 ;  /* 0x0000001003037c36 */ /* 0x001fe20008000000 */
[----:B------:R-:W-:Y:S02]  /*20b0*/  PRMT R4, R4, 0x8880, RZ ;  /* 0x0000888004047816 */ /* 0x000fe400000000ff */
[----:B------:R-:W-:Y:S01]  /*20c0*/  PRMT R16, R5, 0x8880, RZ ;  /* 0x0000888005107816 */ /* 0x000fe200000000ff */
[----:B------:R-:W-:Y:S01]  /*20d0*/  IMAD.MOV.U32 R5, RZ, RZ, R8 ;  /* 0x000000ffff057224 */ /* 0x000fe200078e0008 */
[----:B------:R-:W-:Y:S01]  /*20e0*/  I2I.S8.S32.SAT R3, R3 ;  /* 0x0000000300037238 */ /* 0x000fe20000001000 */
[----:B------:R-:W-:Y:S01]  /*20f0*/  IMAD.MOV.U32 R8, RZ, RZ, R9 ;  /* 0x000000ffff087224 */ /* 0x000fe200078e0009 */
[----:B------:R-:W-:Y:S01]  /*2100*/  LOP3.LUT R7, R7, 0xff, RZ, 0xc0, !PT ;  /* 0x000000ff07077812 */ /* 0x000fe200078ec0ff */
[----:B-1----:R-:W-:Y:S01]  /*2110*/  VIADD R10, R10, UR16 ;  /* 0x000000100a0a7c36 */ /* 0x002fe20008000000 */
[----:B------:R-:W-:Y:S01]  /*2120*/  PRMT R15, R3, 0x8880, RZ ;  /* 0x00008880030f7816 */ /* 0x000fe200000000ff */
[----:B------:R-:W-:Y:S01]  /*2130*/  IMAD.MOV.U32 R9, RZ, RZ, R18 ;  /* 0x000000ffff097224 */ /* 0x000fe200078e0012 */
[----:B------:R-:W-:Y:S01]  /*2140*/  LOP3.LUT R5, R5, 0xff, RZ, 0xc0, !PT ;  /* 0x000000ff05057812 */ /* 0x000fe200078ec0ff */
[----:B------:R-:W-:Y:S01]  /*2150*/  IMAD.MOV.U32 R3, RZ, RZ, R4 ;  /* 0x000000ffff037224 */ /* 0x000fe200078e0004 */
[----:B------:R-:W-:Y:S01]  /*2160*/  I2I.S8.S32.SAT R10, R10 ;  /* 0x0000000a000a7238 */ /* 0x000fe20000001000 */
[----:B------:R-:W-:Y:S01]  /*2170*/  IMAD.MOV.U32 R4, RZ, RZ, R15 ;  /* 0x000000ffff047224 */ /* 0x000fe200078e000f */
[----:B------:R-:W-:Y:S01]  /*2180*/  LOP3.LUT R9, R9, 0xff, RZ, 0xc0, !PT ;  /* 0x000000ff09097812 */ /* 0x000fe200078ec0ff */
[----:B------:R-:W-:Y:S01]  /*2190*/  IMAD.MOV.U32 R6, RZ, RZ, R16 ;  /* 0x000000ffff067224 */ /* 0x000fe200078e0010 */
[----:B------:R-:W-:-:S02]  /*21a0*/  PRMT R10, R10, 0x8880, RZ ;  /* 0x000088800a0a7816 */ /* 0x000fc400000000ff */
[----:B------:R-:W-:Y:S02]  /*21b0*/  LOP3.LUT R3, R3, 0xff, RZ, 0xc0, !PT ;  /* 0x000000ff03037812 */ /* 0x000fe400078ec0ff */
[----:B------:R-:W-:Y:S01]  /*21c0*/  PRMT R7, R8, 0x7604, R7 ;  /* 0x0000760408077816 */ /* 0x000fe20000000007 */
[----:B------:R-:W-:Y:S01]  /*21d0*/  IMAD.U32 R8, RZ, RZ, UR10 ;  /* 0x0000000aff087e24 */ /* 0x000fe2000f8e00ff */
[----:B------:R-:W-:Y:S01]  /*21e0*/  PRMT R10, R10, 0x7604, R9 ;  /* 0x000076040a0a7816 */ /* 0x000fe20000000009 */
[----:B------:R-:W-:Y:S01]  /*21f0*/  IMAD.U32 R9, RZ, RZ, UR6 ;  /* 0x00000006ff097e24 */ /* 0x000fe2000f8e00ff */
[----:B------:R-:W-:Y:S02]  /*2200*/  PRMT R14, R14, 0x7604, R19 ;  /* 0x000076040e0e7816 */ /* 0x000fe40000000013 */
[----:B------:R-:W-:Y:S01]  /*2210*/  PRMT R3, R4, 0x7604, R3 ;  /* 0x0000760404037816 */ /* 0x000fe20000000003 */
[----:B------:R-:W-:Y:S01]  /*2220*/  IMAD.WIDE R8, R0, 0x10, R8 ;  /* 0x0000001000087825 */ /* 0x000fe200078e0208 */
[----:B------:R-:W-:-:S02]  /*2230*/  PRMT R6, R6, 0x7604, R5 ;  /* 0x0000760406067816 */ /* 0x000fc40000000005 */
[----:B------:R-:W-:Y:S01]  /*2240*/  PRMT R4, R14, 0x1054, R11 ;  /* 0x000010540e047816 */ /* 0x000fe2000000000b */
[----:B------:R-:W-:Y:S01]  /*2250*/  VIADD R0, R0, UR22 ;  /* 0x0000001600007c36 */ /* 0x000fe20008000000 */
[----:B------:R-:W-:Y:S02]  /*2260*/  PRMT R5, R13, 0x1054, R12 ;  /* 0x000010540d057816 */ /* 0x000fe4000000000c */
[----:B------:R-:W-:Y:S02]  /*2270*/  PRMT R6, R6, 0x1054, R3 ;  /* 0x0000105406067816 */ /* 0x000fe40000000003 */
[----:B------:R-:W-:Y:S02]  /*2280*/  PRMT R7, R10, 0x1054, R7 ;  /* 0x000010540a077816 */ /* 0x000fe40000000007 */
[----:B------:R-:W-:-:S03]  /*2290*/  ISETP.GE.AND P0, PT, R0, UR7, PT ;  /* 0x0000000700007c0c */ /* 0x000fc6000bf06270 */
[----:B------:R0:W-:Y:S10]  /*22a0*/  STG.E.128 desc[UR14][R8.64], R4 ;  /* 0x0000000408007986 */ /* 0x0001f4000c101d0e */
[----:B------:R-:W-:Y:S05]  /*22b0*/  @!P0 BRA `(.L_x_78) ;  /* 0xfffffff400cc8947 */ /* 0x000fea000383ffff */
.L_x_77:
[----:B------:R-:W-:Y:S05]  /*22c0*/  BSYNC B0 ;  /* 0x0000000000007941 */ /* 0x000fea0003800000 */
.L_x_76:
[----:B------:R-:W-:Y:S05]  /*22d0*/  @P1 EXIT ;  /* 0x000000000000194d */ /* 0x000fea0003800000 */
[----:B------:R-:W-:-:S07]  /*22e0*/  IMAD.MOV.U32 R0, RZ, RZ, R2 ;  /* 0x000000ffff007224 */ /* 0x000fce00078e0002 */
.L_x_79:
[----:B------:R-:W-:-:S04]  /*22f0*/  IMAD.MOV.U32 R3, RZ, RZ, 0x2 ;  /* 0x00000002ff037424 */ /* 0x000fc800078e00ff */
[----:B------:R-:W-:-:S06]  /*2300*/  IMAD.WIDE R2, R0, R3, UR4 ;  /* 0x0000000400027e25 */ /* 0x000fcc000f8e0203 */
[----:B------:R-:W0:Y:S02]  /*2310*/  LDG.E.U16 R2, desc[UR14][R2.64] ;  /* 0x0000000e02027981 */ /* 0x000e24000c1e1500 */
[----:B0-----:R-:W-:-:S05]  /*2320*/  HADD2.F32 R4, -RZ, R2.H0_H0 ;  /* 0x20000002ff047230 */ /* 0x001fca0000004100 */
        /* <DEDUP_REMOVED lines=10> */
[----:B-1----:R-:W-:Y:S05]  /*23d0*/  @!P0 BRA `(.L_x_79) ;  /* 0xfffffffc00c48947 */ /* 0x002fea000383ffff */
[----:B------:R-:W-:Y:S05]  /*23e0*/  EXIT ;  /* 0x000000000000794d */ /* 0x000fea0003800000 */
.L_x_72:
[----:B------:R-:W-:-:S04]  /*23f0*/  USHF.R.S32.HI UR12, URZ, 0x1f, UR23 ;  /* 0x0000001f3f0c7899 */ /* 0x000fc80008011417 */
[----:B------:R-:W-:-:S04]  /*2400*/  ULEA.HI UR12, UR12, UR23, URZ, 0x4 ;  /* 0x000000170c0c7291 */ /* 0x000fc8000f8f203f */
[----:B------:R-:W-:-:S06]  /*2410*/  USHF.R.S32.HI UR12, URZ, 0x4, UR12 ;  /* 0x000000043f0c7899 */ /* 0x000fcc000801140c */
[----:B------:R-:W-:-:S13]  /*2420*/  ISETP.GE.AND P0, PT, R0, UR12, PT ;  /* 0x0000000c00007c0c */ /* 0x000fda000bf06270 */
[----:B------:R-:W-:Y:S05]  /*2430*/  @P0 EXIT ;  /* 0x000000000000094d */ /* 0x000fea0003800000 */
.L_x_80:
[----:B0-----:R-:W-:-:S04]  /*2440*/  IMAD.MOV.U32 R3, RZ, RZ, 0x20 ;  /* 0x00000020ff037424 */ /* 0x001fc800078e00ff */
[----:B------:R-:W-:-:S05]  /*2450*/  IMAD.WIDE R2, R0, R3, UR4 ;  /* 0x0000000400027e25 */ /* 0x000fca000f8e0203 */
[----:B------:R-:W2:Y:S04]  /*2460*/  LDG.E.128 R8, desc[UR14][R2.64] ;  /* 0x0000000e02087981 */ /* 0x000ea8000c1e1d00 */
[----:B------:R2:W3:Y:S02]  /*2470*/  LDG.E.128 R4, desc[UR14][R2.64+0x10] ;  /* 0x0000100e02047981 */ /* 0x0004e4000c1e1d00 */
[----:B--2---:R-:W-:Y:S02]  /*2480*/  HADD2.F32 R2, -RZ, R10.H0_H0 ;  /* 0x2000000aff027230 */ /* 0x004fe40000004100 */
[--C-:B------:R-:W-:Y:S02]  /*2490*/  HADD2.F32 R12, -RZ, R8.reuse.H0_H0 ;  /* 0x20000008ff0c7230 */ /* 0x100fe40000004100 */
[----:B------:R-:W-:-:S02]  /*24a0*/  HADD2.F32 R8, -RZ, R8.H1_H1 ;  /* 0x30000008ff087230 */ /* 0x000fc40000004100 */
[----:B------:R-:W-:Y:S01]  /*24b0*/  FMUL.FTZ R2, R2, UR13 ;  /* 0x0000000d02027c20 */ /* 0x000fe20008410000 */
[----:B------:R-:W-:Y:S02]  /*24c0*/  HADD2.F32 R3, -RZ, R11.H0_H0 ;  /* 0x2000000bff037230 */ /* 0x000fe40000004100 */
[----:B------:R-:W-:Y:S01]  /*24d0*/  FMUL.FTZ R12, R12, UR13 ;  /* 0x0000000d0c0c7c20 */ /* 0x000fe20008410000 */
[--C-:B------:R-:W-:Y:S02]  /*24e0*/  HADD2.F32 R13, -RZ, R9.reuse.H0_H0 ;  /* 0x20000009ff0d7230 */ /* 0x100fe40000004100 */
[----:B------:R-:W-:Y:S01]  /*24f0*/  FMUL.FTZ R8, R8, UR13 ;  /* 0x0000000d08087c20 */ /* 0x000fe20008410000 */
[----:B------:R-:W-:Y:S02]  /*2500*/  HADD2.F32 R9, -RZ, R9.H1_H1 ;  /* 0x30000009ff097230 */ /* 0x000fe40000004100 */
[----:B------:R-:W-:Y:S01]  /*2510*/  FMUL.FTZ R3, R3, UR13 ;  /* 0x0000000d03037c20 */ /* 0x000fe20008410000 */
[----:B------:R0:W1:Y:S01]  /*2520*/  F2I.NTZ R18, R2 ;  /* 0x0000000200127305 */ /* 0x0000620000203100 */
[----:B------:R-:W-:Y:S01]  /*2530*/  FMUL.FTZ R13, R13, UR13 ;  /* 0x0000000d0d0d7c20 */ /* 0x000fe20008410000 */
[----:B------:R-:W-:-:S02]  /*2540*/  HADD2.F32 R10, -RZ, R10.H1_H1 ;  /* 0x3000000aff0a7230 */ /* 0x000fc40000004100 */
[----:B------:R-:W-:Y:S01]  /*2550*/  FMUL.FTZ R9, R9, UR13 ;  /* 0x0000000d09097c20 */ /* 0x000fe20008410000 */
[----:B------:R-:W-:Y:S02]  /*2560*/  HADD2.F32 R11, -RZ, R11.H1_H1 ;  /* 0x3000000bff0b7230 */ /* 0x000fe40000004100 */
[----:B---3--:R-:W-:Y:S02]  /*2570*/  HADD2.F32 R22, -RZ, R7.H0_H0 ;  /* 0x20000007ff167230 */ /* 0x008fe40000004100 */
[----:B------:R-:W-:Y:S01]  /*2580*/  FMUL.FTZ R10, R10, UR13 ;  /* 0x0000000d0a0a7c20 */ /* 0x000fe20008410000 */
[----:B------:R2:W3:Y:S01]  /*2590*/  F2I.NTZ R14, R8 ;  /* 0x00000008000e7305 */ /* 0x0004e20000203100 */
[--C-:B0-----:R-:W-:Y:S02]  /*25a0*/  HADD2.F32 R2, -RZ, R5.reuse.H0_H0 ;  /* 0x20000005ff027230 */ /* 0x101fe40000004100 */
[----:B------:R-:W-:Y:S01]  /*25b0*/  FMUL.FTZ R20, R11, UR13 ;  /* 0x0000000d0b147c20 */ /* 0x000fe20008410000 */
[----:B------:R-:W-:-:S02]  /*25c0*/  HADD2.F32 R5, -RZ, R5.H1_H1 ;  /* 0x30000005ff057230 */ /* 0x000fc40000004100 */
[----:B------:R-:W-:Y:S01]  /*25d0*/  FMUL.FTZ R22, R22, UR13 ;  /* 0x0000000d16167c20 */ /* 0x000fe20008410000 */
[----:B------:R-:W-:Y:S01]  /*25e0*/  FMUL.FTZ R2, R2, UR13 ;  /* 0x0000000d02027c20 */ /* 0x000fe20008410000 */
[----:B-1----:R-:W-:Y:S01]  /*25f0*/  VIADD R18, R18, UR16 ;  /* 0x0000001012127c36 */ /* 0x002fe20008000000 */
[----:B------:R0:W1:Y:S01]  /*2600*/  F2I.NTZ R19, R3 ;  /* 0x0000000300137305 */ /* 0x0000620000203100 */
[--C-:B--2---:R-:W-:Y:S02]  /*2610*/  HADD2.F32 R8, -RZ, R4.reuse.H0_H0 ;  /* 0x20000004ff087230 */ /* 0x104fe40000004100 */
[----:B------:R-:W-:Y:S01]  /*2620*/  FMUL.FTZ R5, R5, UR13 ;  /* 0x0000000d05057c20 */ /* 0x000fe20008410000 */
[----:B------:R-:W-:Y:S01]  /*2630*/  HADD2.F32 R4, -RZ, R4.H1_H1 ;  /* 0x30000004ff047230 */ /* 0x000fe20000004100 */
[----:B------:R-:W-:Y:S01]  /*2640*/  I2I.S8.S32.SAT R18, R18 ;  /* 0x0000001200127238 */ /* 0x000fe20000001000 */
[----:B---3--:R-:W-:Y:S02]  /*2650*/  VIADD R14, R14, UR16 ;  /* 0x000000100e0e7c36 */ /* 0x008fe40008000000 */
[----:B------:R-:W2:Y:S01]  /*2660*/  F2I.NTZ R12, R12 ;  /* 0x0000000c000c7305 */ /* 0x000ea20000203100 */
[----:B0-----:R-:W-:-:S02]  /*2670*/  HADD2.F32 R3, -RZ, R6.H0_H0 ;  /* 0x20000006ff037230 */ /* 0x001fc40000004100 */
[----:B------:R-:W-:Y:S01]  /*2680*/  FMUL.FTZ R4, R4, UR13 ;  /* 0x0000000d04047c20 */ /* 0x000fe20008410000 */
[----:B------:R-:W-:Y:S02]  /*2690*/  I2I.S8.S32.SAT R14, R14 ;  /* 0x0000000e000e7238 */ /* 0x000fe40000001000 */
[----:B------:R-:W-:Y:S01]  /*26a0*/  FMUL.FTZ R21, R3, UR13 ;  /* 0x0000000d03157c20 */ /* 0x000fe20008410000 */
[----:B------:R-:W-:Y:S01]  /*26b0*/  HADD2.F32 R3, -RZ, R6.H1_H1 ;  /* 0x30000006ff037230 */ /* 0x000fe20000004100 */
[----:B------:R0:W3:Y:S01]  /*26c0*/  F2I.NTZ R16, R13 ;  /* 0x0000000d00107305 */ /* 0x0000e20000203100 */
[----:B-1----:R-:W-:-:S05]  /*26d0*/  VIADD R19, R19, UR16 ;  /* 0x0000001013137c36 */ /* 0x002fca0008000000 */
[----:B------:R-:W-:Y:S01]  /*26e0*/  I2I.S8.S32.SAT R19, R19 ;  /* 0x0000001300137238 */ /* 0x000fe20000001000 */
[----:B--2---:R-:W-:Y:S01]  /*26f0*/  VIADD R12, R12, UR16 ;  /* 0x000000100c0c7c36 */ /* 0x004fe20008000000 */
[----:B------:R1:W2:Y:S01]  /*2700*/  F2I.NTZ R15, R9 ;  /* 0x00000009000f7305 */ /* 0x0002a20000203100 */
[----:B0-----:R-:W-:Y:S01]  /*2710*/  FMUL.FTZ R13, R3, UR13 ;  /* 0x0000000d030d7c20 */ /* 0x001fe20008410000 */
[----:B------:R-:W-:Y:S02]  /*2720*/  IMAD.U32 R3, RZ, RZ, UR9 ;  /* 0x00000009ff037e24 */ /* 0x000fe4000f8e00ff */
[----:B------:R-:W-:Y:S01]  /*2730*/  I2I.S8.S32.SAT R12, R12 ;  /* 0x0000000c000c7238 */ /* 0x000fe20000001000 */
[----:B---3--:R-:W-:-:S03]  /*2740*/  VIADD R16, R16, UR16 ;  /* 0x0000001010107c36 */ /* 0x008fc60008000000 */
[----:B------:R0:W3:Y:S01]  /*2750*/  F2I.NTZ R11, R2 ;  /* 0x00000002000b7305 */ /* 0x0000e20000203100 */
[----:B-1----:R-:W-:Y:S01]  /*2760*/  FMUL.FTZ R9, R8, UR13 ;  /* 0x0000000d08097c20 */ /* 0x002fe20008410000 */
[----:B------:R-:W-:Y:S01]  /*2770*/  I2I.S8.S32.SAT R16, R16 ;  /* 0x0000001000107238 */ /* 0x000fe20000001000 */
[----:B--2---:R-:W-:-:S05]  /*2780*/  VIADD R15, R15, UR16 ;  /* 0x000000100f0f7c36 */ /* 0x004fca0008000000 */
[----:B------:R-:W1:Y:S01]  /*2790*/  F2I.NTZ R17, R10 ;  /* 0x0000000a00117305 */ /* 0x000e620000203100 */
[----:B0-----:R-:W-:Y:S01]  /*27a0*/  HADD2.F32 R2, -RZ, R7.H1_H1 ;  /* 0x30000007ff027230 */ /* 0x001fe20000004100 */
[----:B------:R-:W-:Y:S01]  /*27b0*/  I2I.S8.S32.SAT R15, R15 ;  /* 0x0000000f000f7238 */ /* 0x000fe20000001000 */
[----:B---3--:R-:W-:-:S05]  /*27c0*/  VIADD R11, R11, UR16 ;  /* 0x000000100b0b7c36 */ /* 0x008fca0008000000 */
[----:B------:R0:W2:Y:S01]  /*27d0*/  F2I.NTZ R8, R4 ;  /* 0x0000000400087305 */ /* 0x0000a20000203100 */
[----:B------:R-:W-:Y:S02]  /*27e0*/  PRMT R15, R15, 0x8880, RZ ;  /* 0x000088800f0f7816 */ /* 0x000fe400000000ff */
[----:B------:R-:W-:Y:S01]  /*27f0*/  I2I.S8.S32.SAT R11, R11 ;  /* 0x0000000b000b7238 */ /* 0x000fe20000001000 */
[----:B-1----:R-:W-:-:S04]  /*2800*/  VIADD R17, R17, UR16 ;  /* 0x0000001011117c36 */ /* 0x002fc80008000000 */
[----:B------:R1:W3:Y:S01]  /*2810*/  F2I.NTZ R10, R5 ;  /* 0x00000005000a7305 */ /* 0x0002e20000203100 */
[----:B0-----:R-:W-:Y:S01]  /*2820*/  IMAD.U32 R4, RZ, RZ, UR10 ;  /* 0x0000000aff047e24 */ /* 0x001fe2000f8e00ff */
[----:B------:R-:W-:Y:S02]  /*2830*/  PRMT R11, R11, 0x8880, RZ ;  /* 0x000088800b0b7816 */ /* 0x000fe400000000ff */
[----:B------:R-:W-:Y:S01]  /*2840*/  I2I.S8.S32.SAT R17, R17 ;  /* 0x0000001100117238 */ /* 0x000fe20000001000 */
[----:B--2---:R-:W-:-:S03]  /*2850*/  VIADD R8, R8, UR16 ;  /* 0x0000001008087c36 */ /* 0x004fc60008000000 */
[----:B------:R-:W0:Y:S01]  /*2860*/  F2I.NTZ R20, R20 ;  /* 0x0000001400147305 */ /* 0x000e220000203100 */
[----:B-1----:R-:W-:Y:S02]  /*2870*/  IMAD.U32 R5, RZ, RZ, UR11 ;  /* 0x0000000bff057e24 */ /* 0x002fe4000f8e00ff */
[----:B------:R-:W-:Y:S01]  /*2880*/  FMUL.FTZ R5, R2, UR13 ;  /* 0x0000000d02057c20 */ /* 0x000fe20008410000 */
[----:B------:R-:W-:Y:S01]  /*2890*/  IMAD.MOV.U32 R2, RZ, RZ, R4 ;  /* 0x000000ffff027224 */ /* 0x000fe200078e0004 */
[----:B------:R-:W-:Y:S02]  /*28a0*/  PRMT R17, R17, 0x8880, RZ ;  /* 0x0000888011117816 */ /* 0x000fe400000000ff */
[----:B------:R-:W-:Y:S01]  /*28b0*/  I2I.S8.S32.SAT R8, R8 ;  /* 0x0000000800087238 */ /* 0x000fe20000001000 */
[----:B---3--:R-:W-:Y:S01]  /*28c0*/  VIADD R10, R10, UR16 ;  /* 0x000000100a0a7c36 */ /* 0x008fe20008000000 */
[----:B------:R-:W1:Y:S01]  /*28d0*/  F2I.NTZ R9, R9 ;  /* 0x0000000900097305 */ /* 0x000e620000203100 */
[----:B------:R-:W-:Y:S01]  /*28e0*/  IMAD.WIDE R2, R0, 0x10, R2 ;  /* 0x0000001000027825 */ /* 0x000fe200078e0202 */
[----:B------:R-:W-:-:S02]  /*28f0*/  PRMT R8, R8, 0x8880, RZ ;  /* 0x0000888008087816 */ /* 0x000fc400000000ff */
[----:B------:R-:W-:Y:S01]  /*2900*/  I2I.S8.S32.SAT R10, R10 ;  /* 0x0000000a000a7238 */ /* 0x000fe20000001000 */
[----:B------:R-:W-:Y:S02]  /*2910*/  VIADD R0, R0, UR22 ;  /* 0x0000001600007c36 */ /* 0x000fe40008000000 */
[----:B0-----:R-:W-:Y:S01]  /*2920*/  VIADD R20, R20, UR16 ;  /* 0x0000001014147c36 */ /* 0x001fe20008000000 */
[----:B------:R-:W0:Y:S01]  /*2930*/  F2I.NTZ R6, R21 ;  /* 0x0000001500067305 */ /* 0x000e220000203100 */
[----:B------:R-:W-:Y:S02]  /*2940*/  PRMT R10, R10, 0x8880, RZ ;  /* 0x000088800a0a7816 */ /* 0x000fe400000000ff */
[----:B------:R-:W-:Y:S02]  /*2950*/  ISETP.GE.AND P0, PT, R0, UR12, PT ;  /* 0x0000000c00007c0c */ /* 0x000fe4000bf06270 */
[----:B------:R-:W-:Y:S01]  /*2960*/  I2I.S8.S32.SAT R20, R20 ;  /* 0x0000001400147238 */ /* 0x000fe20000001000 */
[----:B-1----:R-:W-:-:S02]  /*2970*/  VIADD R9, R9, UR16 ;  /* 0x0000001009097c36 */ /* 0x002fc40008000000 */
[----:B------:R-:W1:Y:S03]  /*2980*/  F2I.NTZ R7, R22 ;  /* 0x0000001600077305 */ /* 0x000e660000203100 */
[----:B------:R-:W-:Y:S01]  /*2990*/  I2I.S8.S32.SAT R9, R9 ;  /* 0x0000000900097238 */ /* 0x000fe20000001000 */
[----:B0-----:R-:W-:-:S04]  /*29a0*/  VIADD R6, R6, UR16 ;  /* 0x0000001006067c36 */ /* 0x001fc80008000000 */
[----:B------:R-:W0:Y:S01]  /*29b0*/  F2I.NTZ R13, R13 ;  /* 0x0000000d000d7305 */ /* 0x000e220000203100 */
[----:B------:R-:W-:Y:S02]  /*29c0*/  PRMT R9, R9, 0x8880, RZ ;  /* 0x0000888009097816 */ /* 0x000fe400000000ff */
[----:B------:R-:W-:Y:S01]  /*29d0*/  I2I.S8.S32.SAT R6, R6 ;  /* 0x0000000600067238 */ /* 0x000fe20000001000 */
[----:B-1----:R-:W-:-:S04]  /*29e0*/  VIADD R7, R7, UR16 ;  /* 0x0000001007077c36 */ /* 0x002fc80008000000 */
[----:B------:R1:W2:Y:S01]  /*29f0*/  F2I.NTZ R4, R5 ;  /* 0x0000000500047305 */ /* 0x0002a20000203100 */
[----:B------:R-:W-:Y:S01]  /*2a00*/  I2I.S8.S32.SAT R7, R7 ;  /* 0x0000000700077238 */ /* 0x000fe20000001000 */
[----:B0-----:R-:W-:Y:S01]  /*2a10*/  VIADD R13, R13, UR16 ;  /* 0x000000100d0d7c36 */ /* 0x001fe20008000000 */
[----:B-1----:R-:W-:Y:S02]  /*2a20*/  PRMT R5, R12, 0x8880, RZ ;  /* 0x000088800c057816 */ /* 0x002fe400000000ff */
[----:B------:R-:W-:Y:S02]  /*2a30*/  PRMT R12, R14, 0x8880, RZ ;  /* 0x000088800e0c7816 */ /* 0x000fe400000000ff */
[----:B------:R-:W-:Y:S02]  /*2a40*/  PRMT R14, R16, 0x8880, RZ ;  /* 0x00008880100e7816 */ /* 0x000fe400000000ff */
[----:B------:R-:W-:Y:S01]  /*2a50*/  PRMT R16, R18, 0x8880, RZ ;  /* 0x0000888012107816 */ /* 0x000fe200000000ff */
[----:B--2---:R-:W-:Y:S01]  /*2a60*/  VIADD R4, R4, UR16 ;  /* 0x0000001004047c36 */ /* 0x004fe20008000000 */
[----:B------:R-:W-:-:S02]  /*2a70*/  PRMT R18, R19, 0x8880, RZ ;  /* 0x0000888013127816 */ /* 0x000fc400000000ff */
[----:B------:R-:W-:Y:S02]  /*2a80*/  LOP3.LUT R5, R5, 0xff, RZ, 0xc0, !PT ;  /* 0x000000ff05057812 */ /* 0x000fe400078ec0ff */
[----:B------:R-:W-:Y:S02]  /*2a90*/  LOP3.LUT R16, R16, 0xff, RZ, 0xc0, !PT ;  /* 0x000000ff10107812 */ /* 0x000fe400078ec0ff */
[----:B------:R-:W-:Y:S02]  /*2aa0*/  LOP3.LUT R14, R14, 0xff, RZ, 0xc0, !PT ;  /* 0x000000ff0e0e7812 */ /* 0x000fe400078ec0ff */
[----:B------:R-:W-:Y:S02]  /*2ab0*/  PRMT R19, R20, 0x8880, RZ ;  /* 0x0000888014137816 */ /* 0x000fe400000000ff */
[----:B------:R-:W-:Y:S02]  /*2ac0*/  LOP3.LUT R18, R18, 0xff, RZ, 0xc0, !PT ;  /* 0x000000ff12127812 */ /* 0x000fe400078ec0ff */
[----:B------:R-:W-:-:S02]  /*2ad0*/  PRMT R5, R12, 0x7604, R5 ;  /* 0x000076040c057816 */ /* 0x000fc40000000005 */
[----:B------:R-:W-:Y:S02]  /*2ae0*/  PRMT R12, R17, 0x7604, R16 ;  /* 0x00007604110c7816 */ /* 0x000fe40000000010 */
[----:B------:R-:W-:Y:S02]  /*2af0*/  I2I.S8.S32.SAT R13, R13 ;  /* 0x0000000d000d7238 */ /* 0x000fe40000001000 */
[----:B------:R-:W-:Y:S02]  /*2b00*/  I2I.S8.S32.SAT R4, R4 ;  /* 0x0000000400047238 */ /* 0x000fe40000001000 */
[----:B------:R-:W-:Y:S01]  /*2b10*/  PRMT R16, R6, 0x8880, RZ ;  /* 0x0000888006107816 */ /* 0x000fe200000000ff */
[----:B------:R-:W-:Y:S01]  /*2b20*/  IMAD.MOV.U32 R6, RZ, RZ, R8 ;  /* 0x000000ffff067224 */ /* 0x000fe200078e0008 */
[----:B------:R-:W-:Y:S01]  /*2b30*/  PRMT R17, R7, 0x8880, RZ ;  /* 0x0000888007117816 */ /* 0x000fe200000000ff */
[----:B------:R-:W-:Y:S01]  /*2b40*/  IMAD.MOV.U32 R7, RZ, RZ, R11 ;  /* 0x000000ffff077224 */ /* 0x000fe200078e000b */
[----:B------:R-:W-:Y:S01]  /*2b50*/  PRMT R14, R15, 0x7604, R14 ;  /* 0x000076040f0e7816 */ /* 0x000fe2000000000e */
[----:B------:R-:W-:Y:S01]  /*2b60*/  IMAD.MOV.U32 R8, RZ, RZ, R10 ;  /* 0x000000ffff087224 */ /* 0x000fe200078e000a */
[----:B------:R-:W-:Y:S01]  /*2b70*/  PRMT R15, R19, 0x7604, R18 ;  /* 0x00007604130f7816 */ /* 0x000fe20000000012 */
[----:B------:R-:W-:Y:S01]  /*2b80*/  IMAD.MOV.U32 R11, RZ, RZ, R17 ;  /* 0x000000ffff0b7224 */ /* 0x000fe200078e0011 */
[----:B------:R-:W-:-:S02]  /*2b90*/  PRMT R13, R13, 0x8880, RZ ;  /* 0x000088800d0d7816 */ /* 0x000fc400000000ff */
[----:B------:R-:W-:Y:S01]  /*2ba0*/  PRMT R18, R4, 0x8880, RZ ;  /* 0x0000888004127816 */ /* 0x000fe200000000ff */
[----:B------:R-:W-:Y:S01]  /*2bb0*/  IMAD.MOV.U32 R4, RZ, RZ, R9 ;  /* 0x000000ffff047224 */ /* 0x000fe200078e0009 */
[----:B------:R-:W-:Y:S01]  /*2bc0*/  LOP3.LUT R7, R7, 0xff, RZ, 0xc0, !PT ;  /* 0x000000ff07077812 */ /* 0x000fe200078ec0ff */
[----:B------:R-:W-:Y:S02]  /*2bd0*/  IMAD.MOV.U32 R9, RZ, RZ, R16 ;  /* 0x000000ffff097224 */ /* 0x000fe400078e0010 */
[----:B------:R-:W-:Y:S01]  /*2be0*/  IMAD.MOV.U32 R10, RZ, RZ, R13 ;  /* 0x000000ffff0a7224 */ /* 0x000fe200078e000d */
[----:B------:R-:W-:Y:S01]  /*2bf0*/  LOP3.LUT R17, R4, 0xff, RZ, 0xc0, !PT ;  /* 0x000000ff04117812 */ /* 0x000fe200078ec0ff */
[----:B------:R-:W-:Y:S01]  /*2c00*/  IMAD.MOV.U32 R13, RZ, RZ, R18 ;  /* 0x000000ffff0d7224 */ /* 0x000fe200078e0012 */
[----:B------:R-:W-:Y:S02]  /*2c10*/  LOP3.LUT R9, R9, 0xff, RZ, 0xc0, !PT ;  /* 0x000000ff09097812 */ /* 0x000fe400078ec0ff */
[----:B------:R-:W-:-:S02]  /*2c20*/  LOP3.LUT R4, R11, 0xff, RZ, 0xc0, !PT ;  /* 0x000000ff0b047812 */ /* 0x000fc400078ec0ff */
[----:B------:R-:W-:Y:S02]  /*2c30*/  PRMT R11, R8, 0x7604, R7 ;  /* 0x00007604080b7816 */ /* 0x000fe40000000007 */
[----:B------:R-:W-:Y:S02]  /*2c40*/  PRMT R6, R6, 0x7604, R17 ;  /* 0x0000760406067816 */ /* 0x000fe40000000011 */
[----:B------:R-:W-:Y:S02]  /*2c50*/  PRMT R7, R10, 0x7604, R9 ;  /* 0x000076040a077816 */ /* 0x000fe40000000009 */
[----:B------:R-:W-:Y:S02]  /*2c60*/  PRMT R8, R13, 0x7604, R4 ;  /* 0x000076040d087816 */ /* 0x000fe40000000004 */
[----:B------:R-:W-:Y:S02]  /*2c70*/  PRMT R4, R14, 0x1054, R5 ;  /* 0x000010540e047816 */ /* 0x000fe40000000005 */
[----:B------:R-:W-:-:S02]  /*2c80*/  PRMT R5, R15, 0x1054, R12 ;  /* 0x000010540f057816 */ /* 0x000fc4000000000c */
[----:B------:R-:W-:Y:S02]  /*2c90*/  PRMT R6, R11, 0x1054, R6 ;  /* 0x000010540b067816 */ /* 0x000fe40000000006 */
[----:B------:R-:W-:-:S05]  /*2ca0*/  PRMT R7, R8, 0x1054, R7 ;  /* 0x0000105408077816 */ /* 0x000fca0000000007 */
[----:B------:R0:W-:Y:S01]  /*2cb0*/  STG.E.128 desc[UR14][R2.64], R4 ;  /* 0x0000000402007986 */ /* 0x0001e2000c101d0e */
[----:B------:R-:W-:Y:S05]  /*2cc0*/  @!P0 BRA `(.L_x_80) ;  /* 0xfffffff400dc8947 */ /* 0x000fea000383ffff */
[----:B------:R-:W-:Y:S05]  /*2cd0*/  EXIT ;  /* 0x000000000000794d */ /* 0x000fea0003800000 */
.L_x_81:
        /* <DEDUP_REMOVED lines=10> */
.L_x_249:


//--------------------- .text._ZN4vllm32dynamic_scaled_int8_quant_kernelIN3c104HalfEfEEvPKT_PaPT0_i --------------------------
	.section	.text._ZN4vllm32dynamic_scaled_int8_quant_kernelIN3c104HalfEfEEvPKT_PaPT0_i,"ax",@progbits
	.align	128
        .global         _ZN4vllm32dynamic_scaled_int8_quant_kernelIN3c104HalfEfEEvPKT_PaPT0_i
        .type           _ZN4vllm32dynamic_scaled_int8_quant_kernelIN3c104HalfEfEEvPKT_PaPT0_i,@function
        .size           _ZN4vllm32dynamic_scaled_int8_quant_kernelIN3c104HalfEfEEvPKT_PaPT0_i,(.L_x_250 - _ZN4vllm32dynamic_scaled_int8_quant_kernelIN3c104HalfEfEEvPKT_PaPT0_i)
        .other          _ZN4vllm32dynamic_scaled_int8_quant_kernelIN3c104HalfEfEEvPKT_PaPT0_i,@"STO_CUDA_ENTRY STV_DEFAULT"
_ZN4vllm32dynamic_scaled_int8_quant_kernelIN3c104HalfEfEEvPKT_PaPT0_i:
.text._ZN4vllm32dynamic_scaled_int8_quant_kernelIN3c104HalfEfEEvPKT_PaPT0_i:
        /* <DEDUP_REMOVED lines=32> */
.L_x_86:
[----:B------:R-:W-:-:S04]  /*0200*/  IMAD.MOV.U32 R2, RZ, RZ, 0x2 ;  /* 0x00000002ff027424 */ /* 0x000fc800078e00ff */
[----:B------:R-:W-:-:S06]  /*0210*/  IMAD.WIDE R2, R5, R2, UR6 ;  /* 0x0000000605027e25 */ /* 0x000fcc000f8e0202 */
[----:B------:R-:W2:Y:S01]  /*0220*/  LDG.E.U16 R2, desc[UR12][R2.64] ;  /* 0x0000000c02027981 */ /* 0x000ea2000c1e1500 */
[----:B------:R-:W-:-:S05]  /*0230*/  VIADD R5, R5, UR15 ;  /* 0x0000000f05057c36 */ /* 0x000fca0008000000 */
[----:B------:R-:W-:Y:S01]  /*0240*/  ISETP.GE.AND P0, PT, R5, UR8, PT ;  /* 0x0000000805007c0c */ /* 0x000fe2000bf06270 */
[----:B--2---:R-:W-:-:S05]  /*0250*/  HADD2.F32 R7, -RZ, R2.H0_H0 ;  /* 0x20000002ff077230 */ /* 0x004fca0000004100 */
[----:B------:R-:W-:-:S07]  /*0260*/  FMNMX.FTZ R4, |R7|, R4, !PT ;  /* 0x0000000407047209 */ /* 0x000fce0007810200 */
[----:B------:R-:W-:Y:S05]  /*0270*/  @!P0 BRA `(.L_x_86) ;  /* 0xfffffffc00e08947 */ /* 0x000fea000383ffff */
.L_x_85:
[----:B------:R-:W-:Y:S05]  /*0280*/  BSYNC B1 ;  /* 0x0000000000017941 */ /* 0x000fea0003800000 */
.L_x_84:
        /* <DEDUP_REMOVED lines=11> */
.L_x_89:
        /* <DEDUP_REMOVED lines=21> */
[----:B--2---:R-:W-:Y:S02]  /*0490*/  HADD2.F32 R19, -RZ, R18.H0_H0 ;  /* 0x20000012ff137230 */ /* 0x004fe40000004100 */
[----:B---3--:R-:W-:-:S03]  /*04a0*/  HADD2.F32 R20, -RZ, R20.H0_H0 ;  /* 0x20000014ff147230 */ /* 0x008fc60000004100 */
[----:B------:R-:W-:Y:S01]  /*04b0*/  FMNMX.FTZ R19, |R19|, R4, !PT ;  /* 0x0000000413137209 */ /* 0x000fe20007810200 */
[----:B----4-:R-:W-:-:S03]  /*04c0*/  HADD2.F32 R4, -RZ, R21.H0_H0 ;  /* 0x20000015ff047230 */ /* 0x010fc60000004100 */
[----:B------:R-:W-:Y:S01]  /*04d0*/  FMNMX.FTZ R19, R19, |R20|, !PT ;  /* 0x4000001413137209 */ /* 0x000fe20007810000 */
[----:B-----5:R-:W-:-:S03]  /*04e0*/  HADD2.F32 R21, -RZ, R22.H0_H0 ;  /* 0x20000016ff157230 */ /* 0x020fc60000004100 */
[----:B------:R-:W-:Y:S01]  /*04f0*/  FMNMX.FTZ R4, R19, |R4|, !PT ;  /* 0x4000000413047209 */ /* 0x000fe20007810000 */
[----:B------:R-:W-:-:S03]  /*0500*/  HADD2.F32 R23, -RZ, R23.H0_H0 ;  /* 0x20000017ff177230 */ /* 0x000fc60000004100 */
[----:B------:R-:W-:Y:S01]  /*0510*/  FMNMX.FTZ R4, R4, |R21|, !PT ;  /* 0x4000001504047209 */ /* 0x000fe20007810000 */
[----:B------:R-:W-:-:S03]  /*0520*/  HADD2.F32 R7, -RZ, R7.H0_H0 ;  /* 0x20000007ff077230 */ /* 0x000fc60000004100 */
[----:B------:R-:W-:Y:S01]  /*0530*/  FMNMX.FTZ R4, R4, |R23|, !PT ;  /* 0x4000001704047209 */ /* 0x000fe20007810000 */
[----:B0-----:R-:W-:-:S03]  /*0540*/  HADD2.F32 R3, -RZ, R8.H0_H0 ;  /* 0x20000008ff037230 */ /* 0x001fc60000004100 */
[----:B------:R-:W-:Y:S01]  /*0550*/  FMNMX.FTZ R4, R4, |R7|, !PT ;  /* 0x4000000704047209 */ /* 0x000fe20007810000 */
[----:B------:R-:W-:-:S03]  /*0560*/  HADD2.F32 R2, -RZ, R9.H0_H0 ;  /* 0x20000009ff027230 */ /* 0x000fc60000004100 */
        /* <DEDUP_REMOVED lines=16> */
[----:B------:R-:W-:-:S04]  /*0670*/  FMNMX.FTZ R2, R2, |R3|, !PT ;  /* 0x4000000302027209 */ /* 0x000fc80007810000 */
[----:B------:R-:W-:Y:S01]  /*0680*/  FMNMX.FTZ R4, R2, |R17|, !PT ;  /* 0x4000001102047209 */ /* 0x000fe20007810000 */
[----:B------:R-:W-:Y:S06]  /*0690*/  @!P0 BRA `(.L_x_89) ;  /* 0xfffffffc00288947 */ /* 0x000fec000383ffff */
.L_x_88:
[----:B------:R-:W-:Y:S05]  /*06a0*/  BSYNC B1 ;  /* 0x0000000000017941 */ /* 0x000fea0003800000 */
.L_x_87:
[----:B------:R-:W-:Y:S05]  /*06b0*/  @P2 BRA `(.L_x_90) ;  /* 0x0000000000ec2947 */ /* 0x000fea0003800000 */
[----:B------:R-:W-:Y:S01]  /*06c0*/  BSSY B1, `(.L_x_91) ;  /* 0x000000a000017945 */ /* 0x000fe20003800000 */
.L_x_92:
[----:B------:R-:W-:Y:S02]  /*06d0*/  IMAD.U32 R2, RZ, RZ, UR8 ;  /* 0x00000008ff027e24 */ /* 0x000fe4000f8e00ff */
[----:B------:R-:W-:Y:S02]  /*06e0*/  IMAD.U32 R3, RZ, RZ, UR9 ;  /* 0x00000009ff037e24 */ /* 0x000fe4000f8e00ff */
[----:B------:R-:W-:-:S06]  /*06f0*/  IMAD.WIDE R2, R5, 0x2, R2 ;  /* 0x0000000205027825 */ /* 0x000fcc00078e0202 */
[----:B------:R-:W2:Y:S01]  /*0700*/  LDG.E.U16 R2, desc[UR12][R2.64] ;  /* 0x0000000c02027981 */ /* 0x000ea2000c1e1500 */
[----:B------:R-:W-:-:S05]  /*0710*/  VIADD R5, R5, UR15 ;  /* 0x0000000f05057c36 */ /* 0x000fca0008000000 */
[----:B------:R-:W-:Y:S01]  /*0720*/  ISETP.GE.AND P0, PT, R5, UR14, PT ;  /* 0x0000000e05007c0c */ /* 0x000fe2000bf06270 */
[----:B--2---:R-:W-:-:S05]  /*0730*/  HADD2.F32 R7, -RZ, R2.H0_H0 ;  /* 0x20000002ff077230 */ /* 0x004fca0000004100 */
[----:B------:R-:W-:-:S07]  /*0740*/  FMNMX.FTZ R4, |R7|, R4, !PT ;  /* 0x0000000407047209 */ /* 0x000fce0007810200 */
[----:B------:R-:W-:Y:S05]  /*0750*/  @!P0 BRA `(.L_x_92) ;  /* 0xfffffffc00dc8947 */ /* 0x000fea000383ffff */
[----:B------:R-:W-:Y:S05]  /*0760*/  BSYNC B1 ;  /* 0x0000000000017941 */ /* 0x000fea0003800000 */
.L_x_91:
[----:B------:R-:W-:Y:S05]  /*0770*/  BRA `(.L_x_90) ;  /* 0x0000000000bc7947 */ /* 0x000fea0003800000 */
.L_x_83:
        /* <DEDUP_REMOVED lines=8> */
.L_x_93:
[----:B------:R-:W-:-:S04]  /*0800*/  IMAD.MOV.U32 R7, RZ, RZ, 0x20 ;  /* 0x00000020ff077424 */ /* 0x000fc800078e00ff */
[----:B------:R-:W-:-:S05]  /*0810*/  IMAD.WIDE R6, R2, R7, UR6 ;  /* 0x0000000602067e25 */ /* 0x000fca000f8e0207 */
[----:B------:R-:W2:Y:S04]  /*0820*/  LDG.E.128 R8, desc[UR12][R6.64] ;  /* 0x0000000c06087981 */ /* 0x000ea8000c1e1d00 */
[----:B------:R0:W3:Y:S01]  /*0830*/  LDG.E.128 R12, desc[UR12][R6.64+0x10] ;  /* 0x0000100c060c7981 */ /* 0x0000e2000c1e1d00 */
[----:B------:R-:W-:-:S05]  /*0840*/  VIADD R2, R2, UR15 ;  /* 0x0000000f02027c36 */ /* 0x000fca0008000000 */
[----:B------:R-:W-:Y:S01]  /*0850*/  ISETP.GE.AND P0, PT, R2, UR8, PT ;  /* 0x0000000802007c0c */ /* 0x000fe2000bf06270 */
[--C-:B--2---:R-:W-:Y:S02]  /*0860*/  HADD2.F32 R3, -RZ, R8.reuse.H0_H0 ;  /* 0x20000008ff037230 */ /* 0x104fe40000004100 */
[----:B------:R-:W-:Y:S02]  /*0870*/  HADD2.F32 R8, -RZ, R8.H1_H1 ;  /* 0x30000008ff087230 */ /* 0x000fe40000004100 */
[----:B0-----:R-:W-:Y:S01]  /*0880*/  HADD2.F32 R6, -RZ, R11.H1_H1 ;  /* 0x3000000bff067230 */ /* 0x001fe20000004100 */
[----:B------:R-:W-:Y:S01]  /*0890*/  FMNMX.FTZ R3, |R3|, R4, !PT ;  /* 0x0000000403037209 */ /* 0x000fe20007810200 */
[----:B------:R-:W-:-:S03]  /*08a0*/  HADD2.F32 R4, -RZ, R9.H0_H0 ;  /* 0x20000009ff047230 */ /* 0x000fc60000004100 */
[----:B------:R-:W-:Y:S01]  /*08b0*/  FMNMX.FTZ R3, R3, |R8|, !PT ;  /* 0x4000000803037209 */ /* 0x000fe20007810000 */
[----:B------:R-:W-:-:S03]  /*08c0*/  HADD2.F32 R8, -RZ, R9.H1_H1 ;  /* 0x30000009ff087230 */ /* 0x000fc60000004100 */
[----:B------:R-:W-:Y:S01]  /*08d0*/  FMNMX.FTZ R3, R3, |R4|, !PT ;  /* 0x4000000403037209 */ /* 0x000fe20007810000 */
[--C-:B------:R-:W-:Y:S02]  /*08e0*/  HADD2.F32 R4, -RZ, R10.reuse.H0_H0 ;  /* 0x2000000aff047230 */ /* 0x100fe40000004100 */
[----:B------:R-:W-:Y:S01]  /*08f0*/  HADD2.F32 R10, -RZ, R10.H1_H1 ;  /* 0x3000000aff0a7230 */ /* 0x000fe20000004100 */
[----:B------:R-:W-:-:S04]  /*0900*/  FMNMX.FTZ R3, R3, |R8|, !PT ;  /* 0x4000000803037209 */ /* 0x000fc80007810000 */
[----:B------:R-:W-:Y:S01]  /*0910*/  FMNMX.FTZ R3, R3, |R4|, !PT ;  /* 0x4000000403037209 */ /* 0x000fe20007810000 */
[----:B------:R-:W-:-:S03]  /*0920*/  HADD2.F32 R4, -RZ, R11.H0_H0 ;  /* 0x2000000bff047230 */ /* 0x000fc60000004100 */
[----:B------:R-:W-:-:S04]  /*0930*/  FMNMX.FTZ R3, R3, |R10|, !PT ;  /* 0x4000000a03037209 */ /* 0x000fc80007810000 */
[----:B------:R-:W-:Y:S01]  /*0940*/  FMNMX.FTZ R3, R3, |R4|, !PT ;  /* 0x4000000403037209 */ /* 0x000fe20007810000 */
[--C-:B---3--:R-:W-:Y:S02]  /*0950*/  HADD2.F32 R4, -RZ, R12.reuse.H0_H0 ;  /* 0x2000000cff047230 */ /* 0x108fe40000004100 */
[----:B------:R-:W-:Y:S01]  /*0960*/  HADD2.F32 R12, -RZ, R12.H1_H1 ;  /* 0x3000000cff0c7230 */ /* 0x000fe20000004100 */
[----:B------:R-:W-:Y:S01]  /*0970*/  FMNMX.FTZ R3, R3, |R6|, !PT ;  /* 0x4000000603037209 */ /* 0x000fe20007810000 */
[----:B------:R-:W-:-:S03]  /*0980*/  HADD2.F32 R6, -RZ, R13.H1_H1 ;  /* 0x3000000dff067230 */ /* 0x000fc60000004100 */
[----:B------:R-:W-:Y:S01]  /*0990*/  FMNMX.FTZ R3, R3, |R4|, !PT ;  /* 0x4000000403037209 */ /* 0x000fe20007810000 */
[----:B------:R-:W-:-:S03]  /*09a0*/  HADD2.F32 R4, -RZ, R13.H0_H0 ;  /* 0x2000000dff047230 */ /* 0x000fc60000004100 */
[----:B------:R-:W-:-:S04]  /*09b0*/  FMNMX.FTZ R3, R3, |R12|, !PT ;  /* 0x4000000c03037209 */ /* 0x000fc80007810000 */
[----:B------:R-:W-:Y:S01]  /*09c0*/  FMNMX.FTZ R3, R3, |R4|, !PT ;  /* 0x4000000403037209 */ /* 0x000fe20007810000 */
[--C-:B------:R-:W-:Y:S02]  /*09d0*/  HADD2.F32 R4, -RZ, R14.reuse.H0_H0 ;  /* 0x2000000eff047230 */ /* 0x100fe40000004100 */
[----:B------:R-:W-:Y:S01]  /*09e0*/  HADD2.F32 R14, -RZ, R14.H1_H1 ;  /* 0x3000000eff0e7230 */ /* 0x000fe20000004100 */
[----:B------:R-:W-:-:S04]  /*09f0*/  FMNMX.FTZ R3, R3, |R6|, !PT ;  /* 0x4000000603037209 */ /* 0x000fc80007810000 */
[----:B------:R-:W-:Y:S01]  /*0a00*/  FMNMX.FTZ R3, R3, |R4|, !PT ;  /* 0x4000000403037209 */ /* 0x000fe20007810000 */
[--C-:B------:R-:W-:Y:S02]  /*0a10*/  HADD2.F32 R4, -RZ, R15.reuse.H0_H0 ;  /* 0x2000000fff047230 */ /* 0x100fe40000004100 */
[----:B------:R-:W-:Y:S01]  /*0a20*/  HADD2.F32 R15, -RZ, R15.H1_H1 ;  /* 0x3000000fff0f7230 */ /* 0x000fe20000004100 */
[----:B------:R-:W-:-:S04]  /*0a30*/  FMNMX.FTZ R3, R3, |R14|, !PT ;  /* 0x4000000e03037209 */ /* 0x000fc80007810000 */
[----:B------:R-:W-:-:S04]  /*0a40*/  FMNMX.FTZ R4, R3, |R4|, !PT ;  /* 0x4000000403047209 */ /* 0x000fc80007810000 */
[----:B------:R-:W-:Y:S01]  /*0a50*/  FMNMX.FTZ R4, R4, |R15|, !PT ;  /* 0x4000000f04047209 */ /* 0x000fe20007810000 */
[----:B------:R-:W-:Y:S06]  /*0a60*/  @!P0 BRA `(.L_x_93) ;  /* 0xfffffffc00648947 */ /* 0x000fec000383ffff */
.L_x_90:
[----:B------:R-:W-:Y:S05]  /*0a70*/  BSYNC B0 ;  /* 0x0000000000007941 */ /* 0x000fea0003800000 */
.L_x_82:
        /* <DEDUP_REMOVED lines=78> */
.L_x_95:
        /* <DEDUP_REMOVED lines=53> */
.L_x_96:
[----:B------:R-:W-:Y:S05]  /*12b0*/  BSYNC B0 ;  /* 0x0000000000007941 */ /* 0x000fea0003800000 */
.L_x_94:
        /* <DEDUP_REMOVED lines=13> */
.L_x_98:
[----:B------:R-:W-:Y:S05]  /*1390*/  BSYNC B0 ;  /* 0x0000000000007941 */ /* 0x000fea0003800000 */
.L_x_97:
[----:B------:R-:W0:Y:S08]  /*13a0*/  S2UR UR8, SR_CgaCtaId ;  /* 0x00000000000879c3 */ /* 0x000e300000008800 */
[----:B------:R-:W-:Y:S06]  /*13b0*/  BAR.SYNC.DEFER_BLOCKING 0x0 ;  /* 0x0000000000007b1d */ /* 0x000fec0000010000 */
[----:B------:R-:W-:-:S02]  /*13c0*/  UMOV UR5, 0x400 ;  /* 0x0000040000057882 */ /* 0x000fc40000000000 */
[----:B0-----:R-:W-:-:S03]  /*13d0*/  ULEA UR5, UR8, UR5, 0x18 ;  /* 0x0000000508057291 */ /* 0x001fc6000f8ec03f */
[----:B------:R-:W-:Y:S02]  /*13e0*/  ULDC.64 UR8, c[0x0][0x218] ;  /* 0x0000860000087ab9 */ /* 0x000fe40000000a00 */
[----:B------:R-:W-:-:S03]  /*13f0*/  UIADD3 UR8, UP1, UR4, UR8, URZ ;  /* 0x0000000804087290 */ /* 0x000fc6000ff3e03f */
[----:B------:R-:W-:Y:S01]  /*1400*/  UMOV UR4, URZ ;  /* 0x0000003f00047c82 */ /* 0x000fe20008000000 */
[----:B-1----:R-:W0:Y:S01]  /*1410*/  LDS R2, [UR5+0x2c] ;  /* 0x00002c05ff027984 */ /* 0x002e220008000800 */
        /* <DEDUP_REMOVED lines=19> */
.L_x_102:
[----:B------:R-:W-:-:S04]  /*1550*/  IMAD.MOV.U32 R3, RZ, RZ, 0x2 ;  /* 0x00000002ff037424 */ /* 0x000fc800078e00ff */
[----:B------:R-:W-:-:S06]  /*1560*/  IMAD.WIDE R2, R6, R3, UR6 ;  /* 0x0000000606027e25 */ /* 0x000fcc000f8e0203 */
[----:B------:R-:W2:Y:S02]  /*1570*/  LDG.E.U16 R2, desc[UR12][R2.64] ;  /* 0x0000000c02027981 */ /* 0x000ea4000c1e1500 */
[----:B0-2---:R-:W-:-:S05]  /*1580*/  HADD2.F32 R4, -RZ, R2.H0_H0 ;  /* 0x20000002ff047230 */ /* 0x005fca0000004100 */
        /* <DEDUP_REMOVED lines=8> */
.L_x_101:
[----:B------:R-:W-:Y:S05]  /*1610*/  BSYNC B0 ;  /* 0x0000000000007941 */ /* 0x000fea0003800000 */
.L_x_100:
        /* <DEDUP_REMOVED lines=12> */
.L_x_105:
[----:B------:R-:W-:-:S04]  /*16e0*/  IMAD.MOV.U32 R13, RZ, RZ, 0x20 ;  /* 0x00000020ff0d7424 */ /* 0x000fc800078e00ff */
[----:B------:R-:W-:-:S05]  /*16f0*/  IMAD.WIDE R12, R0, R13, UR6 ;  /* 0x00000006000c7e25 */ /* 0x000fca000f8e020d */
[----:B01----:R-:W2:Y:S04]  /*1700*/  LDG.E.128 R4, desc[UR12][R12.64] ;  /* 0x0000000c0c047981 */ /* 0x003ea8000c1e1d00 */
[----:B------:R0:W3:Y:S01]  /*1710*/  LDG.E.128 R8, desc[UR12][R12.64+0x10] ;  /* 0x0000100c0c087981 */ /* 0x0000e2000c1e1d00 */
[--C-:B--2---:R-:W-:Y:S02]  /*1720*/  HADD2.F32 R14, -RZ, R5.reuse.H0_H0 ;  /* 0x20000005ff0e7230 */ /* 0x104fe40000004100 */
[----:B------:R-:W-:Y:S02]  /*1730*/  HADD2.F32 R15, -RZ, R5.H1_H1 ;  /* 0x30000005ff0f7230 */ /* 0x000fe40000004100 */
[--C-:B0-----:R-:W-:Y:S02]  /*1740*/  HADD2.F32 R13, -RZ, R6.reuse.H0_H0 ;  /* 0x20000006ff0d7230 */ /* 0x101fe40000004100 */
[----:B------:R-:W-:Y:S01]  /*1750*/  FMUL.FTZ R5, R14, UR4 ;  /* 0x000000040e057c20 */ /* 0x000fe20008410000 */
[----:B------:R-:W-:-:S02]  /*1760*/  HADD2.F32 R14, -RZ, R6.H1_H1 ;  /* 0x30000006ff0e7230 */ /* 0x000fc40000004100 */
[----:B------:R-:W-:Y:S01]  /*1770*/  FMUL.FTZ R12, R15, UR4 ;  /* 0x000000040f0c7c20 */ /* 0x000fe20008410000 */
[--C-:B------:R-:W-:Y:S02]  /*1780*/  HADD2.F32 R15, -RZ, R7.reuse.H1_H1 ;  /* 0x30000007ff0f7230 */ /* 0x100fe40000004100 */
[----:B------:R-:W-:Y:S01]  /*1790*/  FMUL.FTZ R6, R13, UR4 ;  /* 0x000000040d067c20 */ /* 0x000fe20008410000 */
[----:B---3--:R-:W-:Y:S02]  /*17a0*/  HADD2.F32 R16, -RZ, R8.H1_H1 ;  /* 0x30000008ff107230 */ /* 0x008fe40000004100 */
[----:B------:R-:W-:Y:S01]  /*17b0*/  FMUL.FTZ R13, R14, UR4 ;  /* 0x000000040e0d7c20 */ /* 0x000fe20008410000 */
[----:B------:R-:W-:Y:S01]  /*17c0*/  HADD2.F32 R14, -RZ, R7.H0_H0 ;  /* 0x20000007ff0e7230 */ /* 0x000fe20000004100 */
[----:B------:R-:W0:Y:S01]  /*17d0*/  F2I.S8.NTZ R5, R5 ;  /* 0x0000000500057305 */ /* 0x000e220000202100 */
[----:B------:R-:W-:Y:S02]  /*17e0*/  HADD2.F32 R17, -RZ, R9.H1_H1 ;  /* 0x30000009ff117230 */ /* 0x000fe40000004100 */
[----:B------:R-:W-:-:S02]  /*17f0*/  HADD2.F32 R3, -RZ, R4.H0_H0 ;  /* 0x20000004ff037230 */ /* 0x000fc40000004100 */
[----:B------:R-:W-:Y:S01]  /*1800*/  FMUL.FTZ R7, R14, UR4 ;  /* 0x000000040e077c20 */ /* 0x000fe20008410000 */
[----:B------:R-:W-:Y:S01]  /*1810*/  FMUL.FTZ R14, R15, UR4 ;  /* 0x000000040f0e7c20 */ /* 0x000fe20008410000 */
[----:B------:R-:W-:Y:S02]  /*1820*/  HADD2.F32 R15, -RZ, R8.H0_H0 ;  /* 0x20000008ff0f7230 */ /* 0x000fe40000004100 */
[----:B------:R-:W-:Y:S02]  /*1830*/  HADD2.F32 R18, -RZ, R11.H0_H0 ;  /* 0x2000000bff127230 */ /* 0x000fe40000004100 */
[----:B------:R-:W-:Y:S01]  /*1840*/  FMUL.FTZ R3, R3, UR4 ;  /* 0x0000000403037c20 */ /* 0x000fe20008410000 */
[----:B------:R-:W-:Y:S02]  /*1850*/  HADD2.F32 R4, -RZ, R4.H1_H1 ;  /* 0x30000004ff047230 */ /* 0x000fe40000004100 */
[----:B------:R-:W-:Y:S01]  /*1860*/  FMUL.FTZ R8, R15, UR4 ;  /* 0x000000040f087c20 */ /* 0x000fe20008410000 */
[----:B------:R-:W-:Y:S01]  /*1870*/  FMUL.FTZ R15, R16, UR4 ;  /* 0x00000004100f7c20 */ /* 0x000fe20008410000 */
[----:B------:R-:W-:-:S02]  /*1880*/  HADD2.F32 R16, -RZ, R9.H0_H0 ;  /* 0x20000009ff107230 */ /* 0x000fc40000004100 */
[----:B------:R-:W-:Y:S01]  /*1890*/  FMUL.FTZ R18, R18, UR4 ;  /* 0x0000000412127c20 */ /* 0x000fe20008410000 */
[----:B------:R-:W-:Y:S02]  /*18a0*/  HADD2.F32 R11, -RZ, R11.H1_H1 ;  /* 0x3000000bff0b7230 */ /* 0x000fe40000004100 */
[----:B------:R-:W-:Y:S01]  /*18b0*/  FMUL.FTZ R4, R4, UR4 ;  /* 0x0000000404047c20 */ /* 0x000fe20008410000 */
[----:B------:R-:W1:Y:S01]  /*18c0*/  F2I.S8.NTZ R3, R3 ;  /* 0x0000000300037305 */ /* 0x000e620000202100 */
[----:B------:R-:W-:Y:S01]  /*18d0*/  FMUL.FTZ R9, R16, UR4 ;  /* 0x0000000410097c20 */ /* 0x000fe20008410000 */
[----:B------:R-:W-:Y:S01]  /*18e0*/  FMUL.FTZ R16, R17, UR4 ;  /* 0x0000000411107c20 */ /* 0x000fe20008410000 */
[--C-:B------:R-:W-:Y:S02]  /*18f0*/  HADD2.F32 R17, -RZ, R10.reuse.H0_H0 ;  /* 0x2000000aff117230 */ /* 0x100fe40000004100 */
[----:B------:R-:W-:Y:S01]  /*1900*/  FMUL.FTZ R11, R11, UR4 ;  /* 0x000000040b0b7c20 */ /* 0x000fe20008410000 */
[----:B------:R-:W-:Y:S01]  /*1910*/  HADD2.F32 R10, -RZ, R10.H1_H1 ;  /* 0x3000000aff0a7230 */ /* 0x000fe20000004100 */
[----:B0-----:R-:W-:Y:S01]  /*1920*/  LOP3.LUT R5, R5, 0xff, RZ, 0xc0, !PT ;  /* 0x000000ff05057812 */ /* 0x001fe200078ec0ff */
[----:B------:R-:W-:Y:S01]  /*1930*/  FMUL.FTZ R17, R17, UR4 ;  /* 0x0000000411117c20 */ /* 0x000fe20008410000 */
[----:B------:R-:W0:Y:S02]  /*1940*/  F2I.S8.NTZ R6, R6 ;  /* 0x0000000600067305 */ /* 0x000e240000202100 */
[----:B------:R-:W-:Y:S01]  /*1950*/  FMUL.FTZ R10, R10, UR4 ;  /* 0x000000040a0a7c20 */ /* 0x000fe20008410000 */
[----:B-1----:R-:W-:-:S05]  /*1960*/  LOP3.LUT R3, R3, 0xff, RZ, 0xc0, !PT ;  /* 0x000000ff03037812 */ /* 0x002fca00078ec0ff */
[----:B------:R-:W1:Y:S01]  /*1970*/  F2I.S8.NTZ R7, R7 ;  /* 0x0000000700077305 */ /* 0x000e620000202100 */
[----:B0-----:R-:W-:-:S07]  /*1980*/  LOP3.LUT R6, R6, 0xff, RZ, 0xc0, !PT ;  /* 0x000000ff06067812 */ /* 0x001fce00078ec0ff */
[----:B------:R-:W0:Y:S01]  /*1990*/  F2I.S8.NTZ R8, R8 ;  /* 0x0000000800087305 */ /* 0x000e220000202100 */
[----:B-1----:R-:W-:-:S07]  /*19a0*/  LOP3.LUT R7, R7, 0xff, RZ, 0xc0, !PT ;  /* 0x000000ff07077812 */ /* 0x002fce00078ec0ff */
        /* <DEDUP_REMOVED lines=11> */
[----:B-1----:R-:W-:-:S07]  /*1a60*/  PRMT R4, R4, 0x7604, R3 ;  /* 0x0000760404047816 */ /* 0x002fce0000000003 */
[----:B------:R-:W1:Y:S01]  /*1a70*/  F2I.S8.NTZ R14, R14 ;  /* 0x0000000e000e7305 */ /* 0x000e620000202100 */
[----:B------:R-:W-:Y:S02]  /*1a80*/  PRMT R4, R19, 0x1054, R4 ;  /* 0x0000105413047816 */ /* 0x000fe40000000004 */
[----:B0-----:R-:W-:-:S05]  /*1a90*/  PRMT R5, R13, 0x7604, R6 ;  /* 0x000076040d057816 */ /* 0x001fca0000000006 */
[----:B------:R-:W0:Y:S01]  /*1aa0*/  F2I.S8.NTZ R15, R15 ;  /* 0x0000000f000f7305 */ /* 0x000e220000202100 */
[----:B-1----:R-:W-:-:S07]  /*1ab0*/  PRMT R14, R14, 0x7604, R7 ;  /* 0x000076040e0e7816 */ /* 0x002fce0000000007 */
[----:B------:R-:W1:Y:S01]  /*1ac0*/  F2I.S8.NTZ R16, R16 ;  /* 0x0000001000107305 */ /* 0x000e620000202100 */
[----:B------:R-:W-:Y:S02]  /*1ad0*/  PRMT R5, R14, 0x1054, R5 ;  /* 0x000010540e057816 */ /* 0x000fe40000000005 */
[----:B0-----:R-:W-:-:S05]  /*1ae0*/  PRMT R6, R15, 0x7604, R8 ;  /* 0x000076040f067816 */ /* 0x001fca0000000008 */
[----:B------:R-:W0:Y:S01]  /*1af0*/  F2I.S8.NTZ R10, R10 ;  /* 0x0000000a000a7305 */ /* 0x000e220000202100 */
[----:B------:R-:W-:Y:S01]  /*1b00*/  IMAD.U32 R8, RZ, RZ, UR5 ;  /* 0x00000005ff087e24 */ /* 0x000fe2000f8e00ff */
[----:B-1----:R-:W-:-:S06]  /*1b10*/  PRMT R3, R16, 0x7604, R9 ;  /* 0x0000760410037816 */ /* 0x002fcc0000000009 */
[----:B------:R-:W1:Y:S01]  /*1b20*/  F2I.S8.NTZ R11, R11 ;  /* 0x0000000b000b7305 */ /* 0x000e620000202100 */
[----:B------:R-:W-:Y:S01]  /*1b30*/  IMAD.U32 R9, RZ, RZ, UR8 ;  /* 0x00000008ff097e24 */ /* 0x000fe2000f8e00ff */
[----:B------:R-:W-:Y:S01]  /*1b40*/  PRMT R6, R3, 0x1054, R6 ;  /* 0x0000105403067816 */ /* 0x000fe20000000006 */
[----:B------:R-:W-:Y:S01]  /*1b50*/  IMAD.WIDE R8, R0, 0x10, R8 ;  /* 0x0000001000087825 */ /* 0x000fe200078e0208 */
[----:B0-----:R-:W-:-:S03]  /*1b60*/  PRMT R7, R10, 0x7604, R17 ;  /* 0x000076040a077816 */ /* 0x001fc60000000011 */
[----:B------:R-:W-:-:S05]  /*1b70*/  VIADD R0, R0, UR15 ;  /* 0x0000000f00007c36 */ /* 0x000fca0008000000 */
[----:B------:R-:W-:Y:S02]  /*1b80*/  ISETP.GE.AND P0, PT, R0, UR11, PT ;  /* 0x0000000b00007c0c */ /* 0x000fe4000bf06270 */
[----:B-1----:R-:W-:-:S04]  /*1b90*/  PRMT R18, R11, 0x7604, R18 ;  /* 0x000076040b127816 */ /* 0x002fc80000000012 */
[----:B------:R-:W-:-:S05]  /*1ba0*/  PRMT R7, R18, 0x1054, R7 ;  /* 0x0000105412077816 */ /* 0x000fca0000000007 */
[----:B------:R1:W-:Y:S02]  /*1bb0*/  STG.E.128 desc[UR12][R8.64], R4 ;  /* 0x0000000408007986 */ /* 0x0003e4000c101d0c */
[----:B------:R-:W-:Y:S05]  /*1bc0*/  @!P0 BRA `(.L_x_105) ;  /* 0xfffffff800c48947 */ /* 0x000fea000383ffff */
.L_x_104:
[----:B------:R-:W-:Y:S05]  /*1bd0*/  BSYNC B0 ;  /* 0x0000000000007941 */ /* 0x000fea0003800000 */
.L_x_103:
[----:B------:R-:W-:Y:S05]  /*1be0*/  @P1 EXIT ;  /* 0x000000000000194d */ /* 0x000fea0003800000 */
[----:B------:R-:W-:-:S07]  /*1bf0*/  IMAD.MOV.U32 R0, RZ, RZ, R2 ;  /* 0x000000ffff007224 */ /* 0x000fce00078e0002 */
.L_x_106:
[----:B------:R-:W-:-:S04]  /*1c00*/  IMAD.MOV.U32 R3, RZ, RZ, 0x2 ;  /* 0x00000002ff037424 */ /* 0x000fc800078e00ff */
[----:B------:R-:W-:-:S06]  /*1c10*/  IMAD.WIDE R2, R0, R3, UR6 ;  /* 0x0000000600027e25 */ /* 0x000fcc000f8e0203 */
[----:B------:R-:W0:Y:S02]  /*1c20*/  LDG.E.U16 R2, desc[UR12][R2.64] ;  /* 0x0000000c02027981 */ /* 0x000e24000c1e1500 */
[----:B012---:R-:W-:-:S05]  /*1c30*/  HADD2.F32 R4, -RZ, R2.H0_H0 ;  /* 0x20000002ff047230 */ /* 0x007fca0000004100 */
        /* <DEDUP_REMOVED lines=9> */
.L_x_99:
[----:B------:R-:W-:-:S04]  /*1cd0*/  USHF.R.S32.HI UR5, URZ, 0x1f, UR17 ;  /* 0x0000001f3f057899 */ /* 0x000fc80008011411 */
[----:B------:R-:W-:-:S04]  /*1ce0*/  ULEA.HI UR5, UR5, UR17, URZ, 0x4 ;  /* 0x0000001105057291 */ /* 0x000fc8000f8f203f */
[----:B------:R-:W-:-:S06]  /*1cf0*/  USHF.R.S32.HI UR5, URZ, 0x4, UR5 ;  /* 0x000000043f057899 */ /* 0x000fcc0008011405 */
[----:B------:R-:W-:-:S13]  /*1d00*/  ISETP.GE.AND P0, PT, R0, UR5, PT ;  /* 0x0000000500007c0c */ /* 0x000fda000bf06270 */
[----:B------:R-:W-:Y:S05]  /*1d10*/  @P0 EXIT ;  /* 0x000000000000094d */ /* 0x000fea0003800000 */
.L_x_107:
[----:B------:R-:W-:-:S04]  /*1d20*/  IMAD.MOV.U32 R13, RZ, RZ, 0x20 ;  /* 0x00000020ff0d7424 */ /* 0x000fc800078e00ff */
[----:B------:R-:W-:-:S05]  /*1d30*/  IMAD.WIDE R12, R0, R13, UR6 ;  /* 0x00000006000c7e25 */ /* 0x000fca000f8e020d */
[----:B------:R-:W2:Y:S04]  /*1d40*/  LDG.E.128 R8, desc[UR12][R12.64] ;  /* 0x0000000c0c087981 */ /* 0x000ea8000c1e1d00 */
[----:B0-----:R2:W3:Y:S02]  /*1d50*/  LDG.E.128 R4, desc[UR12][R12.64+0x10] ;  /* 0x0000100c0c047981 */ /* 0x0014e4000c1e1d00 */
[--C-:B--2---:R-:W-:Y:S02]  /*1d60*/  HADD2.F32 R12, -RZ, R10.reuse.H0_H0 ;  /* 0x2000000aff0c7230 */ /* 0x104fe40000004100 */
[----:B------:R-:W-:Y:S02]  /*1d70*/  HADD2.F32 R13, -RZ, R10.H1_H1 ;  /* 0x3000000aff0d7230 */ /* 0x000fe40000004100 */
[----:B------:R-:W-:-:S02]  /*1d80*/  HADD2.F32 R2, -RZ, R8.H0_H0 ;  /* 0x20000008ff027230 */ /* 0x000fc40000004100 */
[----:B------:R-:W-:Y:S01]  /*1d90*/  FMUL.FTZ R10, R12, UR4 ;  /* 0x000000040c0a7c20 */ /* 0x000fe20008410000 */
[--C-:B------:R-:W-:Y:S02]  /*1da0*/  HADD2.F32 R14, -RZ, R11.reuse.H1_H1 ;  /* 0x3000000bff0e7230 */ /* 0x100fe40000004100 */
[----:B------:R-:W-:Y:S01]  /*1db0*/  FMUL.FTZ R12, R13, UR4 ;  /* 0x000000040d0c7c20 */ /* 0x000fe20008410000 */
[----:B------:R-:W-:Y:S02]  /*1dc0*/  HADD2.F32 R13, -RZ, R11.H0_H0 ;  /* 0x2000000bff0d7230 */ /* 0x000fe40000004100 */
[----:B------:R-:W-:Y:S01]  /*1dd0*/  FMUL.FTZ R2, R2, UR4 ;  /* 0x0000000402027c20 */ /* 0x000fe20008410000 */
[----:B------:R-:W-:Y:S01]  /*1de0*/  HADD2.F32 R8, -RZ, R8.H1_H1 ;  /* 0x30000008ff087230 */ /* 0x000fe20000004100 */
[----:B------:R-:W-:Y:S01]  /*1df0*/  F2I.S8.NTZ R10, R10 ;  /* 0x0000000a000a7305 */ /* 0x000fe20000202100 */
[--C-:B---3--:R-:W-:Y:S02]  /*1e00*/  HADD2.F32 R15, -RZ, R4.reuse.H1_H1 ;  /* 0x30000004ff0f7230 */ /* 0x108fe40000004100 */
[----:B------:R-:W-:Y:S01]  /*1e10*/  FMUL.FTZ R11, R13, UR4 ;  /* 0x000000040d0b7c20 */ /* 0x000fe20008410000 */
[----:B------:R-:W-:Y:S01]  /*1e20*/  FMUL.FTZ R13, R14, UR4 ;  /* 0x000000040e0d7c20 */ /* 0x000fe20008410000 */
[----:B------:R-:W-:Y:S01]  /*1e30*/  FMUL.FTZ R3, R8, UR4 ;  /* 0x0000000408037c20 */ /* 0x000fe20008410000 */
[----:B------:R-:W-:-:S02]  /*1e40*/  HADD2.F32 R14, -RZ, R4.H0_H0 ;  /* 0x20000004ff0e7230 */ /* 0x000fc40000004100 */
[--C-:B------:R-:W-:Y:S01]  /*1e50*/  HADD2.F32 R8, -RZ, R9.reuse.H0_H0 ;  /* 0x20000009ff087230 */ /* 0x100fe20000004100 */
[----:B------:R-:W0:Y:S01]  /*1e60*/  F2I.S8.NTZ R2, R2 ;  /* 0x0000000200027305 */ /* 0x000e220000202100 */
[----:B------:R-:W-:Y:S02]  /*1e70*/  HADD2.F32 R9, -RZ, R9.H1_H1 ;  /* 0x30000009ff097230 */ /* 0x000fe40000004100 */
[----:B------:R-:W-:Y:S01]  /*1e80*/  FMUL.FTZ R4, R14, UR4 ;  /* 0x000000040e047c20 */ /* 0x000fe20008410000 */
[----:B------:R-:W-:Y:S01]  /*1e90*/  FMUL.FTZ R14, R15, UR4 ;  /* 0x000000040f0e7c20 */ /* 0x000fe20008410000 */
[----:B------:R-:W-:Y:S01]  /*1ea0*/  FMUL.FTZ R8, R8, UR4 ;  /* 0x0000000408087c20 */ /* 0x000fe20008410000 */
[----:B------:R-:W-:Y:S02]  /*1eb0*/  HADD2.F32 R15, -RZ, R5.H0_H0 ;  /* 0x20000005ff0f7230 */ /* 0x000fe40000004100 */
[----:B------:R-:W-:Y:S01]  /*1ec0*/  FMUL.FTZ R9, R9, UR4 ;  /* 0x0000000409097c20 */ /* 0x000fe20008410000 */
[----:B------:R-:W-:Y:S01]  /*1ed0*/  HADD2.F32 R16, -RZ, R6.H0_H0 ;  /* 0x20000006ff107230 */ /* 0x000fe20000004100 */
[----:B------:R-:W1:Y:S01]  /*1ee0*/  F2I.S8.NTZ R11, R11 ;  /* 0x0000000b000b7305 */ /* 0x000e620000202100 */
[----:B------:R-:W-:-:S02]  /*1ef0*/  HADD2.F32 R17, -RZ, R7.H0_H0 ;  /* 0x20000007ff117230 */ /* 0x000fc40000004100 */
[----:B------:R-:W-:Y:S01]  /*1f00*/  FMUL.FTZ R15, R15, UR4 ;  /* 0x000000040f0f7c20 */ /* 0x000fe20008410000 */
[----:B------:R-:W-:Y:S02]  /*1f10*/  HADD2.F32 R5, -RZ, R5.H1_H1 ;  /* 0x30000005ff057230 */ /* 0x000fe40000004100 */
[----:B------:R-:W-:Y:S01]  /*1f20*/  FMUL.FTZ R16, R16, UR4 ;  /* 0x0000000410107c20 */ /* 0x000fe20008410000 */
[----:B------:R-:W-:Y:S02]  /*1f30*/  HADD2.F32 R6, -RZ, R6.H1_H1 ;  /* 0x30000006ff067230 */ /* 0x000fe40000004100 */
[----:B------:R-:W-:Y:S01]  /*1f40*/  FMUL.FTZ R17, R17, UR4 ;  /* 0x0000000411117c20 */ /* 0x000fe20008410000 */
[----:B------:R-:W-:Y:S01]  /*1f50*/  HADD2.F32 R7, -RZ, R7.H1_H1 ;  /* 0x30000007ff077230 */ /* 0x000fe20000004100 */
[----:B------:R-:W2:Y:S01]  /*1f60*/  F2I.S8.NTZ R8, R8 ;  /* 0x0000000800087305 */ /* 0x000ea20000202100 */
[----:B------:R-:W-:Y:S01]  /*1f70*/  FMUL.FTZ R5, R5, UR4 ;  /* 0x0000000405057c20 */ /* 0x000fe20008410000 */
[----:B------:R-:W-:Y:S01]  /*1f80*/  FMUL.FTZ R6, R6, UR4 ;  /* 0x0000000406067c20 */ /* 0x000fe20008410000 */
[----:B0-----:R-:W-:Y:S01]  /*1f90*/  LOP3.LUT R18, R2, 0xff, RZ, 0xc0, !PT ;  /* 0x000000ff02127812 */ /* 0x001fe200078ec0ff */
[----:B------:R-:W-:Y:S01]  /*1fa0*/  FMUL.FTZ R7, R7, UR4 ;  /* 0x0000000407077c20 */ /* 0x000fe20008410000 */
[----:B------:R-:W-:-:S02]  /*1fb0*/  LOP3.LUT R19, R10, 0xff, RZ, 0xc0, !PT ;  /* 0x000000ff0a137812 */ /* 0x000fc400078ec0ff */
[----:B-1----:R-:W-:Y:S01]  /*1fc0*/  LOP3.LUT R2, R11, 0xff, RZ, 0xc0, !PT ;  /* 0x000000ff0b027812 */ /* 0x002fe200078ec0ff */
[----:B------:R-:W0:Y:S01]  /*1fd0*/  F2I.S8.NTZ R9, R9 ;  /* 0x0000000900097305 */ /* 0x000e220000202100 */
[----:B--2---:R-:W-:-:S07]  /*1fe0*/  LOP3.LUT R8, R8, 0xff, RZ, 0xc0, !PT ;  /* 0x000000ff08087812 */ /* 0x004fce00078ec0ff */
[----:B------:R-:W1:Y:S01]  /*1ff0*/  F2I.S8.NTZ R4, R4 ;  /* 0x0000000400047305 */ /* 0x000e620000202100 */
[----:B0-----:R-:W-:-:S07]  /*2000*/  PRMT R11, R9, 0x7604, R8 ;  /* 0x00007604090b7816 */ /* 0x001fce0000000008 */
[----:B------:R-:W0:Y:S01]  /*2010*/  F2I.S8.NTZ R3, R3 ;  /* 0x0000000300037305 */ /* 0x000e220000202100 */
[----:B-1----:R-:W-:-:S07]  /*2020*/  LOP3.LUT R9, R4, 0xff, RZ, 0xc0, !PT ;  /* 0x000000ff04097812 */ /* 0x002fce00078ec0ff */
[----:B------:R-:W1:Y:S01]  /*2030*/  F2I.S8.NTZ R13, R13 ;  /* 0x0000000d000d7305 */ /* 0x000e620000202100 */
[----:B0-----:R-:W-:-:S07]  /*2040*/  PRMT R18, R3, 0x7604, R18 ;  /* 0x0000760403127816 */ /* 0x001fce0000000012 */
[----:B------:R-:W0:Y:S01]  /*2050*/  F2I.S8.NTZ R15, R15 ;  /* 0x0000000f000f7305 */ /* 0x000e220000202100 */
[----:B-1----:R-:W-:-:S07]  /*2060*/  PRMT R13, R13, 0x7604, R2 ;  /* 0x000076040d0d7816 */ /* 0x002fce0000000002 */
[----:B------:R-:W1:Y:S01]  /*2070*/  F2I.S8.NTZ R16, R16 ;  /* 0x0000001000107305 */ /* 0x000e620000202100 */
[----:B0-----:R-:W-:-:S07]  /*2080*/  LOP3.LUT R4, R15, 0xff, RZ, 0xc0, !PT ;  /* 0x000000ff0f047812 */ /* 0x001fce00078ec0ff */
[----:B------:R-:W0:Y:S01]  /*2090*/  F2I.S8.NTZ R17, R17 ;  /* 0x0000001100117305 */ /* 0x000e220000202100 */
[----:B-1----:R-:W-:-:S07]  /*20a0*/  LOP3.LUT R3, R16, 0xff, RZ, 0xc0, !PT ;  /* 0x000000ff10037812 */ /* 0x002fce00078ec0ff */
[----:B------:R-:W1:Y:S01]  /*20b0*/  F2I.S8.NTZ R5, R5 ;  /* 0x0000000500057305 */ /* 0x000e620000202100 */
[----:B0-----:R-:W-:-:S07]  /*20c0*/  LOP3.LUT R2, R17, 0xff, RZ, 0xc0, !PT ;  /* 0x000000ff11027812 */ /* 0x001fce00078ec0ff */
[----:B------:R-:W0:Y:S01]  /*20d0*/  F2I.S8.NTZ R6, R6 ;  /* 0x0000000600067305 */ /* 0x000e220000202100 */
[----:B-1----:R-:W-:-:S07]  /*20e0*/  PRMT R8, R5, 0x7604, R4 ;  /* 0x0000760405087816 */ /* 0x002fce0000000004 */
[----:B------:R-:W1:Y:S01]  /*20f0*/  F2I.S8.NTZ R7, R7 ;  /* 0x0000000700077305 */ /* 0x000e620000202100 */
[----:B------:R-:W-:Y:S01]  /*2100*/  PRMT R4, R11, 0x1054, R18 ;  /* 0x000010540b047816 */ /* 0x000fe20000000012 */
[----:B------:R-:W-:Y:S01]  /*2110*/  IMAD.MOV.U32 R11, RZ, RZ, 0x10 ;  /* 0x00000010ff0b7424 */ /* 0x000fe200078e00ff */
[----:B0-----:R-:W-:-:S05]  /*2120*/  PRMT R3, R6, 0x7604, R3 ;  /* 0x0000760406037816 */ /* 0x001fca0000000003 */
[----:B------:R-:W0:Y:S01]  /*2130*/  F2I.S8.NTZ R12, R12 ;  /* 0x0000000c000c7305 */ /* 0x000e220000202100 */
[----:B-1----:R-:W-:-:S07]  /*2140*/  PRMT R2, R7, 0x7604, R2 ;  /* 0x0000760407027816 */ /* 0x002fce0000000002 */
[----:B------:R-:W1:Y:S01]  /*2150*/  F2I.S8.NTZ R14, R14 ;  /* 0x0000000e000e7305 */ /* 0x000e620000202100 */
[----:B------:R-:W-:Y:S01]  /*2160*/  PRMT R7, R2, 0x1054, R3 ;  /* 0x0000105402077816 */ /* 0x000fe20000000003 */
[----:B------:R-:W-:Y:S01]  /*2170*/  IMAD.WIDE R2, R0, R11, UR8 ;  /* 0x0000000800027e25 */ /* 0x000fe2000f8e020b */
[----:B0-----:R-:W-:-:S03]  /*2180*/  PRMT R12, R12, 0x7604, R19 ;  /* 0x000076040c0c7816 */ /* 0x001fc60000000013 */
[----:B------:R-:W-:Y:S01]  /*2190*/  VIADD R0, R0, UR15 ;  /* 0x0000000f00007c36 */ /* 0x000fe20008000000 */
[----:B------:R-:W-:-:S04]  /*21a0*/  PRMT R5, R13, 0x1054, R12 ;  /* 0x000010540d057816 */ /* 0x000fc8000000000c */
[----:B------:R-:W-:Y:S02]  /*21b0*/  ISETP.GE.AND P0, PT, R0, UR5, PT ;  /* 0x0000000500007c0c */ /* 0x000fe4000bf06270 */
[----:B-1----:R-:W-:-:S04]  /*21c0*/  PRMT R9, R14, 0x7604, R9 ;  /* 0x000076040e097816 */ /* 0x002fc80000000009 */
[----:B------:R-:W-:-:S05]  /*21d0*/  PRMT R6, R8, 0x1054, R9 ;  /* 0x0000105408067816 */ /* 0x000fca0000000009 */
[----:B------:R0:W-:Y:S02]  /*21e0*/  STG.E.128 desc[UR12][R2.64], R4 ;  /* 0x0000000402007986 */ /* 0x0001e4000c101d0c */
[----:B------:R-:W-:Y:S05]  /*21f0*/  @!P0 BRA `(.L_x_107) ;  /* 0xfffffff800c88947 */ /* 0x000fea000383ffff */
[----:B------:R-:W-:Y:S05]  /*2200*/  EXIT ;  /* 0x000000000000794d */ /* 0x000fea0003800000 */
.L_x_108:
        /* <DEDUP_REMOVED lines=15> */
.L_x_250:


//--------------------- .text._ZN4vllm36dynamic_scaled_int8_azp_quant_kernelIffiEEvPKT_PaPT0_PT1_i --------------------------
	.section	.text._ZN4vllm36dynamic_scaled_int8_azp_quant_kernelIffiEEvPKT_PaPT0_PT1_i,"ax",@progbits
	.align	128
        .global         _ZN4vllm36dynamic_scaled_int8_azp_quant_kernelIffiEEvPKT_PaPT0_PT1_i
        .type           _ZN4vllm36dynamic_scaled_int8_azp_quant_kernelIffiEEvPKT_PaPT0_PT1_i,@function
        .size           _ZN4vllm36dynamic_scaled_int8_azp_quant_kernelIffiEEvPKT_PaPT0_PT1_i,(.L_x_251 - _ZN4vllm36dynamic_scaled_int8_azp_quant_kernelIffiEEvPKT_PaPT0_PT1_i)
        .other          _ZN4vllm36dynamic_scaled_int8_azp_quant_kernelIffiEEvPKT_PaPT0_PT1_i,@"STO_CUDA_ENTRY STV_DEFAULT"
_ZN4vllm36dynamic_scaled_int8_azp_quant_kernelIffiEEvPKT_PaPT0_PT1_i:
.text._ZN4vllm36dynamic_scaled_int8_azp_quant_kernelIffiEEvPKT_PaPT0_PT1_i:
[----:B------:R-:W-:Y:S08]  /*0000*/  LDC R1, c[0x0][0x28] ;  /* 0x00000a00ff017b82 */ /* 0x000ff00000000800 */
[----:B------:R-:W0:Y:S01]  /*0010*/  LDC R0, c[0x0][0x230] ;  /* 0x00008c00ff007b82 */ /* 0x000e220000000800 */
[----:B------:R-:W1:Y:S01]  /*0020*/  S2R R25, SR_TID.X ;  /* 0x0000000000197919 */ /* 0x000e620000002100 */
[----:B------:R-:W-:Y:S01]  /*0030*/  ULDC.64 UR12, c[0x0][0x208] ;  /* 0x00008200000c7ab9 */ /* 0x000fe20000000a00 */
[----:B------:R-:W-:Y:S05]  /*0040*/  BSSY B0, `(.L_x_109) ;  /* 0x0000252000007945 */ /* 0x000fea0003800000 */
[----:B------:R-:W2:Y:S08]  /*0050*/  S2UR UR14, SR_CTAID.X ;  /* 0x00000000000e79c3 */ /* 0x000eb00000002500 */
[----:B------:R-:W3:Y:S08]  /*0060*/  LDC.64 R4, c[0x0][0x210] ;  /* 0x00008400ff047b82 */ /* 0x000ef00000000a00 */
[----:B------:R-:W4:Y:S01]  /*0070*/  LDC R24, c[0x0][RZ] ;  /* 0x00000000ff187b82 */ /* 0x000f220000000800 */
[----:B0-----:R-:W-:-:S02]  /*0080*/  SHF.R.S32.HI R12, RZ, 0x1f, R0 ;  /* 0x0000001fff0c7819 */ /* 0x001fc40000011400 */
[C---:B------:R-:W-:Y:S01]  /*0090*/  LOP3.LUT P0, RZ, R0.reuse, 0xf, RZ, 0xc0, !PT ;  /* 0x0000000f00ff7812 */ /* 0x040fe2000780c0ff */
[----:B--2---:R-:W-:-:S04]  /*00a0*/  IMAD.WIDE.U32 R8, R0, UR14, RZ ;  /* 0x0000000e00087c25 */ /* 0x004fc8000f8e00ff */
[----:B------:R-:W-:Y:S01]  /*00b0*/  IMAD R12, R12, UR14, RZ ;  /* 0x0000000e0c0c7c24 */ /* 0x000fe2000f8e02ff */
[----:B---3--:R-:W-:-:S03]  /*00c0*/  LEA R28, P1, R8, R4, 0x2 ;  /* 0x00000004081c7211 */ /* 0x008fc600078210ff */
[----:B------:R-:W-:Y:S01]  /*00d0*/  IMAD.IADD R11, R9, 0x1, R12 ;  /* 0x00000001090b7824 */ /* 0x000fe200078e020c */
[----:B------:R-:W-:-:S04]  /*00e0*/  LOP3.LUT R2, R28, 0x3f, RZ, 0xc0, !PT ;  /* 0x0000003f1c027812 */ /* 0x000fc800078ec0ff */
[----:B------:R-:W-:Y:S02]  /*00f0*/  ISETP.NE.AND P2, PT, R2, RZ, PT ;  /* 0x000000ff0200720c */ /* 0x000fe40003f45270 */
[----:B------:R-:W-:-:S05]  /*0100*/  SHF.L.U64.HI R2, R8, 0x2, R11 ;  /* 0x0000000208027819 */ /* 0x000fca000001020b */
[----:B------:R-:W-:-:S06]  /*0110*/  IMAD.X R29, R2, 0x1, R5, P1 ;  /* 0x00000001021d7824 */ /* 0x000fcc00008e0605 */
[----:B-1--4-:R-:W-:Y:S05]  /*0120*/  @!P0 BRA !P2, `(.L_x_110) ;  /* 0x0000001400448947 */ /* 0x012fea0005000000 */
[----:B------:R-:W-:Y:S01]  /*0130*/  IMAD.MOV R7, RZ, RZ, -R28 ;  /* 0x000000ffff077224 */ /* 0x000fe200078e0a1c */
[----:B------:R-:W-:Y:S01]  /*0140*/  BSSY B1, `(.L_x_111) ;  /* 0x000004b000017945 */ /* 0x000fe20003800000 */
[----:B------:R-:W-:Y:S02]  /*0150*/  IMAD.MOV.U32 R2, RZ, RZ, 0x7f7fffff ;  /* 0x7f7fffffff027424 */ /* 0x000fe400078e00ff */
[----:B------:R-:W-:Y:S01]  /*0160*/  IMAD.MOV.U32 R3, RZ, RZ, -0x800001 ;  /* 0xff7fffffff037424 */ /* 0x000fe200078e00ff */
[----:B------:R-:W-:-:S04]  /*0170*/  LOP3.LUT R7, R7, 0x3c, RZ, 0xc0, !PT ;  /* 0x0000003c07077812 */ /* 0x000fc800078ec0ff */
[----:B------:R-:W-:-:S04]  /*0180*/  SHF.R.U64 R7, R7, 0x2, RZ ;  /* 0x0000000207077819 */ /* 0x000fc800000012ff */
[----:B------:R-:W-:-:S04]  /*0190*/  VIMNMX R6, R7, R0, PT ;  /* 0x0000000007067248 */ /* 0x000fc80003fe0100 */
[----:B------:R-:W-:-:S13]  /*01a0*/  ISETP.GE.AND P1, PT, R25, R6, PT ;  /* 0x000000061900720c */ /* 0x000fda0003f26270 */
[----:B------:R-:W-:Y:S05]  /*01b0*/  @P1 BRA `(.L_x_112) ;  /* 0x00000004000c1947 */ /* 0x000fea0003800000 */
[----:B------:R-:W0:Y:S01]  /*01c0*/  I2F.U32.RP R13, R24 ;  /* 0x00000018000d7306 */ /* 0x000e220000209000 */
[----:B------:R-:W-:Y:S01]  /*01d0*/  LOP3.LUT R14, RZ, R6, RZ, 0x33, !PT ;  /* 0x00000006ff0e7212 */ /* 0x000fe200078e33ff */
[----:B------:R-:W-:Y:S01]  /*01e0*/  BSSY B2, `(.L_x_113) ;  /* 0x000002b000027945 */ /* 0x000fe20003800000 */
[----:B------:R-:W-:-:S05]  /*01f0*/  ISETP.NE.U32.AND P3, PT, R24, RZ, PT ;  /* 0x000000ff1800720c */ /* 0x000fca0003f65070 */
[----:B0-----:R-:W0:Y:S02]  /*0200*/  MUFU.RCP R13, R13 ;  /* 0x0000000d000d7308 */ /* 0x001e240000001000 */
[----:B0-----:R-:W-:-:S06]  /*0210*/  VIADD R2, R13, 0xffffffe ;  /* 0x0ffffffe0d027836 */ /* 0x001fcc0000000000 */
[----:B------:R0:W1:Y:S02]  /*0220*/  F2I.FTZ.U32.TRUNC.NTZ R3, R2 ;  /* 0x0000000200037305 */ /* 0x000064000021f000 */
[----:B0-----:R-:W-:Y:S02]  /*0230*/  IMAD.MOV.U32 R2, RZ, RZ, RZ ;  /* 0x000000ffff027224 */ /* 0x001fe400078e00ff */
[----:B-1----:R-:W-:-:S04]  /*0240*/  IMAD.MOV R15, RZ, RZ, -R3 ;  /* 0x000000ffff0f7224 */ /* 0x002fc800078e0a03 */
[----:B------:R-:W-:-:S04]  /*0250*/  IMAD R15, R15, R24, RZ ;  /* 0x000000180f0f7224 */ /* 0x000fc800078e02ff */
[----:B------:R-:W-:Y:S01]  /*0260*/  IMAD.HI.U32 R16, R3, R15, R2 ;  /* 0x0000000f03107227 */ /* 0x000fe200078e0002 */
[----:B------:R-:W-:-:S05]  /*0270*/  IADD3 R3, -R25, -0x2, -R14 ;  /* 0xfffffffe19037810 */ /* 0x000fca0007ffe90e */
[----:B------:R-:W-:-:S04]  /*0280*/  IMAD.HI.U32 R16, R16, R3, RZ ;  /* 0x0000000310107227 */ /* 0x000fc800078e00ff */
[----:B------:R-:W-:-:S04]  /*0290*/  IMAD.MOV R13, RZ, RZ, -R16 ;  /* 0x000000ffff0d7224 */ /* 0x000fc800078e0a10 */
[----:B------:R-:W-:Y:S02]  /*02a0*/  IMAD R3, R24, R13, R3 ;  /* 0x0000000d18037224 */ /* 0x000fe400078e0203 */
[----:B------:R-:W-:-:S03]  /*02b0*/  IMAD.MOV.U32 R13, RZ, RZ, R25 ;  /* 0x000000ffff0d7224 */ /* 0x000fc600078e0019 */
[----:B------:R-:W-:-:S13]  /*02c0*/  ISETP.GE.U32.AND P1, PT, R3, R24, PT ;  /* 0x000000180300720c */ /* 0x000fda0003f26070 */
[----:B------:R-:W-:Y:S02]  /*02d0*/  @P1 IMAD.IADD R3, R3, 0x1, -R24 ;  /* 0x0000000103031824 */ /* 0x000fe400078e0a18 */
[----:B------:R-:W-:-:S03]  /*02e0*/  @P1 VIADD R16, R16, 0x1 ;  /* 0x0000000110101836 */ /* 0x000fc60000000000 */
[----:B------:R-:W-:Y:S01]  /*02f0*/  ISETP.GE.U32.AND P2, PT, R3, R24, PT ;  /* 0x000000180300720c */ /* 0x000fe20003f46070 */
[----:B------:R-:W-:-:S12]  /*0300*/  IMAD.MOV.U32 R3, RZ, RZ, -0x800001 ;  /* 0xff7fffffff037424 */ /* 0x000fd800078e00ff */
[----:B------:R-:W-:Y:S01]  /*0310*/  @P2 VIADD R16, R16, 0x1 ;  /* 0x0000000110102836 */ /* 0x000fe20000000000 */
[----:B------:R-:W-:-:S04]  /*0320*/  @!P3 LOP3.LUT R16, RZ, R24, RZ, 0x33, !PT ;  /* 0x00000018ff10b212 */ /* 0x000fc800078e33ff */
[C---:B------:R-:W-:Y:S01]  /*0330*/  ISETP.GE.U32.AND P2, PT, R16.reuse, 0x3, PT ;  /* 0x000000031000780c */ /* 0x040fe20003f46070 */
[----:B------:R-:W-:-:S05]  /*0340*/  VIADD R2, R16, 0x1 ;  /* 0x0000000110027836 */ /* 0x000fca0000000000 */
[----:B------:R-:W-:Y:S01]  /*0350*/  LOP3.LUT P1, R14, R2, 0x3, RZ, 0xc0, !PT ;  /* 0x00000003020e7812 */ /* 0x000fe2000782c0ff */
[----:B------:R-:W-:-:S12]  /*0360*/  IMAD.MOV.U32 R2, RZ, RZ, 0x7f7fffff ;  /* 0x7f7fffffff027424 */ /* 0x000fd800078e00ff */
[----:B------:R-:W-:Y:S05]  /*0370*/  @!P1 BRA `(.L_x_114) ;  /* 0x0000000000449947 */ /* 0x000fea0003800000 */
[C---:B------:R-:W-:Y:S01]  /*0380*/  IADD3 R9, P1, R25.reuse, R8, RZ ;  /* 0x0000000819097210 */ /* 0x040fe20007f3e0ff */
[----:B------:R-:W-:Y:S02]  /*0390*/  IMAD.MOV.U32 R13, RZ, RZ, R25 ;  /* 0x000000ffff0d7224 */ /* 0x000fe400078e0019 */
[----:B------:R-:W-:Y:S01]  /*03a0*/  IMAD.MOV.U32 R3, RZ, RZ, -0x800001 ;  /* 0xff7fffffff037424 */ /* 0x000fe200078e00ff */
[----:B------:R-:W-:Y:S01]  /*03b0*/  LEA.HI.X.SX32 R10, R25, R11, 0x1, P1 ;  /* 0x0000000b190a7211 */ /* 0x000fe200008f0eff */
[----:B------:R-:W-:Y:S01]  /*03c0*/  IMAD.MOV.U32 R2, RZ, RZ, 0x7f7fffff ;  /* 0x7f7fffffff027424 */ /* 0x000fe200078e00ff */
[----:B------:R-:W-:-:S04]  /*03d0*/  LEA R8, P1, R9, R4, 0x2 ;  /* 0x0000000409087211 */ /* 0x000fc800078210ff */
[----:B------:R-:W-:-:S09]  /*03e0*/  LEA.HI.X R9, R9, R5, R10, 0x2, P1 ;  /* 0x0000000509097211 */ /* 0x000fd200008f140a */
.L_x_115:
[----:B------:R-:W-:Y:S02]  /*03f0*/  IMAD.MOV.U32 R10, RZ, RZ, R8 ;  /* 0x000000ffff0a7224 */ /* 0x000fe400078e0008 */
[----:B------:R-:W-:-:S05]  /*0400*/  IMAD.MOV.U32 R11, RZ, RZ, R9 ;  /* 0x000000ffff0b7224 */ /* 0x000fca00078e0009 */
[----:B------:R-:W2:Y:S01]  /*0410*/  LDG.E R15, desc[UR12][R10.64] ;  /* 0x0000000c0a0f7981 */ /* 0x000ea2000c1e1900 */
[----:B------:R-:W-:Y:S02]  /*0420*/  VIADD R14, R14, 0xffffffff ;  /* 0xffffffff0e0e7836 */ /* 0x000fe40000000000 */
[----:B------:R-:W-:-:S03]  /*0430*/  IMAD.WIDE R8, R24, 0x4, R10 ;  /* 0x0000000418087825 */ /* 0x000fc600078e020a */
[----:B------:R-:W-:Y:S01]  /*0440*/  ISETP.NE.AND P1, PT, R14, RZ, PT ;  /* 0x000000ff0e00720c */ /* 0x000fe20003f25270 */
[----:B------:R-:W-:Y:S01]  /*0450*/  IMAD.IADD R13, R24, 0x1, R13 ;  /* 0x00000001180d7824 */ /* 0x000fe200078e020d */
[C---:B--2---:R-:W-:Y:S02]  /*0460*/  FMNMX.FTZ R2, R15.reuse, R2, PT ;  /* 0x000000020f027209 */ /* 0x044fe40003810000 */
[----:B------:R-:W-:-:S09]  /*0470*/  FMNMX.FTZ R3, R15, R3, !PT ;  /* 0x000000030f037209 */ /* 0x000fd20007810000 */
[----:B------:R-:W-:Y:S05]  /*0480*/  @P1 BRA `(.L_x_115) ;  /* 0xfffffffc00d81947 */ /* 0x000fea000383ffff */
.L_x_114:
[----:B------:R-:W-:Y:S05]  /*0490*/  BSYNC B2 ;  /* 0x0000000000027941 */ /* 0x000fea0003800000 */
.L_x_113:
[----:B------:R-:W-:Y:S05]  /*04a0*/  @!P2 BRA `(.L_x_112) ;  /* 0x000000000050a947 */ /* 0x000fea0003800000 */
.L_x_116:
[----:B------:R-:W-:-:S04]  /*04b0*/  IMAD.WIDE R8, R13, 0x4, R28 ;  /* 0x000000040d087825 */ /* 0x000fc800078e021c */
[C---:B------:R-:W-:Y:S02]  /*04c0*/  IMAD.WIDE R10, R24.reuse, 0x4, R8 ;  /* 0x00000004180a7825 */ /* 0x040fe400078e0208 */
[----:B------:R-:W2:Y:S02]  /*04d0*/  LDG.E R8, desc[UR12][R8.64] ;  /* 0x0000000c08087981 */ /* 0x000ea4000c1e1900 */
[C---:B------:R-:W-:Y:S02]  /*04e0*/  IMAD.WIDE R14, R24.reuse, 0x4, R10 ;  /* 0x00000004180e7825 */ /* 0x040fe400078e020a */
[----:B------:R-:W3:Y:S02]  /*04f0*/  LDG.E R10, desc[UR12][R10.64] ;  /* 0x0000000c0a0a7981 */ /* 0x000ee4000c1e1900 */
[C---:B------:R-:W-:Y:S02]  /*0500*/  IMAD.WIDE R16, R24.reuse, 0x4, R14 ;  /* 0x0000000418107825 */ /* 0x040fe400078e020e */
[----:B------:R-:W4:Y:S04]  /*0510*/  LDG.E R14, desc[UR12][R14.64] ;  /* 0x0000000c0e0e7981 */ /* 0x000f28000c1e1900 */
[----:B------:R-:W5:Y:S01]  /*0520*/  LDG.E R16, desc[UR12][R16.64] ;  /* 0x0000000c10107981 */ /* 0x000f62000c1e1900 */
[----:B------:R-:W-:-:S04]  /*0530*/  IADD3 R13, R24, R13, R24 ;  /* 0x0000000d180d7210 */ /* 0x000fc80007ffe018 */
[----:B------:R-:W-:-:S04]  /*0540*/  IADD3 R13, R24, R13, R24 ;  /* 0x0000000d180d7210 */ /* 0x000fc80007ffe018 */
[----:B------:R-:W-:Y:S02]  /*0550*/  ISETP.GE.AND P1, PT, R13, R6, PT ;  /* 0x000000060d00720c */ /* 0x000fe40003f26270 */
[C---:B--2---:R-:W-:Y:S02]  /*0560*/  FMNMX.FTZ R2, R8.reuse, R2, PT ;  /* 0x0000000208027209 */ /* 0x044fe40003810000 */
[----:B------:R-:W-:Y:S02]  /*0570*/  FMNMX.FTZ R3, R8, R3, !PT ;  /* 0x0000000308037209 */ /* 0x000fe40007810000 */
[-C--:B---3--:R-:W-:Y:S02]  /*0580*/  FMNMX.FTZ R2, R2, R10.reuse, PT ;  /* 0x0000000a02027209 */ /* 0x088fe40003810000 */
[----:B------:R-:W-:Y:S02]  /*0590*/  FMNMX.FTZ R3, R3, R10, !PT ;  /* 0x0000000a03037209 */ /* 0x000fe40007810000 */
[----:B----4-:R-:W-:-:S02]  /*05a0*/  FMNMX.FTZ R2, R2, R14, PT ;  /* 0x0000000e02027209 */ /* 0x010fc40003810000 */
[----:B------:R-:W-:Y:S02]  /*05b0*/  FMNMX.FTZ R3, R3, R14, !PT ;  /* 0x0000000e03037209 */ /* 0x000fe40007810000 */
[-C--:B-----5:R-:W-:Y:S02]  /*05c0*/  FMNMX.FTZ R2, R2, R16.reuse, PT ;  /* 0x0000001002027209 */ /* 0x0a0fe40003810000 */
[----:B------:R-:W-:Y:S01]  /*05d0*/  FMNMX.FTZ R3, R3, R16, !PT ;  /* 0x0000001003037209 */ /* 0x000fe20007810000 */
[----:B------:R-:W-:Y:S06]  /*05e0*/  @!P1 BRA `(.L_x_116) ;  /* 0xfffffffc00b09947 */ /* 0x000fec000383ffff */
.L_x_112:
[----:B------:R-:W-:Y:S05]  /*05f0*/  BSYNC B1 ;  /* 0x0000000000017941 */ /* 0x000fea0003800000 */
.L_x_111:
[--C-:B------:R-:W-:Y:S01]  /*0600*/  IMAD.IADD R13, R0, 0x1, -R6.reuse ;  /* 0x00000001000d7824 */ /* 0x100fe200078e0a06 */
[----:B------:R-:W-:Y:S01]  /*0610*/  BSSY B1, `(.L_x_117) ;  /* 0x00000bb000017945 */ /* 0x000fe20003800000 */
[----:B------:R-:W-:-:S03]  /*0620*/  SHF.R.S32.HI R7, RZ, 0x1f, R6 ;  /* 0x0000001fff077819 */ /* 0x000fc60000011406 */
[----:B------:R-:W-:-:S04]  /*0630*/  SHF.R.S32.HI R8, RZ, 0x1f, R13 ;  /* 0x0000001fff087819 */ /* 0x000fc8000001140d */
[----:B------:R-:W-:-:S04]  /*0640*/  LEA.HI R8, R8, R13, RZ, 0x4 ;  /* 0x0000000d08087211 */ /* 0x000fc800078f20ff */
[----:B------:R-:W-:Y:S01]  /*0650*/  SHF.R.S32.HI R14, RZ, 0x4, R8 ;  /* 0x00000004ff0e7819 */ /* 0x000fe20000011408 */
[----:B------:R-:W-:-:S03]  /*0660*/  IMAD.WIDE R8, R6, 0x4, R28 ;  /* 0x0000000406087825 */ /* 0x000fc600078e021c */
[----:B------:R-:W-:-:S13]  /*0670*/  ISETP.GE.AND P1, PT, R25, R14, PT ;  /* 0x0000000e1900720c */ /* 0x000fda0003f26270 */
[----:B------:R-:W-:Y:S05]  /*0680*/  @P1 BRA `(.L_x_118) ;  /* 0x0000000800cc1947 */ /* 0x000fea0003800000 */
[----:B------:R-:W0:Y:S01]  /*0690*/  I2F.U32.RP R16, R24 ;  /* 0x0000001800107306 */ /* 0x000e220000209000 */
[----:B------:R-:W-:Y:S01]  /*06a0*/  IMAD.MOV.U32 R10, RZ, RZ, RZ ;  /* 0x000000ffff0a7224 */ /* 0x000fe200078e00ff */
[----:B------:R-:W-:Y:S01]  /*06b0*/  LOP3.LUT R15, RZ, R25, RZ, 0x33, !PT ;  /* 0x00000019ff0f7212 */ /* 0x000fe200078e33ff */
[----:B------:R-:W-:Y:S01]  /*06c0*/  BSSY B2, `(.L_x_119) ;  /* 0x0000049000027945 */ /* 0x000fe20003800000 */
[----:B------:R-:W-:-:S03]  /*06d0*/  ISETP.NE.U32.AND P3, PT, R24, RZ, PT ;  /* 0x000000ff1800720c */ /* 0x000fc60003f65070 */
[----:B------:R-:W-:Y:S01]  /*06e0*/  IMAD.IADD R15, R14, 0x1, R15 ;  /* 0x000000010e0f7824 */ /* 0x000fe200078e020f */
[----:B0-----:R-:W0:Y:S02]  /*06f0*/  MUFU.RCP R16, R16 ;  /* 0x0000001000107308 */ /* 0x001e240000001000 */
[----:B0-----:R-:W-:-:S06]  /*0700*/  VIADD R17, R16, 0xffffffe ;  /* 0x0ffffffe10117836 */ /* 0x001fcc0000000000 */
[----:B------:R-:W0:Y:S02]  /*0710*/  F2I.FTZ.U32.TRUNC.NTZ R11, R17 ;  /* 0x00000011000b7305 */ /* 0x000e24000021f000 */
[----:B0-----:R-:W-:-:S04]  /*0720*/  IMAD.MOV R19, RZ, RZ, -R11 ;  /* 0x000000ffff137224 */ /* 0x001fc800078e0a0b */
[----:B------:R-:W-:-:S04]  /*0730*/  IMAD R19, R19, R24, RZ ;  /* 0x0000001813137224 */ /* 0x000fc800078e02ff */
[----:B------:R-:W-:-:S06]  /*0740*/  IMAD.HI.U32 R10, R11, R19, R10 ;  /* 0x000000130b0a7227 */ /* 0x000fcc00078e000a */
[----:B------:R-:W-:-:S04]  /*0750*/  IMAD.HI.U32 R10, R10, R15, RZ ;  /* 0x0000000f0a0a7227 */ /* 0x000fc800078e00ff */
[----:B------:R-:W-:-:S04]  /*0760*/  IMAD.MOV R11, RZ, RZ, -R10 ;  /* 0x000000ffff0b7224 */ /* 0x000fc800078e0a0a */
[----:B------:R-:W-:-:S05]  /*0770*/  IMAD R11, R24, R11, R15 ;  /* 0x0000000b180b7224 */ /* 0x000fca00078e020f */
[----:B------:R-:W-:-:S13]  /*0780*/  ISETP.GE.U32.AND P1, PT, R11, R24, PT ;  /* 0x000000180b00720c */ /* 0x000fda0003f26070 */
[----:B------:R-:W-:Y:S02]  /*0790*/  @P1 IMAD.IADD R11, R11, 0x1, -R24 ;  /* 0x000000010b0b1824 */ /* 0x000fe400078e0a18 */
[----:B------:R-:W-:-:S03]  /*07a0*/  @P1 VIADD R10, R10, 0x1 ;  /* 0x000000010a0a1836 */ /* 0x000fc60000000000 */
[----:B------:R-:W-:-:S13]  /*07b0*/  ISETP.GE.U32.AND P2, PT, R11, R24, PT ;  /* 0x000000180b00720c */ /* 0x000fda0003f46070 */
[----:B------:R-:W-:Y:S01]  /*07c0*/  @P2 VIADD R10, R10, 0x1 ;  /* 0x000000010a0a2836 */ /* 0x000fe20000000000 */
[----:B------:R-:W-:Y:S02]  /*07d0*/  @!P3 LOP3.LUT R10, RZ, R24, RZ, 0x33, !PT ;  /* 0x00000018ff0ab212 */ /* 0x000fe400078e33ff */
[----:B------:R-:W-:Y:S01]  /*07e0*/  ISETP.GT.U32.AND P2, PT, R24, R15, PT ;  /* 0x0000000f1800720c */ /* 0x000fe20003f44070 */
[----:B------:R-:W-:Y:S01]  /*07f0*/  IMAD.MOV.U32 R15, RZ, RZ, R25 ;  /* 0x000000ffff0f7224 */ /* 0x000fe200078e0019 */
[----:B------:R-:W-:-:S04]  /*0800*/  LOP3.LUT R10, R10, 0x1, RZ, 0xc0, !PT ;  /* 0x000000010a0a7812 */ /* 0x000fc800078ec0ff */
[----:B------:R-:W-:-:S13]  /*0810*/  ISETP.NE.U32.AND P1, PT, R10, 0x1, PT ;  /* 0x000000010a00780c */ /* 0x000fda0003f25070 */
[----:B------:R-:W-:Y:S05]  /*0820*/  @!P1 BRA `(.L_x_120) ;  /* 0x0000000000c89947 */ /* 0x000fea0003800000 */
[----:B------:R-:W-:-:S05]  /*0830*/  IMAD.WIDE R10, R25, 0x40, R8 ;  /* 0x00000040190a7825 */ /* 0x000fca00078e0208 */
[----:B------:R-:W2:Y:S04]  /*0840*/  LDG.E R20, desc[UR12][R10.64] ;  /* 0x0000000c0a147981 */ /* 0x000ea8000c1e1900 */
[----:B------:R-:W3:Y:S04]  /*0850*/  LDG.E R21, desc[UR12][R10.64+0x4] ;  /* 0x0000040c0a157981 */ /* 0x000ee8000c1e1900 */
[----:B------:R-:W4:Y:S04]  /*0860*/  LDG.E R19, desc[UR12][R10.64+0x8] ;  /* 0x0000080c0a137981 */ /* 0x000f28000c1e1900 */
[----:B------:R-:W5:Y:S04]  /*0870*/  LDG.E R18, desc[UR12][R10.64+0xc] ;  /* 0x00000c0c0a127981 */ /* 0x000f68000c1e1900 */
[----:B------:R-:W5:Y:S04]  /*0880*/  LDG.E R17, desc[UR12][R10.64+0x10] ;  /* 0x0000100c0a117981 */ /* 0x000f68000c1e1900 */
[----:B------:R-:W5:Y:S04]  /*0890*/  LDG.E R16, desc[UR12][R10.64+0x14] ;  /* 0x0000140c0a107981 */ /* 0x000f68000c1e1900 */
[----:B------:R-:W5:Y:S01]  /*08a0*/  LDG.E R15, desc[UR12][R10.64+0x18] ;  /* 0x0000180c0a0f7981 */ /* 0x000f62000c1e1900 */
[----:B--2---:R-:W-:-:S02]  /*08b0*/  FMNMX.FTZ R2, R2, R20, PT ;  /* 0x0000001402027209 */ /* 0x004fc40003810000 */
[----:B------:R-:W-:Y:S02]  /*08c0*/  FMNMX.FTZ R20, R3, R20, !PT ;  /* 0x0000001403147209 */ /* 0x000fe40007810000 */
[----:B------:R-:W2:Y:S01]  /*08d0*/  LDG.E R3, desc[UR12][R10.64+0x1c] ;  /* 0x00001c0c0a037981 */ /* 0x000ea2000c1e1900 */
[-C--:B---3--:R-:W-:Y:S02]  /*08e0*/  FMNMX.FTZ R22, R2, R21.reuse, PT ;  /* 0x0000001502167209 */ /* 0x088fe40003810000 */
[----:B------:R-:W-:Y:S01]  /*08f0*/  FMNMX.FTZ R20, R20, R21, !PT ;  /* 0x0000001514147209 */ /* 0x000fe20007810000 */
[----:B------:R-:W3:Y:S01]  /*0900*/  LDG.E R2, desc[UR12][R10.64+0x20] ;  /* 0x0000200c0a027981 */ /* 0x000ee2000c1e1900 */
[-C--:B----4-:R-:W-:Y:S02]  /*0910*/  FMNMX.FTZ R21, R22, R19.reuse, PT ;  /* 0x0000001316157209 */ /* 0x090fe40003810000 */
[----:B------:R-:W-:Y:S02]  /*0920*/  FMNMX.FTZ R23, R20, R19, !PT ;  /* 0x0000001314177209 */ /* 0x000fe40007810000 */
[----:B------:R-:W4:Y:S01]  /*0930*/  LDG.E R19, desc[UR12][R10.64+0x24] ;  /* 0x0000240c0a137981 */ /* 0x000f22000c1e1900 */
[----:B-----5:R-:W-:-:S02]  /*0940*/  FMNMX.FTZ R20, R21, R18, PT ;  /* 0x0000001215147209 */ /* 0x020fc40003810000 */
[----:B------:R-:W-:Y:S02]  /*0950*/  FMNMX.FTZ R22, R23, R18, !PT ;  /* 0x0000001217167209 */ /* 0x000fe40007810000 */
[----:B------:R-:W5:Y:S01]  /*0960*/  LDG.E R18, desc[UR12][R10.64+0x28] ;  /* 0x0000280c0a127981 */ /* 0x000f62000c1e1900 */
[-C--:B------:R-:W-:Y:S02]  /*0970*/  FMNMX.FTZ R21, R20, R17.reuse, PT ;  /* 0x0000001114157209 */ /* 0x080fe40003810000 */
[----:B------:R-:W-:Y:S02]  /*0980*/  FMNMX.FTZ R23, R22, R17, !PT ;  /* 0x0000001116177209 */ /* 0x000fe40007810000 */
[----:B------:R-:W5:Y:S01]  /*0990*/  LDG.E R17, desc[UR12][R10.64+0x2c] ;  /* 0x00002c0c0a117981 */ /* 0x000f62000c1e1900 */
[-C--:B------:R-:W-:Y:S02]  /*09a0*/  FMNMX.FTZ R20, R21, R16.reuse, PT ;  /* 0x0000001015147209 */ /* 0x080fe40003810000 */
[----:B------:R-:W-:Y:S01]  /*09b0*/  FMNMX.FTZ R22, R23, R16, !PT ;  /* 0x0000001017167209 */ /* 0x000fe20007810000 */
[----:B------:R-:W5:Y:S04]  /*09c0*/  LDG.E R21, desc[UR12][R10.64+0x34] ;  /* 0x0000340c0a157981 */ /* 0x000f68000c1e1900 */
[----:B------:R-:W5:Y:S01]  /*09d0*/  LDG.E R16, desc[UR12][R10.64+0x30] ;  /* 0x0000300c0a107981 */ /* 0x000f62000c1e1900 */
[----:B------:R-:W-:-:S02]  /*09e0*/  FMNMX.FTZ R26, R20, R15, PT ;  /* 0x0000000f141a7209 */ /* 0x000fc40003810000 */
[----:B------:R-:W-:Y:S01]  /*09f0*/  FMNMX.FTZ R22, R22, R15, !PT ;  /* 0x0000000f16167209 */ /* 0x000fe20007810000 */
[----:B------:R0:W5:Y:S04]  /*0a00*/  LDG.E R20, desc[UR12][R10.64+0x3c] ;  /* 0x00003c0c0a147981 */ /* 0x000168000c1e1900 */
[----:B------:R-:W5:Y:S01]  /*0a10*/  LDG.E R15, desc[UR12][R10.64+0x38] ;  /* 0x0000380c0a0f7981 */ /* 0x000f62000c1e1900 */
[-C--:B--2---:R-:W-:Y:S02]  /*0a20*/  FMNMX.FTZ R23, R26, R3.reuse, PT ;  /* 0x000000031a177209 */ /* 0x084fe40003810000 */
[----:B------:R-:W-:Y:S02]  /*0a30*/  FMNMX.FTZ R3, R22, R3, !PT ;  /* 0x0000000316037209 */ /* 0x000fe40007810000 */
[----:B---3--:R-:W-:-:S02]  /*0a40*/  FMNMX.FTZ R22, R23, R2, PT ;  /* 0x0000000217167209 */ /* 0x008fc40003810000 */
[----:B------:R-:W-:Y:S02]  /*0a50*/  FMNMX.FTZ R2, R3, R2, !PT ;  /* 0x0000000203027209 */ /* 0x000fe40007810000 */
[-C--:B----4-:R-:W-:Y:S02]  /*0a60*/  FMNMX.FTZ R3, R22, R19.reuse, PT ;  /* 0x0000001316037209 */ /* 0x090fe40003810000 */
[----:B------:R-:W-:Y:S02]  /*0a70*/  FMNMX.FTZ R19, R2, R19, !PT ;  /* 0x0000001302137209 */ /* 0x000fe40007810000 */
[-C--:B-----5:R-:W-:Y:S02]  /*0a80*/  FMNMX.FTZ R2, R3, R18.reuse, PT ;  /* 0x0000001203027209 */ /* 0x0a0fe40003810000 */
[----:B------:R-:W-:Y:S02]  /*0a90*/  FMNMX.FTZ R18, R19, R18, !PT ;  /* 0x0000001213127209 */ /* 0x000fe40007810000 */
[----:B------:R-:W-:-:S02]  /*0aa0*/  FMNMX.FTZ R3, R2, R17, PT ;  /* 0x0000001102037209 */ /* 0x000fc40003810000 */
[----:B------:R-:W-:Y:S02]  /*0ab0*/  FMNMX.FTZ R17, R18, R17, !PT ;  /* 0x0000001112117209 */ /* 0x000fe40007810000 */
[-C--:B------:R-:W-:Y:S02]  /*0ac0*/  FMNMX.FTZ R2, R3, R16.reuse, PT ;  /* 0x0000001003027209 */ /* 0x080fe40003810000 */
[----:B------:R-:W-:Y:S02]  /*0ad0*/  FMNMX.FTZ R16, R17, R16, !PT ;  /* 0x0000001011107209 */ /* 0x000fe40007810000 */
[-C--:B------:R-:W-:Y:S02]  /*0ae0*/  FMNMX.FTZ R2, R2, R21.reuse, PT ;  /* 0x0000001502027209 */ /* 0x080fe40003810000 */
[----:B------:R-:W-:Y:S02]  /*0af0*/  FMNMX.FTZ R16, R16, R21, !PT ;  /* 0x0000001510107209 */ /* 0x000fe40007810000 */
[----:B------:R-:W-:-:S02]  /*0b00*/  FMNMX.FTZ R3, R2, R15, PT ;  /* 0x0000000f02037209 */ /* 0x000fc40003810000 */
[----:B0-----:R-:W-:Y:S01]  /*0b10*/  FMNMX.FTZ R11, R16, R15, !PT ;  /* 0x0000000f100b7209 */ /* 0x001fe20007810000 */
[----:B------:R-:W-:Y:S01]  /*0b20*/  IMAD.IADD R15, R25, 0x1, R24 ;  /* 0x00000001190f7824 */ /* 0x000fe200078e0218 */
[-C--:B------:R-:W-:Y:S02]  /*0b30*/  FMNMX.FTZ R2, R3, R20.reuse, PT ;  /* 0x0000001403027209 */ /* 0x080fe40003810000 */
[----:B------:R-:W-:-:S07]  /*0b40*/  FMNMX.FTZ R3, R11, R20, !PT ;  /* 0x000000140b037209 */ /* 0x000fce0007810000 */
.L_x_120:
[----:B------:R-:W-:Y:S05]  /*0b50*/  BSYNC B2 ;  /* 0x0000000000027941 */ /* 0x000fea0003800000 */
.L_x_119:
[----:B------:R-:W-:Y:S05]  /*0b60*/  @P2 BRA `(.L_x_118) ;  /* 0x0000000400942947 */ /* 0x000fea0003800000 */
.L_x_121:
[----:B------:R-:W-:-:S05]  /*0b70*/  IMAD.WIDE R10, R15, 0x40, R8 ;  /* 0x000000400f0a7825 */ /* 0x000fca00078e0208 */
[----:B------:R-:W2:Y:S04]  /*0b80*/  LDG.E R20, desc[UR12][R10.64] ;  /* 0x0000000c0a147981 */ /* 0x000ea8000c1e1900 */
[----:B------:R-:W3:Y:S04]  /*0b90*/  LDG.E R21, desc[UR12][R10.64+0x4] ;  /* 0x0000040c0a157981 */ /* 0x000ee8000c1e1900 */
[----:B------:R-:W4:Y:S04]  /*0ba0*/  LDG.E R16, desc[UR12][R10.64+0x8] ;  /* 0x0000080c0a107981 */ /* 0x000f28000c1e1900 */
        /* <DEDUP_REMOVED lines=8> */
[----:B------:R-:W3:Y:S04]  /*0c30*/  LDG.E R2, desc[UR12][R10.64+0x20] ;  /* 0x0000200c0a027981 */ /* 0x000ee8000c1e1900 */
[----:B------:R-:W3:Y:S01]  /*0c40*/  LDG.E R20, desc[UR12][R10.64+0x1c] ;  /* 0x00001c0c0a147981 */ /* 0x000ee2000c1e1900 */
[----:B----4-:R-:W-:-:S02]  /*0c50*/  FMNMX.FTZ R22, R23, R16, PT ;  /* 0x0000001017167209 */ /* 0x010fc40003810000 */
[----:B------:R-:W-:Y:S02]  /*0c60*/  FMNMX.FTZ R26, R21, R16, !PT ;  /* 0x00000010151a7209 */ /* 0x000fe40007810000 */
[----:B------:R-:W4:Y:S01]  /*0c70*/  LDG.E R16, desc[UR12][R10.64+0x24] ;  /* 0x0000240c0a107981 */ /* 0x000f22000c1e1900 */
[-C--:B-----5:R-:W-:Y:S02]  /*0c80*/  FMNMX.FTZ R22, R22, R19.reuse, PT ;  /* 0x0000001316167209 */ /* 0x0a0fe40003810000 */
[----:B------:R-:W-:Y:S02]  /*0c90*/  FMNMX.FTZ R26, R26, R19, !PT ;  /* 0x000000131a1a7209 */ /* 0x000fe40007810000 */
[-C--:B------:R-:W-:Y:S02]  /*0ca0*/  FMNMX.FTZ R19, R22, R17.reuse, PT ;  /* 0x0000001116137209 */ /* 0x080fe40003810000 */
[----:B------:R-:W-:Y:S02]  /*0cb0*/  FMNMX.FTZ R21, R26, R17, !PT ;  /* 0x000000111a157209 */ /* 0x000fe40007810000 */
[----:B------:R-:W5:Y:S01]  /*0cc0*/  LDG.E R17, desc[UR12][R10.64+0x28] ;  /* 0x0000280c0a117981 */ /* 0x000f62000c1e1900 */
[----:B------:R-:W-:-:S02]  /*0cd0*/  FMNMX.FTZ R22, R19, R18, PT ;  /* 0x0000001213167209 */ /* 0x000fc40003810000 */
[----:B------:R-:W-:Y:S01]  /*0ce0*/  FMNMX.FTZ R26, R21, R18, !PT ;  /* 0x00000012151a7209 */ /* 0x000fe20007810000 */
[----:B------:R-:W5:Y:S04]  /*0cf0*/  LDG.E R19, desc[UR12][R10.64+0x30] ;  /* 0x0000300c0a137981 */ /* 0x000f68000c1e1900 */
[----:B------:R-:W5:Y:S01]  /*0d00*/  LDG.E R18, desc[UR12][R10.64+0x2c] ;  /* 0x00002c0c0a127981 */ /* 0x000f62000c1e1900 */
[-C--:B--2---:R-:W-:Y:S02]  /*0d10*/  FMNMX.FTZ R21, R22, R3.reuse, PT ;  /* 0x0000000316157209 */ /* 0x084fe40003810000 */
[----:B------:R-:W-:Y:S01]  /*0d20*/  FMNMX.FTZ R3, R26, R3, !PT ;  /* 0x000000031a037209 */ /* 0x000fe20007810000 */
[----:B------:R-:W2:Y:S01]  /*0d30*/  LDG.E R22, desc[UR12][R10.64+0x38] ;  /* 0x0000380c0a167981 */ /* 0x000ea2000c1e1900 */
[----:B---3--:R-:W-:-:S02]  /*0d40*/  FMNMX.FTZ R21, R21, R20, PT ;  /* 0x0000001415157209 */ /* 0x008fc40003810000 */
[----:B------:R-:W-:Y:S02]  /*0d50*/  FMNMX.FTZ R3, R3, R20, !PT ;  /* 0x0000001403037209 */ /* 0x000fe40007810000 */
[----:B------:R-:W3:Y:S01]  /*0d60*/  LDG.E R20, desc[UR12][R10.64+0x34] ;  /* 0x0000340c0a147981 */ /* 0x000ee2000c1e1900 */
[----:B------:R-:W-:-:S03]  /*0d70*/  FMNMX.FTZ R23, R21, R2, PT ;  /* 0x0000000215177209 */ /* 0x000fc60003810000 */
[----:B------:R-:W2:Y:S01]  /*0d80*/  LDG.E R21, desc[UR12][R10.64+0x3c] ;  /* 0x00003c0c0a157981 */ /* 0x000ea2000c1e1900 */
[----:B------:R-:W-:Y:S01]  /*0d90*/  FMNMX.FTZ R27, R3, R2, !PT ;  /* 0x00000002031b7209 */ /* 0x000fe20007810000 */
[----:B------:R-:W-:Y:S01]  /*0da0*/  IMAD.WIDE R2, R24, 0x40, R10 ;  /* 0x0000004018027825 */ /* 0x000fe200078e020a */
[-C--:B----4-:R-:W-:Y:S02]  /*0db0*/  FMNMX.FTZ R26, R23, R16.reuse, PT ;  /* 0x00000010171a7209 */ /* 0x090fe40003810000 */
[----:B------:R-:W-:Y:S02]  /*0dc0*/  FMNMX.FTZ R30, R27, R16, !PT ;  /* 0x000000101b1e7209 */ /* 0x000fe40007810000 */
[----:B------:R-:W4:Y:S01]  /*0dd0*/  LDG.E R16, desc[UR12][R2.64] ;  /* 0x0000000c02107981 */ /* 0x000f22000c1e1900 */
[-C--:B-----5:R-:W-:Y:S02]  /*0de0*/  FMNMX.FTZ R23, R26, R17.reuse, PT ;  /* 0x000000111a177209 */ /* 0x0a0fe40003810000 */
[----:B------:R-:W-:Y:S01]  /*0df0*/  FMNMX.FTZ R17, R30, R17, !PT ;  /* 0x000000111e117209 */ /* 0x000fe20007810000 */
[----:B------:R-:W5:Y:S01]  /*0e00*/  LDG.E R10, desc[UR12][R2.64+0x8] ;  /* 0x0000080c020a7981 */ /* 0x000f62000c1e1900 */
[----:B------:R-:W-:-:S03]  /*0e10*/  FMNMX.FTZ R26, R23, R18, PT ;  /* 0x00000012171a7209 */ /* 0x000fc60003810000 */
[----:B------:R-:W5:Y:S01]  /*0e20*/  LDG.E R11, desc[UR12][R2.64+0xc] ;  /* 0x00000c0c020b7981 */ /* 0x000f62000c1e1900 */
[----:B------:R-:W-:-:S03]  /*0e30*/  FMNMX.FTZ R18, R17, R18, !PT ;  /* 0x0000001211127209 */ /* 0x000fc60007810000 */
[----:B------:R-:W5:Y:S01]  /*0e40*/  LDG.E R17, desc[UR12][R2.64+0x4] ;  /* 0x0000040c02117981 */ /* 0x000f62000c1e1900 */
[-C--:B------:R-:W-:Y:S02]  /*0e50*/  FMNMX.FTZ R23, R26, R19.reuse, PT ;  /* 0x000000131a177209 */ /* 0x080fe40003810000 */
[----:B------:R-:W-:Y:S02]  /*0e60*/  FMNMX.FTZ R19, R18, R19, !PT ;  /* 0x0000001312137209 */ /* 0x000fe40007810000 */
[----:B------:R-:W5:Y:S01]  /*0e70*/  LDG.E R18, desc[UR12][R2.64+0x10] ;  /* 0x0000100c02127981 */ /* 0x000f62000c1e1900 */
[-C--:B---3--:R-:W-:Y:S02]  /*0e80*/  FMNMX.FTZ R23, R23, R20.reuse, PT ;  /* 0x0000001417177209 */ /* 0x088fe40003810000 */
[----:B------:R-:W-:Y:S02]  /*0e90*/  FMNMX.FTZ R19, R19, R20, !PT ;  /* 0x0000001413137209 */ /* 0x000fe40007810000 */
[----:B--2---:R-:W-:-:S02]  /*0ea0*/  FMNMX.FTZ R20, R23, R22, PT ;  /* 0x0000001617147209 */ /* 0x004fc40003810000 */
[----:B------:R-:W-:Y:S02]  /*0eb0*/  FMNMX.FTZ R22, R19, R22, !PT ;  /* 0x0000001613167209 */ /* 0x000fe40007810000 */
[----:B------:R-:W2:Y:S01]  /*0ec0*/  LDG.E R19, desc[UR12][R2.64+0x14] ;  /* 0x0000140c02137981 */ /* 0x000ea2000c1e1900 */
[----:B------:R-:W-:-:S03]  /*0ed0*/  FMNMX.FTZ R23, R20, R21, PT ;  /* 0x0000001514177209 */ /* 0x000fc60003810000 */
[----:B------:R-:W3:Y:S01]  /*0ee0*/  LDG.E R20, desc[UR12][R2.64+0x18] ;  /* 0x0000180c02147981 */ /* 0x000ee2000c1e1900 */
[----:B------:R-:W-:Y:S02]  /*0ef0*/  FMNMX.FTZ R21, R22, R21, !PT ;  /* 0x0000001516157209 */ /* 0x000fe40007810000 */
[-C--:B----4-:R-:W-:Y:S02]  /*0f00*/  FMNMX.FTZ R22, R23, R16.reuse, PT ;  /* 0x0000001017167209 */ /* 0x090fe40003810000 */
[----:B------:R-:W-:Y:S02]  /*0f10*/  FMNMX.FTZ R26, R21, R16, !PT ;  /* 0x00000010151a7209 */ /* 0x000fe40007810000 */
[----:B------:R-:W4:Y:S01]  /*0f20*/  LDG.E R16, desc[UR12][R2.64+0x1c] ;  /* 0x00001c0c02107981 */ /* 0x000f22000c1e1900 */
[-C--:B-----5:R-:W-:Y:S02]  /*0f30*/  FMNMX.FTZ R21, R22, R17.reuse, PT ;  /* 0x0000001116157209 */ /* 0x0a0fe40003810000 */
[----:B------:R-:W-:-:S02]  /*0f40*/  FMNMX.FTZ R17, R26, R17, !PT ;  /* 0x000000111a117209 */ /* 0x000fc40007810000 */
[-C--:B------:R-:W-:Y:S02]  /*0f50*/  FMNMX.FTZ R22, R21, R10.reuse, PT ;  /* 0x0000000a15167209 */ /* 0x080fe40003810000 */
[----:B------:R-:W-:Y:S02]  /*0f60*/  FMNMX.FTZ R26, R17, R10, !PT ;  /* 0x0000000a111a7209 */ /* 0x000fe40007810000 */
[----:B------:R-:W5:Y:S01]  /*0f70*/  LDG.E R10, desc[UR12][R2.64+0x20] ;  /* 0x0000200c020a7981 */ /* 0x000f62000c1e1900 */
[-C--:B------:R-:W-:Y:S02]  /*0f80*/  FMNMX.FTZ R17, R22, R11.reuse, PT ;  /* 0x0000000b16117209 */ /* 0x080fe40003810000 */
[----:B------:R-:W-:Y:S02]  /*0f90*/  FMNMX.FTZ R21, R26, R11, !PT ;  /* 0x0000000b1a157209 */ /* 0x000fe40007810000 */
[----:B------:R-:W5:Y:S01]  /*0fa0*/  LDG.E R11, desc[UR12][R2.64+0x24] ;  /* 0x0000240c020b7981 */ /* 0x000f62000c1e1900 */
[----:B------:R-:W-:-:S02]  /*0fb0*/  FMNMX.FTZ R22, R17, R18, PT ;  /* 0x0000001211167209 */ /* 0x000fc40003810000 */
[----:B------:R-:W-:Y:S01]  /*0fc0*/  FMNMX.FTZ R18, R21, R18, !PT ;  /* 0x0000001215127209 */ /* 0x000fe20007810000 */
[----:B------:R-:W5:Y:S01]  /*0fd0*/  LDG.E R17, desc[UR12][R2.64+0x28] ;  /* 0x0000280c02117981 */ /* 0x000f62000c1e1900 */
[-C--:B--2---:R-:W-:Y:S02]  /*0fe0*/  FMNMX.FTZ R21, R22, R19.reuse, PT ;  /* 0x0000001316157209 */ /* 0x084fe40003810000 */
[----:B------:R-:W-:Y:S02]  /*0ff0*/  FMNMX.FTZ R19, R18, R19, !PT ;  /* 0x0000001312137209 */ /* 0x000fe40007810000 */
[----:B------:R-:W2:Y:S02]  /*1000*/  LDG.E R18, desc[UR12][R2.64+0x2c] ;  /* 0x00002c0c02127981 */ /* 0x000ea4000c1e1900 */
[-C--:B---3--:R-:W-:Y:S02]  /*1010*/  FMNMX.FTZ R23, R19, R20.reuse, !PT ;  /* 0x0000001413177209 */ /* 0x088fe40007810000 */
[----:B------:R-:W3:Y:S01]  /*1020*/  LDG.E R19, desc[UR12][R2.64+0x30] ;  /* 0x0000300c02137981 */ /* 0x000ee2000c1e1900 */
[----:B------:R-:W-:-:S03]  /*1030*/  FMNMX.FTZ R21, R21, R20, PT ;  /* 0x0000001415157209 */ /* 0x000fc60003810000 */
[----:B------:R-:W3:Y:S01]  /*1040*/  LDG.E R20, desc[UR12][R2.64+0x34] ;  /* 0x0000340c02147981 */ /* 0x000ee2000c1e1900 */
[-C--:B----4-:R-:W-:Y:S02]  /*1050*/  FMNMX.FTZ R27, R21, R16.reuse, PT ;  /* 0x00000010151b7209 */ /* 0x090fe40003810000 */
[----:B------:R-:W-:Y:S01]  /*1060*/  FMNMX.FTZ R23, R23, R16, !PT ;  /* 0x0000001017177209 */ /* 0x000fe20007810000 */
[----:B------:R0:W4:Y:S04]  /*1070*/  LDG.E R21, desc[UR12][R2.64+0x3c] ;  /* 0x00003c0c02157981 */ /* 0x000128000c1e1900 */
[----:B------:R-:W0:Y:S01]  /*1080*/  LDG.E R16, desc[UR12][R2.64+0x38] ;  /* 0x0000380c02107981 */ /* 0x000e22000c1e1900 */
[-C--:B-----5:R-:W-:Y:S02]  /*1090*/  FMNMX.FTZ R22, R27, R10.reuse, PT ;  /* 0x0000000a1b167209 */ /* 0x0a0fe40003810000 */
[----:B------:R-:W-:-:S02]  /*10a0*/  FMNMX.FTZ R10, R23, R10, !PT ;  /* 0x0000000a170a7209 */ /* 0x000fc40007810000 */
[-C--:B------:R-:W-:Y:S02]  /*10b0*/  FMNMX.FTZ R22, R22, R11.reuse, PT ;  /* 0x0000000b16167209 */ /* 0x080fe40003810000 */
[----:B------:R-:W-:Y:S02]  /*10c0*/  FMNMX.FTZ R10, R10, R11, !PT ;  /* 0x0000000b0a0a7209 */ /* 0x000fe40007810000 */
[-C--:B------:R-:W-:Y:S02]  /*10d0*/  FMNMX.FTZ R11, R22, R17.reuse, PT ;  /* 0x00000011160b7209 */ /* 0x080fe40003810000 */
[----:B------:R-:W-:Y:S02]  /*10e0*/  FMNMX.FTZ R17, R10, R17, !PT ;  /* 0x000000110a117209 */ /* 0x000fe40007810000 */
[----:B------:R-:W-:-:S04]  /*10f0*/  IADD3 R15, R24, R15, R24 ;  /* 0x0000000f180f7210 */ /* 0x000fc80007ffe018 */
[----:B------:R-:W-:Y:S02]  /*1100*/  ISETP.GE.AND P1, PT, R15, R14, PT ;  /* 0x0000000e0f00720c */ /* 0x000fe40003f26270 */
[-C--:B--2---:R-:W-:Y:S02]  /*1110*/  FMNMX.FTZ R10, R11, R18.reuse, PT ;  /* 0x000000120b0a7209 */ /* 0x084fe40003810000 */
[----:B------:R-:W-:Y:S02]  /*1120*/  FMNMX.FTZ R18, R17, R18, !PT ;  /* 0x0000001211127209 */ /* 0x000fe40007810000 */
[-C--:B---3--:R-:W-:Y:S02]  /*1130*/  FMNMX.FTZ R11, R10, R19.reuse, PT ;  /* 0x000000130a0b7209 */ /* 0x088fe40003810000 */
[----:B------:R-:W-:Y:S02]  /*1140*/  FMNMX.FTZ R19, R18, R19, !PT ;  /* 0x0000001312137209 */ /* 0x000fe40007810000 */
[----:B------:R-:W-:-:S02]  /*1150*/  FMNMX.FTZ R11, R11, R20, PT ;  /* 0x000000140b0b7209 */ /* 0x000fc40003810000 */
[----:B------:R-:W-:Y:S02]  /*1160*/  FMNMX.FTZ R19, R19, R20, !PT ;  /* 0x0000001413137209 */ /* 0x000fe40007810000 */
[-C--:B0-----:R-:W-:Y:S02]  /*1170*/  FMNMX.FTZ R2, R11, R16.reuse, PT ;  /* 0x000000100b027209 */ /* 0x081fe40003810000 */
[----:B------:R-:W-:Y:S02]  /*1180*/  FMNMX.FTZ R16, R19, R16, !PT ;  /* 0x0000001013107209 */ /* 0x000fe40007810000 */
[-C--:B----4-:R-:W-:Y:S02]  /*1190*/  FMNMX.FTZ R2, R2, R21.reuse, PT ;  /* 0x0000001502027209 */ /* 0x090fe40003810000 */
[----:B------:R-:W-:Y:S01]  /*11a0*/  FMNMX.FTZ R3, R16, R21, !PT ;  /* 0x0000001510037209 */ /* 0x000fe20007810000 */
[----:B------:R-:W-:Y:S06]  /*11b0*/  @!P1 BRA `(.L_x_121) ;  /* 0xfffffff8006c9947 */ /* 0x000fec000383ffff */
.L_x_118:
[----:B------:R-:W-:Y:S05]  /*11c0*/  BSYNC B1 ;  /* 0x0000000000017941 */ /* 0x000fea0003800000 */
.L_x_117:
[----:B------:R-:W-:Y:S01]  /*11d0*/  IMAD R16, R14, 0x10, R25 ;  /* 0x000000100e107824 */ /* 0x000fe200078e0219 */
[----:B------:R-:W-:Y:S04]  /*11e0*/  BSSY B1, `(.L_x_122) ;  /* 0x0000044000017945 */ /* 0x000fe80003800000 */
[----:B------:R-:W-:-:S13]  /*11f0*/  ISETP.GE.AND P1, PT, R16, R13, PT ;  /* 0x0000000d1000720c */ /* 0x000fda0003f26270 */
[----:B------:R-:W-:Y:S05]  /*1200*/  @P1 BRA `(.L_x_123) ;  /* 0x0000000400041947 */ /* 0x000fea0003800000 */
[----:B------:R-:W0:Y:S01]  /*1210*/  I2F.U32.RP R17, R24 ;  /* 0x0000001800117306 */ /* 0x000e220000209000 */
[----:B------:R-:W-:Y:S01]  /*1220*/  LOP3.LUT R15, RZ, R6, RZ, 0x33, !PT ;  /* 0x00000006ff0f7212 */ /* 0x000fe200078e33ff */
[----:B------:R-:W-:Y:S01]  /*1230*/  IMAD.MOV.U32 R10, RZ, RZ, RZ ;  /* 0x000000ffff0a7224 */ /* 0x000fe200078e00ff */
[----:B------:R-:W-:Y:S01]  /*1240*/  ISETP.NE.U32.AND P3, PT, R24, RZ, PT ;  /* 0x000000ff1800720c */ /* 0x000fe20003f65070 */
[----:B------:R-:W-:Y:S01]  /*1250*/  BSSY B2, `(.L_x_124) ;  /* 0x0000027000027945 */ /* 0x000fe20003800000 */
[----:B------:R-:W-:-:S05]  /*1260*/  IADD3 R15, -R25, R0, R15 ;  /* 0x00000000190f7210 */ /* 0x000fca0007ffe10f */
[----:B------:R-:W-:Y:S01]  /*1270*/  IMAD R15, R14, -0x10, R15 ;  /* 0xfffffff00e0f7824 */ /* 0x000fe200078e020f */
        /* <DEDUP_REMOVED lines=14> */
[----:B------:R-:W-:-:S04]  /*1360*/  @!P3 LOP3.LUT R10, RZ, R24, RZ, 0x33, !PT ;  /* 0x00000018ff0ab212 */ /* 0x000fc800078e33ff */
[C---:B------:R-:W-:Y:S01]  /*1370*/  ISETP.GE.U32.AND P2, PT, R10.reuse, 0x3, PT ;  /* 0x000000030a00780c */ /* 0x040fe20003f46070 */
[----:B------:R-:W-:-:S05]  /*1380*/  VIADD R11, R10, 0x1 ;  /* 0x000000010a0b7836 */ /* 0x000fca0000000000 */
[----:B------:R-:W-:Y:S01]  /*1390*/  LOP3.LUT P1, R14, R11, 0x3, RZ, 0xc0, !PT ;  /* 0x000000030b0e7812 */ /* 0x000fe2000782c0ff */
[----:B------:R-:W-:-:S12]  /*13a0*/  IMAD.MOV.U32 R11, RZ, RZ, R16 ;  /* 0x000000ffff0b7224 */ /* 0x000fd800078e0010 */
[----:B------:R-:W-:Y:S05]  /*13b0*/  @!P1 BRA `(.L_x_125) ;  /* 0x0000000000409947 */ /* 0x000fea0003800000 */
[----:B------:R-:W-:Y:S01]  /*13c0*/  IMAD.WIDE.U32 R6, R0, UR14, R6 ;  /* 0x0000000e00067c25 */ /* 0x000fe2000f8e0006 */
[----:B------:R-:W-:Y:S02]  /*13d0*/  SHF.R.S32.HI R15, RZ, 0x1f, R11 ;  /* 0x0000001fff0f7819 */ /* 0x000fe4000001140b */
[----:B------:R-:W-:-:S04]  /*13e0*/  IADD3 R6, P1, R11, R6, RZ ;  /* 0x000000060b067210 */ /* 0x000fc80007f3e0ff */
[----:B------:R-:W-:Y:S02]  /*13f0*/  LEA R4, P3, R6, R4, 0x2 ;  /* 0x0000000406047211 */ /* 0x000fe400078610ff */
[----:B------:R-:W-:-:S04]  /*1400*/  IADD3.X R15, R15, R12, R7, P1, !PT ;  /* 0x0000000c0f0f7210 */ /* 0x000fc80000ffe407 */
[----:B------:R-:W-:-:S07]  /*1410*/  LEA.HI.X R5, R6, R5, R15, 0x2, P3 ;  /* 0x0000000506057211 */ /* 0x000fce00018f140f */
.L_x_126:
        /* <DEDUP_REMOVED lines=10> */
.L_x_125:
[----:B------:R-:W-:Y:S05]  /*14c0*/  BSYNC B2 ;  /* 0x0000000000027941 */ /* 0x000fea0003800000 */
.L_x_124:
[----:B------:R-:W-:Y:S05]  /*14d0*/  @!P2 BRA `(.L_x_123) ;  /* 0x000000000050a947 */ /* 0x000fea0003800000 */
.L_x_127:
        /* <DEDUP_REMOVED lines=20> */
.L_x_123:
[----:B------:R-:W-:Y:S05]  /*1620*/  BSYNC B1 ;  /* 0x0000000000017941 */ /* 0x000fea0003800000 */
.L_x_122:
[----:B------:R-:W-:Y:S05]  /*1630*/  BRA `(.L_x_128) ;  /* 0x0000000c00c87947 */ /* 0x000fea0003800000 */
.L_x_110:
[----:B------:R-:W-:Y:S01]  /*1640*/  SHF.R.S32.HI R3, RZ, 0x1f, R0 ;  /* 0x0000001fff037819 */ /* 0x000fe20000011400 */
[----:B------:R-:W-:-:S03]  /*1650*/  IMAD.MOV.U32 R2, RZ, RZ, 0x7f7fffff ;  /* 0x7f7fffffff027424 */ /* 0x000fc600078e00ff */
[----:B------:R-:W-:-:S04]  /*1660*/  LEA.HI R3, R3, R0, RZ, 0x4 ;  /* 0x0000000003037211 */ /* 0x000fc800078f20ff */
[----:B------:R-:W-:Y:S01]  /*1670*/  SHF.R.S32.HI R6, RZ, 0x4, R3 ;  /* 0x00000004ff067819 */ /* 0x000fe20000011403 */
[----:B------:R-:W-:-:S03]  /*1680*/  IMAD.MOV.U32 R3, RZ, RZ, -0x800001 ;  /* 0xff7fffffff037424 */ /* 0x000fc600078e00ff */
[----:B------:R-:W-:-:S13]  /*1690*/  ISETP.GE.AND P1, PT, R25, R6, PT ;  /* 0x000000061900720c */ /* 0x000fda0003f26270 */
[----:B------:R-:W-:Y:S05]  /*16a0*/  @P1 BRA `(.L_x_128) ;  /* 0x0000000c00ac1947 */ /* 0x000fea0003800000 */
[----:B------:R-:W0:Y:S01]  /*16b0*/  I2F.U32.RP R12, R24 ;  /* 0x00000018000c7306 */ /* 0x000e220000209000 */
[----:B------:R-:W-:Y:S01]  /*16c0*/  IMAD.MOV.U32 R2, RZ, RZ, RZ ;  /* 0x000000ffff027224 */ /* 0x000fe200078e00ff */
[----:B------:R-:W-:Y:S01]  /*16d0*/  LOP3.LUT R7, RZ, R25, RZ, 0x33, !PT ;  /* 0x00000019ff077212 */ /* 0x000fe200078e33ff */
[----:B------:R-:W-:Y:S01]  /*16e0*/  BSSY B1, `(.L_x_129) ;  /* 0x000004b000017945 */ /* 0x000fe20003800000 */
[----:B------:R-:W-:Y:S01]  /*16f0*/  ISETP.NE.U32.AND P3, PT, R24, RZ, PT ;  /* 0x000000ff1800720c */ /* 0x000fe20003f65070 */
[----:B------:R-:W-:-:S03]  /*1700*/  IMAD.MOV.U32 R27, RZ, RZ, R25 ;  /* 0x000000ffff1b7224 */ /* 0x000fc600078e0019 */
[----:B0-----:R-:W0:Y:S02]  /*1710*/  MUFU.RCP R12, R12 ;  /* 0x0000000c000c7308 */ /* 0x001e240000001000 */
[----:B0-----:R-:W-:-:S06]  /*1720*/  VIADD R13, R12, 0xffffffe ;  /* 0x0ffffffe0c0d7836 */ /* 0x001fcc0000000000 */
[----:B------:R-:W0:Y:S02]  /*1730*/  F2I.FTZ.U32.TRUNC.NTZ R3, R13 ;  /* 0x0000000d00037305 */ /* 0x000e24000021f000 */
[----:B0-----:R-:W-:-:S04]  /*1740*/  IMAD.MOV R15, RZ, RZ, -R3 ;  /* 0x000000ffff0f7224 */ /* 0x001fc800078e0a03 */
[----:B------:R-:W-:-:S04]  /*1750*/  IMAD R15, R15, R24, RZ ;  /* 0x000000180f0f7224 */ /* 0x000fc800078e02ff */
[----:B------:R-:W-:-:S04]  /*1760*/  IMAD.HI.U32 R2, R3, R15, R2 ;  /* 0x0000000f03027227 */ /* 0x000fc800078e0002 */
[----:B------:R-:W-:-:S04]  /*1770*/  IMAD.IADD R3, R6, 0x1, R7 ;  /* 0x0000000106037824 */ /* 0x000fc800078e0207 */
        /* <DEDUP_REMOVED lines=10> */
[----:B------:R-:W-:Y:S02]  /*1820*/  VIADD R3, R2, 0x1 ;  /* 0x0000000102037836 */ /* 0x000fe40000000000 */
[----:B------:R-:W-:-:S03]  /*1830*/  IMAD.MOV.U32 R2, RZ, RZ, 0x7f7fffff ;  /* 0x7f7fffffff027424 */ /* 0x000fc600078e00ff */
[----:B------:R-:W-:Y:S01]  /*1840*/  LOP3.LUT P1, R22, R3, 0x3, RZ, 0xc0, !PT ;  /* 0x0000000303167812 */ /* 0x000fe2000782c0ff */
[----:B------:R-:W-:-:S12]  /*1850*/  IMAD.MOV.U32 R3, RZ, RZ, -0x800001 ;  /* 0xff7fffffff037424 */ /* 0x000fd800078e00ff */
[----:B------:R-:W-:Y:S05]  /*1860*/  @!P1 BRA `(.L_x_130) ;  /* 0x0000000000c89947 */ /* 0x000fea0003800000 */
[----:B------:R-:W-:Y:S02]  /*1870*/  IMAD.MOV.U32 R10, RZ, RZ, R8 ;  /* 0x000000ffff0a7224 */ /* 0x000fe400078e0008 */
[----:B------:R-:W-:Y:S02]  /*1880*/  IMAD.MOV.U32 R27, RZ, RZ, R25 ;  /* 0x000000ffff1b7224 */ /* 0x000fe400078e0019 */
[----:B------:R-:W-:-:S04]  /*1890*/  IMAD.WIDE R10, R25, 0x10, R10 ;  /* 0x00000010190a7825 */ /* 0x000fc800078e020a */
[----:B------:R-:W-:Y:S01]  /*18a0*/  IMAD.MOV.U32 R3, RZ, RZ, -0x800001 ;  /* 0xff7fffffff037424 */ /* 0x000fe200078e00ff */
[----:B------:R-:W-:Y:S01]  /*18b0*/  LEA R4, P1, R10, R4, 0x2 ;  /* 0x000000040a047211 */ /* 0x000fe200078210ff */
[----:B------:R-:W-:-:S03]  /*18c0*/  IMAD.MOV.U32 R2, RZ, RZ, 0x7f7fffff ;  /* 0x7f7fffffff027424 */ /* 0x000fc600078e00ff */
[----:B------:R-:W-:Y:S02]  /*18d0*/  IADD3 R20, P3, R4, 0x20, RZ ;  /* 0x0000002004147810 */ /* 0x000fe40007f7e0ff */
[----:B------:R-:W-:-:S05]  /*18e0*/  LEA.HI.X R5, R10, R5, R11, 0x2, P1 ;  /* 0x000000050a057211 */ /* 0x000fca00008f140b */
[----:B------:R-:W-:-:S07]  /*18f0*/  IMAD.X R21, RZ, RZ, R5, P3 ;  /* 0x000000ffff157224 */ /* 0x000fce00018e0605 */
.L_x_131:
[----:B------:R-:W2:Y:S04]  /*1900*/  LDG.E.128 R4, desc[UR12][R20.64+-0x20] ;  /* 0xffffe00c14047981 */ /* 0x000ea8000c1e1d00 */
[----:B------:R-:W3:Y:S04]  /*1910*/  LDG.E.128 R8, desc[UR12][R20.64+-0x10] ;  /* 0xfffff00c14087981 */ /* 0x000ee8000c1e1d00 */
[----:B------:R-:W4:Y:S04]  /*1920*/  LDG.E.128 R12, desc[UR12][R20.64] ;  /* 0x0000000c140c7981 */ /* 0x000f28000c1e1d00 */
[----:B------:R0:W5:Y:S01]  /*1930*/  LDG.E.128 R16, desc[UR12][R20.64+0x10] ;  /* 0x0000100c14107981 */ /* 0x000162000c1e1d00 */
[----:B------:R-:W-:-:S02]  /*1940*/  VIADD R22, R22, 0xffffffff ;  /* 0xffffffff16167836 */ /* 0x000fc40000000000 */
[----:B------:R-:W-:-:S03]  /*1950*/  IMAD.IADD R27, R24, 0x1, R27 ;  /* 0x00000001181b7824 */ /* 0x000fc600078e021b */
[----:B------:R-:W-:Y:S01]  /*1960*/  ISETP.NE.AND P1, PT, R22, RZ, PT ;  /* 0x000000ff1600720c */ /* 0x000fe20003f25270 */
[----:B0-----:R-:W-:Y:S01]  /*1970*/  IMAD.WIDE R20, R24, 0x40, R20 ;  /* 0x0000004018147825 */ /* 0x001fe200078e0214 */
[C---:B--2---:R-:W-:Y:S02]  /*1980*/  FMNMX.FTZ R2, R4.reuse, R2, PT ;  /* 0x0000000204027209 */ /* 0x044fe40003810000 */
[----:B------:R-:W-:Y:S02]  /*1990*/  FMNMX.FTZ R4, R4, R3, !PT ;  /* 0x0000000304047209 */ /* 0x000fe40007810000 */
[C---:B------:R-:W-:Y:S02]  /*19a0*/  FMNMX.FTZ R3, R5.reuse, R2, PT ;  /* 0x0000000205037209 */ /* 0x040fe40003810000 */
[----:B------:R-:W-:Y:S02]  /*19b0*/  FMNMX.FTZ R5, R5, R4, !PT ;  /* 0x0000000405057209 */ /* 0x000fe40007810000 */
[----:B------:R-:W-:-:S02]  /*19c0*/  FMNMX.FTZ R2, R6, R3, PT ;  /* 0x0000000306027209 */ /* 0x000fc40003810000 */
[----:B------:R-:W-:Y:S02]  /*19d0*/  FMNMX.FTZ R6, R6, R5, !PT ;  /* 0x0000000506067209 */ /* 0x000fe40007810000 */
[C---:B------:R-:W-:Y:S02]  /*19e0*/  FMNMX.FTZ R3, R7.reuse, R2, PT ;  /* 0x0000000207037209 */ /* 0x040fe40003810000 */
[----:B------:R-:W-:Y:S02]  /*19f0*/  FMNMX.FTZ R7, R7, R6, !PT ;  /* 0x0000000607077209 */ /* 0x000fe40007810000 */
[C---:B---3--:R-:W-:Y:S02]  /*1a00*/  FMNMX.FTZ R2, R8.reuse, R3, PT ;  /* 0x0000000308027209 */ /* 0x048fe40003810000 */
[----:B------:R-:W-:Y:S02]  /*1a10*/  FMNMX.FTZ R8, R8, R7, !PT ;  /* 0x0000000708087209 */ /* 0x000fe40007810000 */
[----:B------:R-:W-:-:S02]  /*1a20*/  FMNMX.FTZ R3, R9, R2, PT ;  /* 0x0000000209037209 */ /* 0x000fc40003810000 */
[----:B------:R-:W-:Y:S02]  /*1a30*/  FMNMX.FTZ R9, R9, R8, !PT ;  /* 0x0000000809097209 */ /* 0x000fe40007810000 */
[C---:B------:R-:W-:Y:S02]  /*1a40*/  FMNMX.FTZ R2, R10.reuse, R3, PT ;  /* 0x000000030a027209 */ /* 0x040fe40003810000 */
[----:B------:R-:W-:Y:S02]  /*1a50*/  FMNMX.FTZ R10, R10, R9, !PT ;  /* 0x000000090a0a7209 */ /* 0x000fe40007810000 */
[C---:B------:R-:W-:Y:S02]  /*1a60*/  FMNMX.FTZ R3, R11.reuse, R2, PT ;  /* 0x000000020b037209 */ /* 0x040fe40003810000 */
[----:B------:R-:W-:Y:S02]  /*1a70*/  FMNMX.FTZ R11, R11, R10, !PT ;  /* 0x0000000a0b0b7209 */ /* 0x000fe40007810000 */
[----:B----4-:R-:W-:-:S02]  /*1a80*/  FMNMX.FTZ R2, R12, R3, PT ;  /* 0x000000030c027209 */ /* 0x010fc40003810000 */
[----:B------:R-:W-:Y:S02]  /*1a90*/  FMNMX.FTZ R12, R12, R11, !PT ;  /* 0x0000000b0c0c7209 */ /* 0x000fe40007810000 */
[C---:B------:R-:W-:Y:S02]  /*1aa0*/  FMNMX.FTZ R3, R13.reuse, R2, PT ;  /* 0x000000020d037209 */ /* 0x040fe40003810000 */
[----:B------:R-:W-:Y:S02]  /*1ab0*/  FMNMX.FTZ R13, R13, R12, !PT ;  /* 0x0000000c0d0d7209 */ /* 0x000fe40007810000 */
[C---:B------:R-:W-:Y:S02]  /*1ac0*/  FMNMX.FTZ R2, R14.reuse, R3, PT ;  /* 0x000000030e027209 */ /* 0x040fe40003810000 */
[----:B------:R-:W-:Y:S02]  /*1ad0*/  FMNMX.FTZ R14, R14, R13, !PT ;  /* 0x0000000d0e0e7209 */ /* 0x000fe40007810000 */
[----:B------:R-:W-:-:S02]  /*1ae0*/  FMNMX.FTZ R3, R15, R2, PT ;  /* 0x000000020f037209 */ /* 0x000fc40003810000 */
[----:B------:R-:W-:Y:S02]  /*1af0*/  FMNMX.FTZ R15, R15, R14, !PT ;  /* 0x0000000e0f0f7209 */ /* 0x000fe40007810000 */
[C---:B-----5:R-:W-:Y:S02]  /*1b00*/  FMNMX.FTZ R2, R16.reuse, R3, PT ;  /* 0x0000000310027209 */ /* 0x060fe40003810000 */
[----:B------:R-:W-:Y:S02]  /*1b10*/  FMNMX.FTZ R16, R16, R15, !PT ;  /* 0x0000000f10107209 */ /* 0x000fe40007810000 */
[C---:B------:R-:W-:Y:S02]  /*1b20*/  FMNMX.FTZ R3, R17.reuse, R2, PT ;  /* 0x0000000211037209 */ /* 0x040fe40003810000 */
[----:B------:R-:W-:Y:S02]  /*1b30*/  FMNMX.FTZ R17, R17, R16, !PT ;  /* 0x0000001011117209 */ /* 0x000fe40007810000 */
[----:B------:R-:W-:-:S02]  /*1b40*/  FMNMX.FTZ R2, R18, R3, PT ;  /* 0x0000000312027209 */ /* 0x000fc40003810000 */
[----:B------:R-:W-:Y:S02]  /*1b50*/  FMNMX.FTZ R18, R18, R17, !PT ;  /* 0x0000001112127209 */ /* 0x000fe40007810000 */
[C---:B------:R-:W-:Y:S02]  /*1b60*/  FMNMX.FTZ R2, R19.reuse, R2, PT ;  /* 0x0000000213027209 */ /* 0x040fe40003810000 */
[----:B------:R-:W-:Y:S01]  /*1b70*/  FMNMX.FTZ R3, R19, R18, !PT ;  /* 0x0000001213037209 */ /* 0x000fe20007810000 */
[----:B------:R-:W-:Y:S06]  /*1b80*/  @P1 BRA `(.L_x_131) ;  /* 0xfffffffc005c1947 */ /* 0x000fec000383ffff */
.L_x_130:
[----:B------:R-:W-:Y:S05]  /*1b90*/  BSYNC B1 ;  /* 0x0000000000017941 */ /* 0x000fea0003800000 */
.L_x_129:
[----:B------:R-:W-:Y:S05]  /*1ba0*/  @!P2 BRA `(.L_x_128) ;  /* 0x00000008006ca947 */ /* 0x000fea0003800000 */
.L_x_132:
[----:B------:R-:W-:-:S05]  /*1bb0*/  IMAD.WIDE R20, R27, 0x40, R28 ;  /* 0x000000401b147825 */ /* 0x000fca00078e021c */
[----:B------:R-:W2:Y:S04]  /*1bc0*/  LDG.E.128 R16, desc[UR12][R20.64] ;  /* 0x0000000c14107981 */ /* 0x000ea8000c1e1d00 */
[----:B------:R-:W3:Y:S04]  /*1bd0*/  LDG.E.128 R12, desc[UR12][R20.64+0x10] ;  /* 0x0000100c140c7981 */ /* 0x000ee8000c1e1d00 */
[----:B------:R-:W4:Y:S04]  /*1be0*/  LDG.E.128 R8, desc[UR12][R20.64+0x20] ;  /* 0x0000200c14087981 */ /* 0x000f28000c1e1d00 */
[----:B------:R3:W5:Y:S01]  /*1bf0*/  LDG.E.128 R4, desc[UR12][R20.64+0x30] ;  /* 0x0000300c14047981 */ /* 0x000762000c1e1d00 */
[----:B--2---:R-:W-:-:S02]  /*1c00*/  FMNMX.FTZ R2, R16, R2, PT ;  /* 0x0000000210027209 */ /* 0x004fc40003810000 */
[----:B------:R-:W-:Y:S02]  /*1c10*/  FMNMX.FTZ R16, R16, R3, !PT ;  /* 0x0000000310107209 */ /* 0x000fe40007810000 */
[C---:B------:R-:W-:Y:S02]  /*1c20*/  FMNMX.FTZ R3, R17.reuse, R2, PT ;  /* 0x0000000211037209 */ /* 0x040fe40003810000 */
[----:B------:R-:W-:Y:S02]  /*1c30*/  FMNMX.FTZ R17, R17, R16, !PT ;  /* 0x0000001011117209 */ /* 0x000fe40007810000 */
[----:B------:R-:W-:Y:S01]  /*1c40*/  FMNMX.FTZ R16, R18, R3, PT ;  /* 0x0000000312107209 */ /* 0x000fe20003810000 */
[----:B------:R-:W-:Y:S01]  /*1c50*/  IMAD.WIDE R2, R24, 0x40, R20 ;  /* 0x0000004018027825 */ /* 0x000fe200078e0214 */
[----:B------:R-:W-:Y:S02]  /*1c60*/  FMNMX.FTZ R18, R18, R17, !PT ;  /* 0x0000001112127209 */ /* 0x000fe40007810000 */
[----:B------:R-:W-:-:S02]  /*1c70*/  FMNMX.FTZ R23, R19, R16, PT ;  /* 0x0000001013177209 */ /* 0x000fc40003810000 */
[----:B------:R-:W-:Y:S02]  /*1c80*/  FMNMX.FTZ R31, R19, R18, !PT ;  /* 0x00000012131f7209 */ /* 0x000fe40007810000 */
[----:B------:R-:W2:Y:S01]  /*1c90*/  LDG.E.128 R16, desc[UR12][R2.64] ;  /* 0x0000000c02107981 */ /* 0x000ea2000c1e1d00 */
[C---:B---3--:R-:W-:Y:S02]  /*1ca0*/  FMNMX.FTZ R20, R12.reuse, R23, PT ;  /* 0x000000170c147209 */ /* 0x048fe40003810000 */
[----:B------:R-:W-:Y:S02]  /*1cb0*/  FMNMX.FTZ R12, R12, R31, !PT ;  /* 0x0000001f0c0c7209 */ /* 0x000fe40007810000 */
[C---:B------:R-:W-:Y:S02]  /*1cc0*/  FMNMX.FTZ R21, R13.reuse, R20, PT ;  /* 0x000000140d157209 */ /* 0x040fe40003810000 */
[----:B------:R-:W-:Y:S02]  /*1cd0*/  FMNMX.FTZ R13, R13, R12, !PT ;  /* 0x0000000c0d0d7209 */ /* 0x000fe40007810000 */
[----:B------:R-:W-:-:S02]  /*1ce0*/  FMNMX.FTZ R12, R14, R21, PT ;  /* 0x000000150e0c7209 */ /* 0x000fc40003810000 */
[----:B------:R-:W-:Y:S02]  /*1cf0*/  FMNMX.FTZ R14, R14, R13, !PT ;  /* 0x0000000d0e0e7209 */ /* 0x000fe40007810000 */
[C---:B------:R-:W-:Y:S02]  /*1d00*/  FMNMX.FTZ R21, R15.reuse, R12, PT ;  /* 0x0000000c0f157209 */ /* 0x040fe40003810000 */
[----:B------:R-:W-:Y:S02]  /*1d10*/  FMNMX.FTZ R23, R15, R14, !PT ;  /* 0x0000000e0f177209 */ /* 0x000fe40007810000 */
[----:B------:R-:W3:Y:S01]  /*1d20*/  LDG.E.128 R12, desc[UR12][R2.64+0x10] ;  /* 0x0000100c020c7981 */ /* 0x000ee2000c1e1d00 */
[C---:B----4-:R-:W-:Y:S02]  /*1d30*/  FMNMX.FTZ R20, R8.reuse, R21, PT ;  /* 0x0000001508147209 */ /* 0x050fe40003810000 */
[----:B------:R-:W-:Y:S02]  /*1d40*/  FMNMX.FTZ R8, R8, R23, !PT ;  /* 0x0000001708087209 */ /* 0x000fe40007810000 */
[----:B------:R-:W-:-:S02]  /*1d50*/  FMNMX.FTZ R21, R9, R20, PT ;  /* 0x0000001409157209 */ /* 0x000fc40003810000 */
[----:B------:R-:W-:Y:S02]  /*1d60*/  FMNMX.FTZ R9, R9, R8, !PT ;  /* 0x0000000809097209 */ /* 0x000fe40007810000 */
[C---:B------:R-:W-:Y:S02]  /*1d70*/  FMNMX.FTZ R8, R10.reuse, R21, PT ;  /* 0x000000150a087209 */ /* 0x040fe40003810000 */
[----:B------:R-:W-:Y:S02]  /*1d80*/  FMNMX.FTZ R10, R10, R9, !PT ;  /* 0x000000090a0a7209 */ /* 0x000fe40007810000 */
[C---:B------:R-:W-:Y:S02]  /*1d90*/  FMNMX.FTZ R21, R11.reuse, R8, PT ;  /* 0x000000080b157209 */ /* 0x040fe40003810000 */
[----:B------:R-:W-:Y:S02]  /*1da0*/  FMNMX.FTZ R23, R11, R10, !PT ;  /* 0x0000000a0b177209 */ /* 0x000fe40007810000 */
[----:B------:R-:W4:Y:S01]  /*1db0*/  LDG.E.128 R8, desc[UR12][R2.64+0x20] ;  /* 0x0000200c02087981 */ /* 0x000f22000c1e1d00 */
[----:B-----5:R-:W-:-:S02]  /*1dc0*/  FMNMX.FTZ R20, R4, R21, PT ;  /* 0x0000001504147209 */ /* 0x020fc40003810000 */
[----:B------:R-:W-:Y:S02]  /*1dd0*/  FMNMX.FTZ R4, R4, R23, !PT ;  /* 0x0000001704047209 */ /* 0x000fe40007810000 */
[C---:B------:R-:W-:Y:S02]  /*1de0*/  FMNMX.FTZ R21, R5.reuse, R20, PT ;  /* 0x0000001405157209 */ /* 0x040fe40003810000 */
[----:B------:R-:W-:Y:S02]  /*1df0*/  FMNMX.FTZ R5, R5, R4, !PT ;  /* 0x0000000405057209 */ /* 0x000fe40007810000 */
[C---:B------:R-:W-:Y:S02]  /*1e00*/  FMNMX.FTZ R4, R6.reuse, R21, PT ;  /* 0x0000001506047209 */ /* 0x040fe40003810000 */
[----:B------:R-:W-:Y:S02]  /*1e10*/  FMNMX.FTZ R6, R6, R5, !PT ;  /* 0x0000000506067209 */ /* 0x000fe40007810000 */
[----:B------:R-:W-:-:S02]  /*1e20*/  FMNMX.FTZ R21, R7, R4, PT ;  /* 0x0000000407157209 */ /* 0x000fc40003810000 */
[----:B------:R-:W-:Y:S02]  /*1e30*/  FMNMX.FTZ R23, R7, R6, !PT ;  /* 0x0000000607177209 */ /* 0x000fe40007810000 */
[----:B------:R0:W5:Y:S01]  /*1e40*/  LDG.E.128 R4, desc[UR12][R2.64+0x30] ;  /* 0x0000300c02047981 */ /* 0x000162000c1e1d00 */
[-C--:B--2---:R-:W-:Y:S02]  /*1e50*/  FMNMX.FTZ R20, R21, R16.reuse, PT ;  /* 0x0000001015147209 */ /* 0x084fe40003810000 */
[----:B------:R-:W-:Y:S02]  /*1e60*/  FMNMX.FTZ R16, R23, R16, !PT ;  /* 0x0000001017107209 */ /* 0x000fe40007810000 */
[C---:B------:R-:W-:Y:S02]  /*1e70*/  FMNMX.FTZ R21, R17.reuse, R20, PT ;  /* 0x0000001411157209 */ /* 0x040fe40003810000 */
[----:B------:R-:W-:Y:S02]  /*1e80*/  FMNMX.FTZ R17, R17, R16, !PT ;  /* 0x0000001011117209 */ /* 0x000fe40007810000 */
[----:B------:R-:W-:Y:S01]  /*1e90*/  FMNMX.FTZ R16, R18, R21, PT ;  /* 0x0000001512107209 */ /* 0x000fe20003810000 */
[----:B------:R-:W-:Y:S01]  /*1ea0*/  IMAD.WIDE R20, R24, 0x40, R2 ;  /* 0x0000004018147825 */ /* 0x000fe200078e0202 */
[----:B------:R-:W-:-:S02]  /*1eb0*/  FMNMX.FTZ R18, R18, R17, !PT ;  /* 0x0000001112127209 */ /* 0x000fc40007810000 */
[C---:B------:R-:W-:Y:S02]  /*1ec0*/  FMNMX.FTZ R17, R19.reuse, R16, PT ;  /* 0x0000001013117209 */ /* 0x040fe40003810000 */
[----:B------:R-:W-:Y:S02]  /*1ed0*/  FMNMX.FTZ R19, R19, R18, !PT ;  /* 0x0000001213137209 */ /* 0x000fe40007810000 */
[C---:B---3--:R-:W-:Y:S02]  /*1ee0*/  FMNMX.FTZ R22, R12.reuse, R17, PT ;  /* 0x000000110c167209 */ /* 0x048fe40003810000 */
[----:B------:R-:W-:Y:S02]  /*1ef0*/  FMNMX.FTZ R12, R12, R19, !PT ;  /* 0x000000130c0c7209 */ /* 0x000fe40007810000 */
[----:B------:R-:W2:Y:S01]  /*1f00*/  LDG.E.128 R16, desc[UR12][R20.64] ;  /* 0x0000000c14107981 */ /* 0x000ea2000c1e1d00 */
[C---:B0-----:R-:W-:Y:S02]  /*1f10*/  FMNMX.FTZ R3, R13.reuse, R22, PT ;  /* 0x000000160d037209 */ /* 0x041fe40003810000 */
[----:B------:R-:W-:-:S02]  /*1f20*/  FMNMX.FTZ R13, R13, R12, !PT ;  /* 0x0000000c0d0d7209 */ /* 0x000fc40007810000 */
[C---:B------:R-:W-:Y:S02]  /*1f30*/  FMNMX.FTZ R2, R14.reuse, R3, PT ;  /* 0x000000030e027209 */ /* 0x040fe40003810000 */
[----:B------:R-:W-:Y:S02]  /*1f40*/  FMNMX.FTZ R14, R14, R13, !PT ;  /* 0x0000000d0e0e7209 */ /* 0x000fe40007810000 */
[C---:B------:R-:W-:Y:S02]  /*1f50*/  FMNMX.FTZ R3, R15.reuse, R2, PT ;  /* 0x000000020f037209 */ /* 0x040fe40003810000 */
[----:B------:R-:W-:Y:S02]  /*1f60*/  FMNMX.FTZ R15, R15, R14, !PT ;  /* 0x0000000e0f0f7209 */ /* 0x000fe40007810000 */
[C---:B----4-:R-:W-:Y:S02]  /*1f70*/  FMNMX.FTZ R2, R8.reuse, R3, PT ;  /* 0x0000000308027209 */ /* 0x050fe40003810000 */
[----:B------:R-:W-:-:S02]  /*1f80*/  FMNMX.FTZ R8, R8, R15, !PT ;  /* 0x0000000f08087209 */ /* 0x000fc40007810000 */
[----:B------:R-:W3:Y:S01]  /*1f90*/  LDG.E.128 R12, desc[UR12][R20.64+0x10] ;  /* 0x0000100c140c7981 */ /* 0x000ee2000c1e1d00 */
[C---:B------:R-:W-:Y:S02]  /*1fa0*/  FMNMX.FTZ R3, R9.reuse, R2, PT ;  /* 0x0000000209037209 */ /* 0x040fe40003810000 */
[----:B------:R-:W-:Y:S02]  /*1fb0*/  FMNMX.FTZ R9, R9, R8, !PT ;  /* 0x0000000809097209 */ /* 0x000fe40007810000 */
[C---:B------:R-:W-:Y:S02]  /*1fc0*/  FMNMX.FTZ R2, R10.reuse, R3, PT ;  /* 0x000000030a027209 */ /* 0x040fe40003810000 */
[----:B------:R-:W-:Y:S02]  /*1fd0*/  FMNMX.FTZ R10, R10, R9, !PT ;  /* 0x000000090a0a7209 */ /* 0x000fe40007810000 */
[C---:B------:R-:W-:Y:S02]  /*1fe0*/  FMNMX.FTZ R3, R11.reuse, R2, PT ;  /* 0x000000020b037209 */ /* 0x040fe40003810000 */
[----:B------:R-:W-:-:S02]  /*1ff0*/  FMNMX.FTZ R23, R11, R10, !PT ;  /* 0x0000000a0b177209 */ /* 0x000fc40007810000 */
[----:B------:R-:W4:Y:S01]  /*2000*/  LDG.E.128 R8, desc[UR12][R20.64+0x20] ;  /* 0x0000200c14087981 */ /* 0x000f22000c1e1d00 */
[C---:B-----5:R-:W-:Y:S02]  /*2010*/  FMNMX.FTZ R2, R4.reuse, R3, PT ;  /* 0x0000000304027209 */ /* 0x060fe40003810000 */
[----:B------:R-:W-:Y:S02]  /*2020*/  FMNMX.FTZ R4, R4, R23, !PT ;  /* 0x0000001704047209 */ /* 0x000fe40007810000 */
[C---:B------:R-:W-:Y:S02]  /*2030*/  FMNMX.FTZ R3, R5.reuse, R2, PT ;  /* 0x0000000205037209 */ /* 0x040fe40003810000 */
[----:B------:R-:W-:Y:S02]  /*2040*/  FMNMX.FTZ R5, R5, R4, !PT ;  /* 0x0000000405057209 */ /* 0x000fe40007810000 */
[C---:B------:R-:W-:Y:S02]  /*2050*/  FMNMX.FTZ R2, R6.reuse, R3, PT ;  /* 0x0000000306027209 */ /* 0x040fe40003810000 */
[----:B------:R-:W-:-:S02]  /*2060*/  FMNMX.FTZ R6, R6, R5, !PT ;  /* 0x0000000506067209 */ /* 0x000fc40007810000 */
[C---:B------:R-:W-:Y:S02]  /*2070*/  FMNMX.FTZ R3, R7.reuse, R2, PT ;  /* 0x0000000207037209 */ /* 0x040fe40003810000 */
[----:B------:R-:W-:Y:S02]  /*2080*/  FMNMX.FTZ R23, R7, R6, !PT ;  /* 0x0000000607177209 */ /* 0x000fe40007810000 */
[----:B------:R0:W5:Y:S01]  /*2090*/  LDG.E.128 R4, desc[UR12][R20.64+0x30] ;  /* 0x0000300c14047981 */ /* 0x000162000c1e1d00 */
[-C--:B--2---:R-:W-:Y:S02]  /*20a0*/  FMNMX.FTZ R2, R3, R16.reuse, PT ;  /* 0x0000001003027209 */ /* 0x084fe40003810000 */
[----:B------:R-:W-:Y:S02]  /*20b0*/  FMNMX.FTZ R16, R23, R16, !PT ;  /* 0x0000001017107209 */ /* 0x000fe40007810000 */
[C---:B------:R-:W-:Y:S02]  /*20c0*/  FMNMX.FTZ R3, R17.reuse, R2, PT ;  /* 0x0000000211037209 */ /* 0x040fe40003810000 */
[----:B------:R-:W-:-:S02]  /*20d0*/  FMNMX.FTZ R17, R17, R16, !PT ;  /* 0x0000001011117209 */ /* 0x000fc40007810000 */
[C---:B------:R-:W-:Y:S02]  /*20e0*/  FMNMX.FTZ R2, R18.reuse, R3, PT ;  /* 0x0000000312027209 */ /* 0x040fe40003810000 */
[----:B------:R-:W-:Y:S02]  /*20f0*/  FMNMX.FTZ R18, R18, R17, !PT ;  /* 0x0000001112127209 */ /* 0x000fe40007810000 */
[C---:B------:R-:W-:Y:S01]  /*2100*/  FMNMX.FTZ R17, R19.reuse, R2, PT ;  /* 0x0000000213117209 */ /* 0x040fe20003810000 */
[----:B------:R-:W-:Y:S01]  /*2110*/  IMAD.WIDE R2, R24, 0x40, R20 ;  /* 0x0000004018027825 */ /* 0x000fe200078e0214 */
[----:B------:R-:W-:Y:S02]  /*2120*/  FMNMX.FTZ R19, R19, R18, !PT ;  /* 0x0000001213137209 */ /* 0x000fe40007810000 */
[C---:B---3--:R-:W-:Y:S02]  /*2130*/  FMNMX.FTZ R22, R12.reuse, R17, PT ;  /* 0x000000110c167209 */ /* 0x048fe40003810000 */
[----:B------:R-:W-:-:S02]  /*2140*/  FMNMX.FTZ R12, R12, R19, !PT ;  /* 0x000000130c0c7209 */ /* 0x000fc40007810000 */
[----:B------:R-:W2:Y:S01]  /*2150*/  LDG.E.128 R16, desc[UR12][R2.64] ;  /* 0x0000000c02107981 */ /* 0x000ea2000c1e1d00 */
[C---:B0-----:R-:W-:Y:S02]  /*2160*/  FMNMX.FTZ R21, R13.reuse, R22, PT ;  /* 0x000000160d157209 */ /* 0x041fe40003810000 */
[----:B------:R-:W-:Y:S02]  /*2170*/  FMNMX.FTZ R13, R13, R12, !PT ;  /* 0x0000000c0d0d7209 */ /* 0x000fe40007810000 */
[C---:B------:R-:W-:Y:S02]  /*2180*/  FMNMX.FTZ R12, R14.reuse, R21, PT ;  /* 0x000000150e0c7209 */ /* 0x040fe40003810000 */
[----:B------:R-:W-:Y:S02]  /*2190*/  FMNMX.FTZ R14, R14, R13, !PT ;  /* 0x0000000d0e0e7209 */ /* 0x000fe40007810000 */
[C---:B------:R-:W-:Y:S02]  /*21a0*/  FMNMX.FTZ R13, R15.reuse, R12, PT ;  /* 0x0000000c0f0d7209 */ /* 0x040fe40003810000 */
[----:B------:R-:W-:-:S02]  /*21b0*/  FMNMX.FTZ R15, R15, R14, !PT ;  /* 0x0000000e0f0f7209 */ /* 0x000fc40007810000 */
[C---:B----4-:R-:W-:Y:S02]  /*21c0*/  FMNMX.FTZ R20, R8.reuse, R13, PT ;  /* 0x0000000d08147209 */ /* 0x050fe40003810000 */
[----:B------:R-:W-:Y:S02]  /*21d0*/  FMNMX.FTZ R8, R8, R15, !PT ;  /* 0x0000000f08087209 */ /* 0x000fe40007810000 */
[----:B------:R-:W3:Y:S01]  /*21e0*/  LDG.E.128 R12, desc[UR12][R2.64+0x10] ;  /* 0x0000100c020c7981 */ /* 0x000ee2000c1e1d00 */
[C---:B------:R-:W-:Y:S02]  /*21f0*/  FMNMX.FTZ R21, R9.reuse, R20, PT ;  /* 0x0000001409157209 */ /* 0x040fe40003810000 */
[----:B------:R-:W-:Y:S02]  /*2200*/  FMNMX.FTZ R9, R9, R8, !PT ;  /* 0x0000000809097209 */ /* 0x000fe40007810000 */
[C---:B------:R-:W-:Y:S02]  /*2210*/  FMNMX.FTZ R8, R10.reuse, R21, PT ;  /* 0x000000150a087209 */ /* 0x040fe40003810000 */
[----:B------:R-:W-:-:S02]  /*2220*/  FMNMX.FTZ R10, R10, R9, !PT ;  /* 0x000000090a0a7209 */ /* 0x000fc40007810000 */
[C---:B------:R-:W-:Y:S02]  /*2230*/  FMNMX.FTZ R21, R11.reuse, R8, PT ;  /* 0x000000080b157209 */ /* 0x040fe40003810000 */
[----:B------:R-:W-:Y:S02]  /*2240*/  FMNMX.FTZ R23, R11, R10, !PT ;  /* 0x0000000a0b177209 */ /* 0x000fe40007810000 */
[----:B------:R-:W4:Y:S01]  /*2250*/  LDG.E.128 R8, desc[UR12][R2.64+0x20] ;  /* 0x0000200c02087981 */ /* 0x000f22000c1e1d00 */
[C---:B-----5:R-:W-:Y:S02]  /*2260*/  FMNMX.FTZ R20, R4.reuse, R21, PT ;  /* 0x0000001504147209 */ /* 0x060fe40003810000 */
[----:B------:R-:W-:Y:S02]  /*2270*/  FMNMX.FTZ R4, R4, R23, !PT ;  /* 0x0000001704047209 */ /* 0x000fe40007810000 */
[C---:B------:R-:W-:Y:S02]  /*2280*/  FMNMX.FTZ R31, R5.reuse, R20, PT ;  /* 0x00000014051f7209 */ /* 0x040fe40003810000 */
[----:B------:R0:W5:Y:S01]  /*2290*/  LDG.E.128 R20, desc[UR12][R2.64+0x30] ;  /* 0x0000300c02147981 */ /* 0x000162000c1e1d00 */
[----:B------:R-:W-:-:S02]  /*22a0*/  FMNMX.FTZ R5, R5, R4, !PT ;  /* 0x0000000405057209 */ /* 0x000fc40007810000 */
[C---:B------:R-:W-:Y:S02]  /*22b0*/  FMNMX.FTZ R4, R6.reuse, R31, PT ;  /* 0x0000001f06047209 */ /* 0x040fe40003810000 */
[----:B------:R-:W-:Y:S02]  /*22c0*/  FMNMX.FTZ R6, R6, R5, !PT ;  /* 0x0000000506067209 */ /* 0x000fe40007810000 */
[C---:B------:R-:W-:Y:S02]  /*22d0*/  FMNMX.FTZ R5, R7.reuse, R4, PT ;  /* 0x0000000407057209 */ /* 0x040fe40003810000 */
[----:B------:R-:W-:Y:S02]  /*22e0*/  FMNMX.FTZ R7, R7, R6, !PT ;  /* 0x0000000607077209 */ /* 0x000fe40007810000 */
[----:B------:R-:W-:-:S04]  /*22f0*/  IADD3 R27, R24, R27, R24 ;  /* 0x0000001b181b7210 */ /* 0x000fc80007ffe018 */
[----:B------:R-:W-:Y:S02]  /*2300*/  IADD3 R27, R24, R27, R24 ;  /* 0x0000001b181b7210 */ /* 0x000fe40007ffe018 */
[-C--:B--2---:R-:W-:Y:S02]  /*2310*/  FMNMX.FTZ R4, R5, R16.reuse, PT ;  /* 0x0000001005047209 */ /* 0x084fe40003810000 */
[----:B------:R-:W-:Y:S02]  /*2320*/  FMNMX.FTZ R16, R7, R16, !PT ;  /* 0x0000001007107209 */ /* 0x000fe40007810000 */
[C---:B------:R-:W-:Y:S02]  /*2330*/  FMNMX.FTZ R5, R17.reuse, R4, PT ;  /* 0x0000000411057209 */ /* 0x040fe40003810000 */
[----:B------:R-:W-:Y:S02]  /*2340*/  FMNMX.FTZ R17, R17, R16, !PT ;  /* 0x0000001011117209 */ /* 0x000fe40007810000 */
[----:B------:R-:W-:-:S02]  /*2350*/  FMNMX.FTZ R4, R18, R5, PT ;  /* 0x0000000512047209 */ /* 0x000fc40003810000 */
[----:B------:R-:W-:Y:S02]  /*2360*/  FMNMX.FTZ R18, R18, R17, !PT ;  /* 0x0000001112127209 */ /* 0x000fe40007810000 */
[C---:B0-----:R-:W-:Y:S02]  /*2370*/  FMNMX.FTZ R3, R19.reuse, R4, PT ;  /* 0x0000000413037209 */ /* 0x041fe40003810000 */
        /* <DEDUP_REMOVED lines=11> */
[----:B------:R-:W-:Y:S02]  /*2430*/  SHF.R.S32.HI R5, RZ, 0x1f, R0 ;  /* 0x0000001fff057819 */ /* 0x000fe40000011400 */
[C---:B------:R-:W-:Y:S02]  /*2440*/  FMNMX.FTZ R3, R9.reuse, R2, PT ;  /* 0x0000000209037209 */ /* 0x040fe40003810000 */
[----:B------:R-:W-:Y:S02]  /*2450*/  FMNMX.FTZ R9, R9, R8, !PT ;  /* 0x0000000809097209 */ /* 0x000fe40007810000 */
[----:B------:R-:W-:Y:S02]  /*2460*/  LEA.HI R5, R5, R0, RZ, 0x4 ;  /* 0x0000000005057211 */ /* 0x000fe400078f20ff */
[----:B------:R-:W-:-:S02]  /*2470*/  FMNMX.FTZ R2, R10, R3, PT ;  /* 0x000000030a027209 */ /* 0x000fc40003810000 */
[----:B------:R-:W-:Y:S02]  /*2480*/  FMNMX.FTZ R10, R10, R9, !PT ;  /* 0x000000090a0a7209 */ /* 0x000fe40007810000 */
[----:B------:R-:W-:Y:S02]  /*2490*/  SHF.R.S32.HI R4, RZ, 0x4, R5 ;  /* 0x00000004ff047819 */ /* 0x000fe40000011405 */
[C---:B------:R-:W-:Y:S02]  /*24a0*/  FMNMX.FTZ R3, R11.reuse, R2, PT ;  /* 0x000000020b037209 */ /* 0x040fe40003810000 */
[----:B------:R-:W-:Y:S02]  /*24b0*/  FMNMX.FTZ R11, R11, R10, !PT ;  /* 0x0000000a0b0b7209 */ /* 0x000fe40007810000 */
[----:B------:R-:W-:Y:S02]  /*24c0*/  ISETP.GE.AND P1, PT, R27, R4, PT ;  /* 0x000000041b00720c */ /* 0x000fe40003f26270 */
[----:B-----5:R-:W-:-:S02]  /*24d0*/  FMNMX.FTZ R2, R20, R3, PT ;  /* 0x0000000314027209 */ /* 0x020fc40003810000 */
[----:B------:R-:W-:Y:S02]  /*24e0*/  FMNMX.FTZ R20, R20, R11, !PT ;  /* 0x0000000b14147209 */ /* 0x000fe40007810000 */
[C---:B------:R-:W-:Y:S02]  /*24f0*/  FMNMX.FTZ R3, R21.reuse, R2, PT ;  /* 0x0000000215037209 */ /* 0x040fe40003810000 */
[----:B------:R-:W-:Y:S02]  /*2500*/  FMNMX.FTZ R21, R21, R20, !PT ;  /* 0x0000001415157209 */ /* 0x000fe40007810000 */
[C---:B------:R-:W-:Y:S02]  /*2510*/  FMNMX.FTZ R2, R22.reuse, R3, PT ;  /* 0x0000000316027209 */ /* 0x040fe40003810000 */
[----:B------:R-:W-:Y:S02]  /*2520*/  FMNMX.FTZ R22, R22, R21, !PT ;  /* 0x0000001516167209 */ /* 0x000fe40007810000 */
[----:B------:R-:W-:-:S02]  /*2530*/  FMNMX.FTZ R2, R23, R2, PT ;  /* 0x0000000217027209 */ /* 0x000fc40003810000 */
[----:B------:R-:W-:Y:S01]  /*2540*/  FMNMX.FTZ R3, R23, R22, !PT ;  /* 0x0000001617037209 */ /* 0x000fe20007810000 */
[----:B------:R-:W-:Y:S06]  /*2550*/  @!P1 BRA `(.L_x_132) ;  /* 0xfffffff400949947 */ /* 0x000fec000383ffff */
.L_x_128:
[----:B------:R-:W-:Y:S05]  /*2560*/  BSYNC B0 ;  /* 0x0000000000007941 */ /* 0x000fea0003800000 */
.L_x_109:
[----:B------:R-:W0:Y:S01]  /*2570*/  S2UR UR5, SR_CgaCtaId ;  /* 0x00000000000579c3 */ /* 0x000e220000008800 */
[----:B------:R-:W1:Y:S01]  /*2580*/  S2R R4, SR_LANEID ;  /* 0x0000000000047919 */ /* 0x000e620000000000 */
[----:B------:R-:W-:Y:S01]  /*2590*/  ISETP.GT.AND P1, PT, R24, 0xff, PT ;  /* 0x000000ff1800780c */ /* 0x000fe20003f24270 */
[----:B------:R-:W-:Y:S01]  /*25a0*/  UMOV UR4, 0x400 ;  /* 0x0000040000047882 */ /* 0x000fe20000000000 */
[----:B------:R-:W-:Y:S01]  /*25b0*/  SHF.R.S32.HI R6, RZ, 0x1f, R25 ;  /* 0x0000001fff067819 */ /* 0x000fe20000011419 */
[----:B------:R-:W-:Y:S03]  /*25c0*/  BSSY B0, `(.L_x_133) ;  /* 0x000007c000007945 */ /* 0x000fe60003800000 */
        /* <DEDUP_REMOVED lines=9> */
[----:B------:R-:W-:Y:S01]  /*2660*/  ISETP.GT.AND P1, PT, R7, R24, PT ;  /* 0x000000180700720c */ /* 0x000fe20003f24270 */
[----:B------:R-:W-:-:S05]  /*2670*/  IMAD.IADD R9, R9, 0x1, R24 ;  /* 0x0000000109097824 */ /* 0x000fca00078e0218 */
        /* <DEDUP_REMOVED lines=34> */
[C---:B------:R-:W-:Y:S02]  /*28a0*/  ISETP.GE.AND P6, PT, R24.reuse, 0x21, PT ;  /* 0x000000211800780c */ /* 0x040fe40003fc6270 */
[C---:B------:R-:W-:Y:S02]  /*28b0*/  ISETP.GE.AND P2, PT, R24.reuse, 0x41, PT ;  /* 0x000000411800780c */ /* 0x040fe40003f46270 */
[C---:B------:R-:W-:Y:S02]  /*28c0*/  ISETP.GE.AND P3, PT, R24.reuse, 0x61, PT ;  /* 0x000000611800780c */ /* 0x040fe40003f66270 */
[C---:B------:R-:W-:Y:S02]  /*28d0*/  ISETP.GE.AND P4, PT, R24.reuse, 0x81, PT ;  /* 0x000000811800780c */ /* 0x040fe40003f86270 */
[----:B------:R-:W-:-:S05]  /*28e0*/  ISETP.GE.AND P5, PT, R24, 0xa1, PT ;  /* 0x000000a11800780c */ /* 0x000fca0003fa6270 */
[----:B0-----:R-:W0:Y:S04]  /*28f0*/  @P6 LDS.64 R4, [UR4+0x10] ;  /* 0x00001004ff046984 */ /* 0x001e280008000a00 */
[----:B------:R-:W1:Y:S04]  /*2900*/  @P2 LDS.64 R8, [UR4+0x18] ;  /* 0x00001804ff082984 */ /* 0x000e680008000a00 */
[----:B------:R-:W-:Y:S04]  /*2910*/  @P4 LDS.64 R10, [UR4+0x28] ;  /* 0x00002804ff0a4984 */ /* 0x000fe80008000a00 */
[----:B------:R-:W-:Y:S01]  /*2920*/  @P5 LDS.64 R6, [UR4+0x30] ;  /* 0x00003004ff065984 */ /* 0x000fe20008000a00 */
[----:B0-----:R-:W-:-:S02]  /*2930*/  @P6 FMNMX.FTZ R3, R3, R5, !PT ;  /* 0x0000000503036209 */ /* 0x001fc40007810000 */
[----:B------:R-:W-:Y:S02]  /*2940*/  @P6 FMNMX.FTZ R2, R2, R4, PT ;  /* 0x0000000402026209 */ /* 0x000fe40003810000 */
[----:B------:R-:W-:Y:S01]  /*2950*/  ISETP.GE.AND P6, PT, R24, 0xc1, PT ;  /* 0x000000c11800780c */ /* 0x000fe20003fc6270 */
[----:B------:R-:W0:Y:S01]  /*2960*/  @P3 LDS.64 R4, [UR4+0x20] ;  /* 0x00002004ff043984 */ /* 0x000e220008000a00 */
[----:B-1----:R-:W-:Y:S02]  /*2970*/  @P2 FMNMX.FTZ R2, R2, R8, PT ;  /* 0x0000000802022209 */ /* 0x002fe40003810000 */
[----:B------:R-:W-:Y:S02]  /*2980*/  @P2 FMNMX.FTZ R3, R3, R9, !PT ;  /* 0x0000000903032209 */ /* 0x000fe40007810000 */
[----:B------:R-:W-:-:S07]  /*2990*/  ISETP.GE.AND P2, PT, R24, 0xe1, PT ;  /* 0x000000e11800780c */ /* 0x000fce0003f46270 */
        /* <DEDUP_REMOVED lines=14> */
.L_x_134:
        /* <DEDUP_REMOVED lines=30> */
[----:B-1----:R-:W0:Y:S04]  /*2c60*/  LDS.128 R4, [UR4+0x10] ;  /* 0x00001004ff047984 */ /* 0x002e280008000c00 */
[----:B------:R-:W1:Y:S04]  /*2c70*/  LDS.128 R8, [UR4+0x20] ;  /* 0x00002004ff087984 */ /* 0x000e680008000c00 */
[----:B------:R-:W2:Y:S04]  /*2c80*/  LDS.128 R12, [UR4+0x30] ;  /* 0x00003004ff0c7984 */ /* 0x000ea80008000c00 */
[----:B------:R-:W3:Y:S01]  /*2c90*/  LDS.64 R16, [UR4+0x40] ;  /* 0x00004004ff107984 */ /* 0x000ee20008000a00 */
[----:B0-----:R-:W-:-:S02]  /*2ca0*/  FMNMX.FTZ R19, R2, R4, PT ;  /* 0x0000000402137209 */ /* 0x001fc40003810000 */
[----:B------:R-:W-:Y:S02]  /*2cb0*/  FMNMX.FTZ R2, R3, R5, !PT ;  /* 0x0000000503027209 */ /* 0x000fe40007810000 */
[----:B------:R-:W-:Y:S02]  /*2cc0*/  FMNMX.FTZ R19, R19, R6, PT ;  /* 0x0000000613137209 */ /* 0x000fe40003810000 */
[----:B------:R-:W-:Y:S02]  /*2cd0*/  FMNMX.FTZ R2, R2, R7, !PT ;  /* 0x0000000702027209 */ /* 0x000fe40007810000 */
[----:B-1----:R-:W-:Y:S02]  /*2ce0*/  FMNMX.FTZ R19, R19, R8, PT ;  /* 0x0000000813137209 */ /* 0x002fe40003810000 */
[----:B------:R-:W-:Y:S02]  /*2cf0*/  FMNMX.FTZ R2, R2, R9, !PT ;  /* 0x0000000902027209 */ /* 0x000fe40007810000 */
[----:B------:R-:W-:-:S02]  /*2d00*/  FMNMX.FTZ R19, R19, R10, PT ;  /* 0x0000000a13137209 */ /* 0x000fc40003810000 */
[----:B------:R-:W-:Y:S02]  /*2d10*/  FMNMX.FTZ R2, R2, R11, !PT ;  /* 0x0000000b02027209 */ /* 0x000fe40007810000 */
[----:B--2---:R-:W-:Y:S02]  /*2d20*/  FMNMX.FTZ R19, R19, R12, PT ;  /* 0x0000000c13137209 */ /* 0x004fe40003810000 */
[----:B------:R-:W-:Y:S02]  /*2d30*/  FMNMX.FTZ R2, R2, R13, !PT ;  /* 0x0000000d02027209 */ /* 0x000fe40007810000 */
[----:B------:R-:W-:Y:S02]  /*2d40*/  FMNMX.FTZ R19, R19, R14, PT ;  /* 0x0000000e13137209 */ /* 0x000fe40003810000 */
[----:B------:R-:W-:Y:S02]  /*2d50*/  FMNMX.FTZ R4, R2, R15, !PT ;  /* 0x0000000f02047209 */ /* 0x000fe40007810000 */
[----:B---3--:R-:W-:-:S02]  /*2d60*/  FMNMX.FTZ R2, R19, R16, PT ;  /* 0x0000001013027209 */ /* 0x008fc40003810000 */
[----:B------:R-:W-:-:S07]  /*2d70*/  FMNMX.FTZ R3, R4, R17, !PT ;  /* 0x0000001104037209 */ /* 0x000fce0007810000 */
.L_x_135:
[----:B------:R-:W-:Y:S05]  /*2d80*/  BSYNC B0 ;  /* 0x0000000000007941 */ /* 0x000fea0003800000 */
.L_x_133:
        /* <DEDUP_REMOVED lines=22> */
.L_x_137:
[----:B------:R-:W-:Y:S05]  /*2ef0*/  BSYNC B0 ;  /* 0x0000000000007941 */ /* 0x000fea0003800000 */
.L_x_136:
[----:B------:R-:W-:Y:S01]  /*2f00*/  BAR.SYNC.DEFER_BLOCKING 0x0 ;  /* 0x0000000000007b1d */ /* 0x000fe20000010000 */
[----:B012---:R-:W-:-:S07]  /*2f10*/  IMAD R5, R0, UR14, RZ ;  /* 0x0000000e00057c24 */ /* 0x007fce000f8e02ff */
[----:B------:R-:W0:Y:S08]  /*2f20*/  LDC R4, c[0x0][0x210] ;  /* 0x00008400ff047b82 */ /* 0x000e300000000800 */
[----:B------:R-:W1:Y:S01]  /*2f30*/  LDC.64 R30, c[0x0][0x218] ;  /* 0x00008600ff1e7b82 */ /* 0x000e620000000a00 */
[----:B------:R-:W2:Y:S01]  /*2f40*/  LDS.64 R2, [UR4+0x50] ;  /* 0x00005004ff027984 */ /* 0x000ea20008000a00 */
[----:B0-----:R-:W-:Y:S01]  /*2f50*/  IMAD.U32 R4, R5, 0x4, R4 ;  /* 0x0000000405047824 */ /* 0x001fe200078e0004 */
[----:B------:R-:W-:-:S04]  /*2f60*/  SHF.R.S32.HI R5, RZ, 0x1f, R0 ;  /* 0x0000001fff057819 */ /* 0x000fc80000011400 */
[----:B------:R-:W-:Y:S01]  /*2f70*/  LOP3.LUT R6, R4, 0x3f, RZ, 0xc0, !PT ;  /* 0x0000003f04067812 */ /* 0x000fe200078ec0ff */
[----:B------:R-:W-:Y:S02]  /*2f80*/  IMAD R5, R5, UR14, RZ ;  /* 0x0000000e05057c24 */ /* 0x000fe4000f8e02ff */
[----:B-1----:R-:W-:Y:S01]  /*2f90*/  IMAD.WIDE.U32 R30, R0, UR14, R30 ;  /* 0x0000000e001e7c25 */ /* 0x002fe2000f8e001e */
[----:B------:R-:W-:-:S03]  /*2fa0*/  ISETP.NE.AND P1, PT, R6, RZ, PT ;  /* 0x000000ff0600720c */ /* 0x000fc60003f25270 */
[----:B------:R-:W-:Y:S01]  /*2fb0*/  IMAD.IADD R27, R5, 0x1, R31 ;  /* 0x00000001051b7824 */ /* 0x000fe200078e021f */
[----:B--2---:R-:W0:Y:S01]  /*2fc0*/  MUFU.RCP R2, R2 ;  /* 0x0000000200027308 */ /* 0x004e220000001000 */
[----:B------:R-:W-:Y:S02]  /*2fd0*/  R2UR UR5, R3 ;  /* 0x00000000030572ca */ /* 0x000fe400000e0000 */
[----:B0-----:R-:W-:-:S06]  /*2fe0*/  R2UR UR4, R2 ;  /* 0x00000000020472ca */ /* 0x001fcc00000e0000 */
[----:B------:R-:W-:Y:S09]  /*2ff0*/  @!P0 BRA !P1, `(.L_x_138) ;  /* 0x0000000800a48947 */ /* 0x000ff20004800000 */
[----:B------:R-:W-:Y:S01]  /*3000*/  IMAD.MOV R7, RZ, RZ, -R4 ;  /* 0x000000ffff077224 */ /* 0x000fe200078e0a04 */
[----:B------:R-:W-:Y:S04]  /*3010*/  BSSY B0, `(.L_x_139) ;  /* 0x000001e000007945 */ /* 0x000fe80003800000 */
[----:B------:R-:W-:-:S04]  /*3020*/  LOP3.LUT R7, R7, 0x3c, RZ, 0xc0, !PT ;  /* 0x0000003c07077812 */ /* 0x000fc800078ec0ff */
[----:B------:R-:W-:-:S04]  /*3030*/  SHF.R.U64 R7, R7, 0x2, RZ ;  /* 0x0000000207077819 */ /* 0x000fc800000012ff */
[----:B------:R-:W-:-:S04]  /*3040*/  VIMNMX R7, R7, R0, PT ;  /* 0x0000000007077248 */ /* 0x000fc80003fe0100 */
[----:B------:R-:W-:Y:S01]  /*3050*/  ISETP.GE.AND P0, PT, R25, R7, PT ;  /* 0x000000071900720c */ /* 0x000fe20003f06270 */
[----:B------:R-:W-:Y:S01]  /*3060*/  IMAD.IADD R3, R0, 0x1, -R7 ;  /* 0x0000000100037824 */ /* 0x000fe200078e0a07 */
[C---:B------:R-:W-:Y:S01]  /*3070*/  IADD3 R20, P3, R7.reuse, R30, RZ ;  /* 0x0000001e07147210 */ /* 0x040fe20007f7e0ff */
[----:B------:R-:W-:-:S03]  /*3080*/  IMAD.WIDE R22, R7, 0x4, R28 ;  /* 0x0000000407167825 */ /* 0x000fc600078e021c */
[----:B------:R-:W-:Y:S02]  /*3090*/  SHF.R.S32.HI R0, RZ, 0x1f, R3 ;  /* 0x0000001fff007819 */ /* 0x000fe40000011403 */
[----:B------:R-:W-:Y:S02]  /*30a0*/  LEA.HI.X.SX32 R21, R7, R27, 0x1, P3 ;  /* 0x0000001b07157211 */ /* 0x000fe400018f0eff */
[----:B------:R-:W-:-:S04]  /*30b0*/  LEA.HI R0, R0, R3, RZ, 0x4 ;  /* 0x0000000300007211 */ /* 0x000fc800078f20ff */
[----:B------:R-:W-:-:S04]  /*30c0*/  SHF.R.S32.HI R2, RZ, 0x4, R0 ;  /* 0x00000004ff027819 */ /* 0x000fc80000011400 */
[----:B------:R-:W-:Y:S01]  /*30d0*/  ISETP.GE.AND P1, PT, R25, R2, PT ;  /* 0x000000021900720c */ /* 0x000fe20003f26270 */
[----:B------:R-:W-:-:S05]  /*30e0*/  IMAD R0, R2, 0x10, R25 ;  /* 0x0000001002007824 */ /* 0x000fca00078e0219 */
[----:B------:R-:W-:Y:S01]  /*30f0*/  ISETP.GE.AND P2, PT, R0, R3, PT ;  /* 0x000000030000720c */ /* 0x000fe20003f46270 */
[----:B------:R-:W-:-:S12]  /*3100*/  @P0 BRA `(.L_x_140) ;  /* 0x0000000000380947 */ /* 0x000fd80003800000 */
[----:B------:R-:W-:-:S07]  /*3110*/  IMAD.MOV.U32 R11, RZ, RZ, R25 ;  /* 0x000000ffff0b7224 */ /* 0x000fce00078e0019 */
.L_x_141:
[----:B------:R-:W-:-:S06]  /*3120*/  IMAD.WIDE R8, R11, 0x4, R28 ;  /* 0x000000040b087825 */ /* 0x000fcc00078e021c */
[----:B------:R-:W2:Y:S02]  /*3130*/  LDG.E R8, desc[UR12][R8.64] ;  /* 0x0000000c08087981 */ /* 0x000ea4000c1e1900 */
[----:B--2---:R-:W-:-:S06]  /*3140*/  FMUL.FTZ R6, R8, UR4 ;  /* 0x0000000408067c20 */ /* 0x004fcc0008410000 */
[----:B------:R-:W0:Y:S02]  /*3150*/  F2I.NTZ R6, R6 ;  /* 0x0000000600067305 */ /* 0x000e240000203100 */
[----:B0-----:R-:W-:-:S05]  /*3160*/  VIADD R4, R6, UR5 ;  /* 0x0000000506047c36 */ /* 0x001fca0008000000 */
[----:B------:R-:W-:Y:S02]  /*3170*/  I2I.S8.S32.SAT R5, R4 ;  /* 0x0000000400057238 */ /* 0x000fe40000001000 */
[----:B------:R-:W-:Y:S02]  /*3180*/  IADD3 R4, P0, R11, R30, RZ ;  /* 0x0000001e0b047210 */ /* 0x000fe40007f1e0ff */
[----:B------:R-:W-:Y:S02]  /*3190*/  PRMT R13, R5, 0x8880, RZ ;  /* 0x00008880050d7816 */ /* 0x000fe400000000ff */
[----:B------:R-:W-:Y:S01]  /*31a0*/  LEA.HI.X.SX32 R5, R11, R27, 0x1, P0 ;  /* 0x0000001b0b057211 */ /* 0x000fe200000f0eff */
[----:B------:R-:W-:-:S04]  /*31b0*/  IMAD.IADD R11, R24, 0x1, R11 ;  /* 0x00000001180b7824 */ /* 0x000fc800078e020b */
[----:B------:R0:W-:Y:S01]  /*31c0*/  STG.E.U8 desc[UR12][R4.64], R13 ;  /* 0x0000000d04007986 */ /* 0x0001e2000c10110c */
[----:B------:R-:W-:-:S13]  /*31d0*/  ISETP.GE.AND P0, PT, R11, R7, PT ;  /* 0x000000070b00720c */ /* 0x000fda0003f06270 */
[----:B0-----:R-:W-:Y:S05]  /*31e0*/  @!P0 BRA `(.L_x_141) ;  /* 0xfffffffc00cc8947 */ /* 0x001fea000383ffff */
.L_x_140:
[----:B------:R-:W-:Y:S05]  /*31f0*/  BSYNC B0 ;  /* 0x0000000000007941 */ /* 0x000fea0003800000 */
.L_x_139:
[----:B------:R-:W-:Y:S04]  /*3200*/  BSSY B0, `(.L_x_142) ;  /* 0x0000079000007945 */ /* 0x000fe80003800000 */
[----:B------:R-:W-:Y:S05]  /*3210*/  @P1 BRA `(.L_x_143) ;  /* 0x0000000400dc1947 */ /* 0x000fea0003800000 */
.L_x_144:
[----:B------:R-:W-:-:S05]  /*3220*/  IMAD.WIDE R26, R25, 0x40, R22 ;  /* 0x00000040191a7825 */ /* 0x000fca00078e0216 */
[----:B0-----:R-:W2:Y:S04]  /*3230*/  LDG.E.128 R4, desc[UR12][R26.64] ;  /* 0x0000000c1a047981 */ /* 0x001ea8000c1e1d00 */
[----:B------:R-:W3:Y:S04]  /*3240*/  LDG.E.128 R8, desc[UR12][R26.64+0x10] ;  /* 0x0000100c1a087981 */ /* 0x000ee8000c1e1d00 */
[----:B------:R-:W4:Y:S04]  /*3250*/  LDG.E.128 R16, desc[UR12][R26.64+0x30] ;  /* 0x0000300c1a107981 */ /* 0x000f28000c1e1d00 */
[----:B------:R4:W5:Y:S01]  /*3260*/  LDG.E.128 R12, desc[UR12][R26.64+0x20] ;  /* 0x0000200c1a0c7981 */ /* 0x000962000c1e1d00 */
[----:B--2---:R-:W-:Y:S01]  /*3270*/  FMUL.FTZ R4, R4, UR4 ;  /* 0x0000000404047c20 */ /* 0x004fe20008410000 */
[----:B------:R-:W-:-:S05]  /*3280*/  FMUL.FTZ R5, R5, UR4 ;  /* 0x0000000405057c20 */ /* 0x000fca0008410000 */
[----:B------:R-:W0:Y:S08]  /*3290*/  F2I.NTZ R4, R4 ;  /* 0x0000000400047305 */ /* 0x000e300000203100 */
[----:B------:R-:W1:Y:S01]  /*32a0*/  F2I.NTZ R5, R5 ;  /* 0x0000000500057305 */ /* 0x000e620000203100 */
[----:B------:R-:W-:Y:S01]  /*32b0*/  FMUL.FTZ R6, R6, UR4 ;  /* 0x0000000406067c20 */ /* 0x000fe20008410000 */
[----:B------:R-:W-:Y:S01]  /*32c0*/  FMUL.FTZ R7, R7, UR4 ;  /* 0x0000000407077c20 */ /* 0x000fe20008410000 */
[----:B---3--:R-:W-:Y:S01]  /*32d0*/  FMUL.FTZ R8, R8, UR4 ;  /* 0x0000000408087c20 */ /* 0x008fe20008410000 */
[----:B----4-:R-:W-:Y:S01]  /*32e0*/  FMUL.FTZ R26, R17, UR4 ;  /* 0x00000004111a7c20 */ /* 0x010fe20008410000 */
[----:B0-----:R-:W-:-:S03]  /*32f0*/  VIADD R4, R4, UR5 ;  /* 0x0000000504047c36 */ /* 0x001fc60008000000 */
[----:B------:R-:W0:Y:S01]  /*3300*/  F2I.NTZ R6, R6 ;  /* 0x0000000600067305 */ /* 0x000e220000203100 */
[----:B------:R-:W-:Y:S01]  /*3310*/  FMUL.FTZ R10, R10, UR4 ;  /* 0x000000040a0a7c20 */ /* 0x000fe20008410000 */
[----:B------:R-:W-:Y:S01]  /*3320*/  FMUL.FTZ R9, R9, UR4 ;  /* 0x0000000409097c20 */ /* 0x000fe20008410000 */
[----:B------:R-:W-:Y:S01]  /*3330*/  FMUL.FTZ R11, R11, UR4 ;  /* 0x000000040b0b7c20 */ /* 0x000fe20008410000 */
[----:B-1----:R-:W-:Y:S01]  /*3340*/  VIADD R17, R5, UR5 ;  /* 0x0000000505117c36 */ /* 0x002fe20008000000 */
[----:B------:R-:W-:-:S03]  /*3350*/  I2I.S8.S32.SAT R5, R4 ;  /* 0x0000000400057238 */ /* 0x000fc60000001000 */
[----:B------:R-:W1:Y:S01]  /*3360*/  F2I.NTZ R7, R7 ;  /* 0x0000000700077305 */ /* 0x000e620000203100 */
[----:B------:R-:W-:Y:S02]  /*3370*/  I2I.S8.S32.SAT R17, R17 ;  /* 0x0000001100117238 */ /* 0x000fe40000001000 */
[----:B------:R-:W-:-:S05]  /*3380*/  PRMT R27, R5, 0x8880, RZ ;  /* 0x00008880051b7816 */ /* 0x000fca00000000ff */
[----:B------:R-:W2:Y:S01]  /*3390*/  F2I.NTZ R8, R8 ;  /* 0x0000000800087305 */ /* 0x000ea20000203100 */
[----:B------:R-:W-:Y:S01]  /*33a0*/  FMUL.FTZ R5, R18, UR4 ;  /* 0x0000000412057c20 */ /* 0x000fe20008410000 */
[----:B-----5:R-:W-:Y:S01]  /*33b0*/  FMUL.FTZ R13, R13, UR4 ;  /* 0x000000040d0d7c20 */ /* 0x020fe20008410000 */
[----:B------:R-:W-:Y:S01]  /*33c0*/  FMUL.FTZ R14, R14, UR4 ;  /* 0x000000040e0e7c20 */ /* 0x000fe20008410000 */
[----:B------:R-:W-:-:S04]  /*33d0*/  PRMT R18, R17, 0x8880, RZ ;  /* 0x0000888011127816 */ /* 0x000fc800000000ff */
[----:B------:R-:W3:Y:S01]  /*33e0*/  F2I.NTZ R10, R10 ;  /* 0x0000000a000a7305 */ /* 0x000ee20000203100 */
[----:B------:R-:W-:Y:S02]  /*33f0*/  IMAD.MOV.U32 R17, RZ, RZ, R27 ;  /* 0x000000ffff117224 */ /* 0x000fe400078e001b */
[----:B------:R-:W-:-:S05]  /*3400*/  FMUL.FTZ R12, R12, UR4 ;  /* 0x000000040c0c7c20 */ /* 0x000fca0008410000 */
[----:B------:R-:W4:Y:S01]  /*3410*/  F2I.NTZ R9, R9 ;  /* 0x0000000900097305 */ /* 0x000f220000203100 */
[----:B------:R-:W-:Y:S01]  /*3420*/  FMUL.FTZ R15, R15, UR4 ;  /* 0x000000040f0f7c20 */ /* 0x000fe20008410000 */
[----:B0-----:R-:W-:Y:S01]  /*3430*/  VIADD R6, R6, UR5 ;  /* 0x0000000506067c36 */ /* 0x001fe20008000000 */
[----:B------:R-:W-:-:S05]  /*3440*/  LOP3.LUT R17, R17, 0xff, RZ, 0xc0, !PT ;  /* 0x000000ff11117812 */ /* 0x000fca00078ec0ff */
[----:B------:R-:W0:Y:S01]  /*3450*/  F2I.NTZ R11, R11 ;  /* 0x0000000b000b7305 */ /* 0x000e220000203100 */
[----:B------:R-:W-:Y:S01]  /*3460*/  FMUL.FTZ R16, R16, UR4 ;  /* 0x0000000410107c20 */ /* 0x000fe20008410000 */
[----:B------:R-:W-:Y:S01]  /*3470*/  FMUL.FTZ R19, R19, UR4 ;  /* 0x0000000413137c20 */ /* 0x000fe20008410000 */
[----:B-1----:R-:W-:Y:S01]  /*3480*/  VIADD R7, R7, UR5 ;  /* 0x0000000507077c36 */ /* 0x002fe20008000000 */
[----:B------:R-:W-:Y:S01]  /*3490*/  PRMT R17, R18, 0x7604, R17 ;  /* 0x0000760412117816 */ /* 0x000fe20000000011 */
[----:B--2---:R-:W-:-:S03]  /*34a0*/  VIADD R8, R8, UR5 ;  /* 0x0000000508087c36 */ /* 0x004fc60008000000 */
[----:B------:R-:W1:Y:S01]  /*34b0*/  F2I.NTZ R13, R13 ;  /* 0x0000000d000d7305 */ /* 0x000e620000203100 */
[----:B------:R-:W-:Y:S01]  /*34c0*/  I2I.S8.S32.SAT R6, R6 ;  /* 0x0000000600067238 */ /* 0x000fe20000001000 */
[----:B---3--:R-:W-:-:S06]  /*34d0*/  VIADD R10, R10, UR5 ;  /* 0x000000050a0a7c36 */ /* 0x008fcc0008000000 */
[----:B------:R-:W2:Y:S01]  /*34e0*/  F2I.NTZ R14, R14 ;  /* 0x0000000e000e7305 */ /* 0x000ea20000203100 */
[----:B----4-:R-:W-:-:S07]  /*34f0*/  VIADD R9, R9, UR5 ;  /* 0x0000000509097c36 */ /* 0x010fce0008000000 */
[----:B------:R-:W3:Y:S01]  /*3500*/  F2I.NTZ R5, R5 ;  /* 0x0000000500057305 */ /* 0x000ee20000203100 */
[----:B------:R-:W-:Y:S02]  /*3510*/  I2I.S8.S32.SAT R7, R7 ;  /* 0x0000000700077238 */ /* 0x000fe40000001000 */
[----:B------:R-:W-:-:S05]  /*3520*/  I2I.S8.S32.SAT R8, R8 ;  /* 0x0000000800087238 */ /* 0x000fca0000001000 */
[----:B------:R-:W4:Y:S01]  /*3530*/  F2I.NTZ R12, R12 ;  /* 0x0000000c000c7305 */ /* 0x000f220000203100 */
[----:B------:R-:W-:Y:S01]  /*3540*/  PRMT R6, R6, 0x8880, RZ ;  /* 0x0000888006067816 */ /* 0x000fe200000000ff */
[----:B0-----:R-:W-:-:S06]  /*3550*/  VIADD R11, R11, UR5 ;  /* 0x000000050b0b7c36 */ /* 0x001fcc0008000000 */
[----:B------:R-:W0:Y:S01]  /*3560*/  F2I.NTZ R15, R15 ;  /* 0x0000000f000f7305 */ /* 0x000e220000203100 */
[----:B------:R-:W-:-:S07]  /*3570*/  I2I.S8.S32.SAT R10, R10 ;  /* 0x0000000a000a7238 */ /* 0x000fce0000001000 */
[----:B------:R5:W0:Y:S01]  /*3580*/  F2I.NTZ R4, R26 ;  /* 0x0000001a00047305 */ /* 0x000a220000203100 */
[----:B------:R-:W-:-:S07]  /*3590*/  I2I.S8.S32.SAT R9, R9 ;  /* 0x0000000900097238 */ /* 0x000fce0000001000 */
[----:B------:R1:W0:Y:S01]  /*35a0*/  F2I.NTZ R18, R19 ;  /* 0x0000001300127305 */ /* 0x0002220000203100 */
[----:B-----5:R-:W-:-:S07]  /*35b0*/  PRMT R26, R8, 0x8880, RZ ;  /* 0x00008880081a7816 */ /* 0x020fce00000000ff */
[----:B------:R-:W5:Y:S01]  /*35c0*/  F2I.NTZ R16, R16 ;  /* 0x0000001000107305 */ /* 0x000f620000203100 */
[----:B-1----:R-:W-:Y:S01]  /*35d0*/  PRMT R19, R7, 0x8880, RZ ;  /* 0x0000888007137816 */ /* 0x002fe200000000ff */
[----:B------:R-:W-:Y:S01]  /*35e0*/  IMAD.MOV.U32 R7, RZ, RZ, R6 ;  /* 0x000000ffff077224 */ /* 0x000fe200078e0006 */
[----:B------:R-:W-:Y:S01]  /*35f0*/  I2I.S8.S32.SAT R11, R11 ;  /* 0x0000000b000b7238 */ /* 0x000fe20000001000 */
[----:B------:R-:W-:Y:S01]  /*3600*/  VIADD R13, R13, UR5 ;  /* 0x000000050d0d7c36 */ /* 0x000fe20008000000 */
[----:B------:R-:W-:Y:S01]  /*3610*/  PRMT R10, R10, 0x8880, RZ ;  /* 0x000088800a0a7816 */ /* 0x000fe200000000ff */
[----:B--2---:R-:W-:Y:S01]  /*3620*/  VIADD R14, R14, UR5 ;  /* 0x000000050e0e7c36 */ /* 0x004fe20008000000 */
[----:B------:R-:W-:Y:S01]  /*3630*/  PRMT R27, R9, 0x8880, RZ ;  /* 0x00008880091b7816 */ /* 0x000fe200000000ff */
[----:B---3--:R-:W-:Y:S01]  /*3640*/  VIADD R5, R5, UR5 ;  /* 0x0000000505057c36 */ /* 0x008fe20008000000 */
[----:B------:R-:W-:Y:S01]  /*3650*/  LOP3.LUT R7, R7, 0xff, RZ, 0xc0, !PT ;  /* 0x000000ff07077812 */ /* 0x000fe200078ec0ff */
[----:B------:R-:W-:-:S02]  /*3660*/  IMAD.MOV.U32 R8, RZ, RZ, R19 ;  /* 0x000000ffff087224 */ /* 0x000fc400078e0013 */
[----:B------:R-:W-:Y:S01]  /*3670*/  IMAD.MOV.U32 R9, RZ, RZ, R26 ;  /* 0x000000ffff097224 */ /* 0x000fe200078e001a */
[----:B------:R-:W-:Y:S01]  /*3680*/  PRMT R11, R11, 0x8880, RZ ;  /* 0x000088800b0b7816 */ /* 0x000fe200000000ff */
[----:B----4-:R-:W-:Y:S01]  /*3690*/  VIADD R12, R12, UR5 ;  /* 0x000000050c0c7c36 */ /* 0x010fe20008000000 */
[----:B------:R-:W-:Y:S01]  /*36a0*/  LOP3.LUT R10, R10, 0xff, RZ, 0xc0, !PT ;  /* 0x000000ff0a0a7812 */ /* 0x000fe200078ec0ff */
[----:B0-----:R-:W-:Y:S01]  /*36b0*/  VIADD R15, R15, UR5 ;  /* 0x000000050f0f7c36 */ /* 0x001fe20008000000 */
[----:B------:R-:W-:Y:S01]  /*36c0*/  I2I.S8.S32.SAT R13, R13 ;  /* 0x0000000d000d7238 */ /* 0x000fe20000001000 */
[----:B------:R-:W-:Y:S01]  /*36d0*/  VIADD R4, R4, UR5 ;  /* 0x0000000504047c36 */ /* 0x000fe20008000000 */
[----:B------:R-:W-:Y:S01]  /*36e0*/  I2I.S8.S32.SAT R14, R14 ;  /* 0x0000000e000e7238 */ /* 0x000fe20000001000 */
[----:B------:R-:W-:Y:S01]  /*36f0*/  VIADD R18, R18, UR5 ;  /* 0x0000000512127c36 */ /* 0x000fe20008000000 */
[----:B------:R-:W-:Y:S01]  /*3700*/  I2I.S8.S32.SAT R5, R5 ;  /* 0x0000000500057238 */ /* 0x000fe20000001000 */
[----:B------:R-:W-:Y:S01]  /*3710*/  IMAD.MOV.U32 R6, RZ, RZ, R27 ;  /* 0x000000ffff067224 */ /* 0x000fe200078e001b */
[----:B------:R-:W-:Y:S01]  /*3720*/  LOP3.LUT R9, R9, 0xff, RZ, 0xc0, !PT ;  /* 0x000000ff09097812 */ /* 0x000fe200078ec0ff */
[----:B-----5:R-:W-:Y:S01]  /*3730*/  VIADD R16, R16, UR5 ;  /* 0x0000000510107c36 */ /* 0x020fe20008000000 */
[----:B------:R-:W-:-:S02]  /*3740*/  PRMT R8, R8, 0x7604, R7 ;  /* 0x0000760408087816 */ /* 0x000fc40000000007 */
[----:B------:R-:W-:Y:S02]  /*3750*/  PRMT R7, R11, 0x7604, R10 ;  /* 0x000076040b077816 */ /* 0x000fe4000000000a */
[----:B------:R-:W-:Y:S02]  /*3760*/  I2I.S8.S32.SAT R12, R12 ;  /* 0x0000000c000c7238 */ /* 0x000fe40000001000 */
[----:B------:R-:W-:Y:S02]  /*3770*/  I2I.S8.S32.SAT R15, R15 ;  /* 0x0000000f000f7238 */ /* 0x000fe40000001000 */
[----:B------:R-:W-:Y:S02]  /*3780*/  I2I.S8.S32.SAT R4, R4 ;  /* 0x0000000400047238 */ /* 0x000fe40000001000 */
[----:B------:R-:W-:Y:S02]  /*3790*/  PRMT R13, R13, 0x8880, RZ ;  /* 0x000088800d0d7816 */ /* 0x000fe400000000ff */
[----:B------:R-:W-:-:S02]  /*37a0*/  PRMT R10, R14, 0x8880, RZ ;  /* 0x000088800e0a7816 */ /* 0x000fc400000000ff */
[----:B------:R-:W-:Y:S02]  /*37b0*/  I2I.S8.S32.SAT R18, R18 ;  /* 0x0000001200127238 */ /* 0x000fe40000001000 */
[----:B------:R-:W-:Y:S02]  /*37c0*/  PRMT R14, R5, 0x8880, RZ ;  /* 0x00008880050e7816 */ /* 0x000fe400000000ff */
[----:B------:R-:W-:Y:S02]  /*37d0*/  PRMT R6, R6, 0x7604, R9 ;  /* 0x0000760406067816 */ /* 0x000fe40000000009 */
[----:B------:R-:W-:Y:S02]  /*37e0*/  I2I.S8.S32.SAT R16, R16 ;  /* 0x0000001000107238 */ /* 0x000fe40000001000 */
[----:B------:R-:W-:Y:S02]  /*37f0*/  PRMT R9, R12, 0x8880, RZ ;  /* 0x000088800c097816 */ /* 0x000fe400000000ff */
[----:B------:R-:W-:-:S02]  /*3800*/  PRMT R15, R15, 0x8880, RZ ;  /* 0x000088800f0f7816 */ /* 0x000fc400000000ff */
[----:B------:R-:W-:Y:S01]  /*3810*/  PRMT R12, R4, 0x8880, RZ ;  /* 0x00008880040c7816 */ /* 0x000fe200000000ff */
[----:B------:R-:W-:Y:S01]  /*3820*/  IMAD.MOV.U32 R4, RZ, RZ, R13 ;  /* 0x000000ffff047224 */ /* 0x000fe200078e000d */
[----:B------:R-:W-:Y:S01]  /*3830*/  PRMT R18, R18, 0x8880, RZ ;  /* 0x0000888012127816 */ /* 0x000fe200000000ff */
[----:B------:R-:W-:Y:S01]  /*3840*/  IMAD.MOV.U32 R13, RZ, RZ, R14 ;  /* 0x000000ffff0d7224 */ /* 0x000fe200078e000e */
[----:B------:R-:W-:Y:S01]  /*3850*/  PRMT R11, R16, 0x8880, RZ ;  /* 0x00008880100b7816 */ /* 0x000fe200000000ff */
[----:B------:R-:W-:Y:S01]  /*3860*/  IMAD.MOV.U32 R5, RZ, RZ, R15 ;  /* 0x000000ffff057224 */ /* 0x000fe200078e000f */
[----:B------:R-:W-:Y:S01]  /*3870*/  LOP3.LUT R9, R9, 0xff, RZ, 0xc0, !PT ;  /* 0x000000ff09097812 */ /* 0x000fe200078ec0ff */
[----:B------:R-:W-:Y:S01]  /*3880*/  IMAD.MOV.U32 R14, RZ, RZ, R18 ;  /* 0x000000ffff0e7224 */ /* 0x000fe200078e0012 */
[----:B------:R-:W-:Y:S02]  /*3890*/  LOP3.LUT R10, R10, 0xff, RZ, 0xc0, !PT ;  /* 0x000000ff0a0a7812 */ /* 0x000fe400078ec0ff */
[----:B------:R-:W-:-:S02]  /*38a0*/  LOP3.LUT R11, R11, 0xff, RZ, 0xc0, !PT ;  /* 0x000000ff0b0b7812 */ /* 0x000fc400078ec0ff */
[----:B------:R-:W-:Y:S02]  /*38b0*/  LOP3.LUT R13, R13, 0xff, RZ, 0xc0, !PT ;  /* 0x000000ff0d0d7812 */ /* 0x000fe400078ec0ff */
[----:B------:R-:W-:Y:S02]  /*38c0*/  PRMT R9, R4, 0x7604, R9 ;  /* 0x0000760404097816 */ /* 0x000fe40000000009 */
[----:B------:R-:W-:Y:S02]  /*38d0*/  PRMT R10, R5, 0x7604, R10 ;  /* 0x00007604050a7816 */ /* 0x000fe4000000000a */
[----:B------:R-:W-:Y:S02]  /*38e0*/  PRMT R11, R12, 0x7604, R11 ;  /* 0x000076040c0b7816 */ /* 0x000fe4000000000b */
[----:B------:R-:W-:Y:S02]  /*38f0*/  PRMT R14, R14, 0x7604, R13 ;  /* 0x000076040e0e7816 */ /* 0x000fe4000000000d */
[----:B------:R-:W-:-:S02]  /*3900*/  PRMT R5, R7, 0x1054, R6 ;  /* 0x0000105407057816 */ /* 0x000fc40000000006 */
[----:B------:R-:W-:Y:S02]  /*3910*/  PRMT R4, R8, 0x1054, R17 ;  /* 0x0000105408047816 */ /* 0x000fe40000000011 */
[----:B------:R-:W-:Y:S01]  /*3920*/  PRMT R6, R10, 0x1054, R9 ;  /* 0x000010540a067816 */ /* 0x000fe20000000009 */
[----:B------:R-:W-:Y:S01]  /*3930*/  IMAD.WIDE R8, R25, 0x10, R20 ;  /* 0x0000001019087825 */ /* 0x000fe200078e0214 */
[----:B------:R-:W-:-:S03]  /*3940*/  PRMT R7, R14, 0x1054, R11 ;  /* 0x000010540e077816 */ /* 0x000fc6000000000b */
[----:B------:R-:W-:Y:S02]  /*3950*/  IMAD.IADD R25, R24, 0x1, R25 ;  /* 0x0000000118197824 */ /* 0x000fe400078e0219 */
[----:B------:R0:W-:Y:S03]  /*3960*/  STG.E.128 desc[UR12][R8.64], R4 ;  /* 0x0000000408007986 */ /* 0x0001e6000c101d0c */
[----:B------:R-:W-:-:S13]  /*3970*/  ISETP.GE.AND P0, PT, R25, R2, PT ;  /* 0x000000021900720c */ /* 0x000fda0003f06270 */
[----:B------:R-:W-:Y:S05]  /*3980*/  @!P0 BRA `(.L_x_144) ;  /* 0xfffffff800248947 */ /* 0x000fea000383ffff */
.L_x_143:
[----:B------:R-:W-:Y:S05]  /*3990*/  BSYNC B0 ;  /* 0x0000000000007941 */ /* 0x000fea0003800000 */
.L_x_142:
[----:B------:R-:W-:Y:S05]  /*39a0*/  @P2 EXIT ;  /* 0x000000000000294d */ /* 0x000fea0003800000 */
.L_x_145:
[----:B0-----:R-:W-:-:S06]  /*39b0*/  IMAD.WIDE R4, R0, 0x4, R22 ;  /* 0x0000000400047825 */ /* 0x001fcc00078e0216 */
[----:B------:R-:W2:Y:S02]  /*39c0*/  LDG.E R4, desc[UR12][R4.64] ;  /* 0x0000000c04047981 */ /* 0x000ea4000c1e1900 */
[----:B--2---:R-:W-:-:S06]  /*39d0*/  FMUL.FTZ R2, R4, UR4 ;  /* 0x0000000404027c20 */ /* 0x004fcc0008410000 */
[----:B------:R-:W0:Y:S02]  /*39e0*/  F2I.NTZ R2, R2 ;  /* 0x0000000200027305 */ /* 0x000e240000203100 */
[----:B0-----:R-:W-:-:S05]  /*39f0*/  VIADD R6, R2, UR5 ;  /* 0x0000000502067c36 */ /* 0x001fca0008000000 */
[----:B------:R-:W-:Y:S02]  /*3a00*/  I2I.S8.S32.SAT R7, R6 ;  /* 0x0000000600077238 */ /* 0x000fe40000001000 */
[C---:B------:R-:W-:Y:S02]  /*3a10*/  IADD3 R6, P0, R0.reuse, R20, RZ ;  /* 0x0000001400067210 */ /* 0x040fe40007f1e0ff */
[----:B------:R-:W-:Y:S02]  /*3a20*/  PRMT R9, R7, 0x8880, RZ ;  /* 0x0000888007097816 */ /* 0x000fe400000000ff */
[----:B------:R-:W-:Y:S01]  /*3a30*/  LEA.HI.X.SX32 R7, R0, R21, 0x1, P0 ;  /* 0x0000001500077211 */ /* 0x000fe200000f0eff */
[----:B------:R-:W-:-:S04]  /*3a40*/  IMAD.IADD R0, R24, 0x1, R0 ;  /* 0x0000000118007824 */ /* 0x000fc800078e0200 */
[----:B------:R1:W-:Y:S01]  /*3a50*/  STG.E.U8 desc[UR12][R6.64], R9 ;  /* 0x0000000906007986 */ /* 0x0003e2000c10110c */
[----:B------:R-:W-:-:S13]  /*3a60*/  ISETP.GE.AND P0, PT, R0, R3, PT ;  /* 0x000000030000720c */ /* 0x000fda0003f06270 */
[----:B-1----:R-:W-:Y:S05]  /*3a70*/  @!P0 BRA `(.L_x_145) ;  /* 0xfffffffc00cc8947 */ /* 0x002fea000383ffff */
[----:B------:R-:W-:Y:S05]  /*3a80*/  EXIT ;  /* 0x000000000000794d */ /* 0x000fea0003800000 */
.L_x_138:
[----:B------:R-:W-:-:S04]  /*3a90*/  SHF.R.S32.HI R3, RZ, 0x1f, R0 ;  /* 0x0000001fff037819 */ /* 0x000fc80000011400 */
[----:B------:R-:W-:-:S04]  /*3aa0*/  LEA.HI R0, R3, R0, RZ, 0x4 ;  /* 0x0000000003007211 */ /* 0x000fc800078f20ff */
[----:B------:R-:W-:-:S04]  /*3ab0*/  SHF.R.S32.HI R0, RZ, 0x4, R0 ;  /* 0x00000004ff007819 */ /* 0x000fc80000011400 */
[----:B------:R-:W-:-:S13]  /*3ac0*/  ISETP.GE.AND P0, PT, R25, R0, PT ;  /* 0x000000001900720c */ /* 0x000fda0003f06270 */
[----:B------:R-:W-:Y:S05]  /*3ad0*/  @P0 EXIT ;  /* 0x000000000000094d */ /* 0x000fea0003800000 */
.L_x_146:
[----:B------:R-:W-:-:S05]  /*3ae0*/  IMAD.WIDE R20, R25, 0x40, R28 ;  /* 0x0000004019147825 */ /* 0x000fca00078e021c */
[----:B0-----:R-:W2:Y:S04]  /*3af0*/  LDG.E.128 R4, desc[UR12][R20.64] ;  /* 0x0000000c14047981 */ /* 0x001ea8000c1e1d00 */
[----:B------:R-:W3:Y:S04]  /*3b00*/  LDG.E.128 R8, desc[UR12][R20.64+0x10] ;  /* 0x0000100c14087981 */ /* 0x000ee8000c1e1d00 */
[----:B------:R-:W4:Y:S04]  /*3b10*/  LDG.E.128 R12, desc[UR12][R20.64+0x20] ;  /* 0x0000200c140c7981 */ /* 0x000f28000c1e1d00 */
[----:B------:R-:W5:Y:S01]  /*3b20*/  LDG.E.128 R16, desc[UR12][R20.64+0x30] ;  /* 0x0000300c14107981 */ /* 0x000f62000c1e1d00 */
[----:B------:R-:W-:-:S02]  /*3b30*/  IMAD.MOV.U32 R26, RZ, RZ, R30 ;  /* 0x000000ffff1a7224 */ /* 0x000fc400078e001e */
[----:B--2---:R-:W-:Y:S01]  /*3b40*/  FMUL.FTZ R2, R4, UR4 ;  /* 0x0000000404027c20 */ /* 0x004fe20008410000 */
[----:B------:R-:W-:Y:S01]  /*3b50*/  FMUL.FTZ R4, R6, UR4 ;  /* 0x0000000406047c20 */ /* 0x000fe20008410000 */
[----:B------:R-:W-:Y:S01]  /*3b60*/  FMUL.FTZ R3, R5, UR4 ;  /* 0x0000000405037c20 */ /* 0x000fe20008410000 */
[----:B------:R-:W-:Y:S01]  /*3b70*/  FMUL.FTZ R5, R7, UR4 ;  /* 0x0000000407057c20 */ /* 0x000fe20008410000 */
[----:B---3--:R-:W-:Y:S01]  /*3b80*/  FMUL.FTZ R6, R8, UR4 ;  /* 0x0000000408067c20 */ /* 0x008fe20008410000 */
[----:B------:R-:W-:Y:S01]  /*3b90*/  FMUL.FTZ R7, R9, UR4 ;  /* 0x0000000409077c20 */ /* 0x000fe20008410000 */
[----:B------:R-:W-:Y:S01]  /*3ba0*/  FMUL.FTZ R8, R10, UR4 ;  /* 0x000000040a087c20 */ /* 0x000fe20008410000 */
[----:B------:R-:W0:Y:S01]  /*3bb0*/  F2I.NTZ R4, R4 ;  /* 0x0000000400047305 */ /* 0x000e220000203100 */
[----:B----4-:R-:W-:Y:S01]  /*3bc0*/  FMUL.FTZ R10, R12, UR4 ;  /* 0x000000040c0a7c20 */ /* 0x010fe20008410000 */
[----:B------:R-:W-:Y:S01]  /*3bd0*/  FMUL.FTZ R9, R11, UR4 ;  /* 0x000000040b097c20 */ /* 0x000fe20008410000 */
[----:B------:R-:W-:Y:S01]  /*3be0*/  FMUL.FTZ R12, R14, UR4 ;  /* 0x000000040e0c7c20 */ /* 0x000fe20008410000 */
[----:B------:R-:W-:Y:S01]  /*3bf0*/  FMUL.FTZ R11, R13, UR4 ;  /* 0x000000040d0b7c20 */ /* 0x000fe20008410000 */
[----:B-----5:R-:W-:Y:S01]  /*3c00*/  FMUL.FTZ R14, R16, UR4 ;  /* 0x00000004100e7c20 */ /* 0x020fe20008410000 */
[----:B------:R-:W-:Y:S01]  /*3c10*/  FMUL.FTZ R16, R18, UR4 ;  /* 0x0000000412107c20 */ /* 0x000fe20008410000 */
[----:B------:R-:W-:Y:S01]  /*3c20*/  FMUL.FTZ R13, R15, UR4 ;  /* 0x000000040f0d7c20 */ /* 0x000fe20008410000 */
[----:B------:R-:W1:Y:S01]  /*3c30*/  F2I.NTZ R6, R6 ;  /* 0x0000000600067305 */ /* 0x000e620000203100 */
[----:B------:R-:W-:Y:S01]  /*3c40*/  FMUL.FTZ R15, R17, UR4 ;  /* 0x00000004110f7c20 */ /* 0x000fe20008410000 */
[----:B------:R-:W-:Y:S01]  /*3c50*/  FMUL.FTZ R17, R19, UR4 ;  /* 0x0000000413117c20 */ /* 0x000fe20008410000 */
[----:B0-----:R-:W-:-:S05]  /*3c60*/  VIADD R4, R4, UR5 ;  /* 0x0000000504047c36 */ /* 0x001fca0008000000 */
[----:B------:R-:W0:Y:S01]  /*3c70*/  F2I.NTZ R2, R2 ;  /* 0x0000000200027305 */ /* 0x000e220000203100 */
[----:B------:R-:W-:Y:S01]  /*3c80*/  I2I.S8.S32.SAT R4, R4 ;  /* 0x0000000400047238 */ /* 0x000fe20000001000 */
[----:B-1----:R-:W-:-:S06]  /*3c90*/  VIADD R6, R6, UR5 ;  /* 0x0000000506067c36 */ /* 0x002fcc0008000000 */
[----:B------:R-:W1:Y:S01]  /*3ca0*/  F2I.NTZ R5, R5 ;  /* 0x0000000500057305 */ /* 0x000e620000203100 */
[----:B------:R-:W-:Y:S02]  /*3cb0*/  PRMT R4, R4, 0x8880, RZ ;  /* 0x0000888004047816 */ /* 0x000fe400000000ff */
[----:B------:R-:W-:Y:S02]  /*3cc0*/  I2I.S8.S32.SAT R6, R6 ;  /* 0x0000000600067238 */ /* 0x000fe40000001000 */
[----:B------:R-:W-:Y:S01]  /*3cd0*/  LOP3.LUT R4, R4, 0xff, RZ, 0xc0, !PT ;  /* 0x000000ff04047812 */ /* 0x000fe200078ec0ff */
[----:B0-----:R-:W-:Y:S02]  /*3ce0*/  VIADD R2, R2, UR5 ;  /* 0x0000000502027c36 */ /* 0x001fe40008000000 */
[----:B------:R-:W0:Y:S01]  /*3cf0*/  F2I.NTZ R7, R7 ;  /* 0x0000000700077305 */ /* 0x000e220000203100 */
[----:B------:R-:W-:Y:S02]  /*3d00*/  PRMT R6, R6, 0x8880, RZ ;  /* 0x0000888006067816 */ /* 0x000fe400000000ff */
[----:B------:R-:W-:-:S02]  /*3d10*/  I2I.S8.S32.SAT R2, R2 ;  /* 0x0000000200027238 */ /* 0x000fc40000001000 */
[----:B------:R-:W-:Y:S01]  /*3d20*/  LOP3.LUT R6, R6, 0xff, RZ, 0xc0, !PT ;  /* 0x000000ff06067812 */ /* 0x000fe200078ec0ff */
[----:B-1----:R-:W-:Y:S02]  /*3d30*/  VIADD R5, R5, UR5 ;  /* 0x0000000505057c36 */ /* 0x002fe40008000000 */
[----:B------:R-:W1:Y:S01]  /*3d40*/  F2I.NTZ R8, R8 ;  /* 0x0000000800087305 */ /* 0x000e620000203100 */
[----:B------:R-:W-:Y:S02]  /*3d50*/  PRMT R2, R2, 0x8880, RZ ;  /* 0x0000888002027816 */ /* 0x000fe400000000ff */
[----:B------:R-:W-:Y:S02]  /*3d60*/  I2I.S8.S32.SAT R5, R5 ;  /* 0x0000000500057238 */ /* 0x000fe40000001000 */
[----:B------:R-:W-:Y:S01]  /*3d70*/  LOP3.LUT R18, R2, 0xff, RZ, 0xc0, !PT ;  /* 0x000000ff02127812 */ /* 0x000fe200078ec0ff */
[----:B0-----:R-:W-:Y:S02]  /*3d80*/  VIADD R7, R7, UR5 ;  /* 0x0000000507077c36 */ /* 0x001fe40008000000 */
[----:B------:R-:W0:Y:S01]  /*3d90*/  F2I.NTZ R9, R9 ;  /* 0x0000000900097305 */ /* 0x000e220000203100 */
[----:B------:R-:W-:-:S02]  /*3da0*/  PRMT R5, R5, 0x8880, RZ ;  /* 0x0000888005057816 */ /* 0x000fc400000000ff */
[----:B------:R-:W-:Y:S02]  /*3db0*/  I2I.S8.S32.SAT R7, R7 ;  /* 0x0000000700077238 */ /* 0x000fe40000001000 */
[----:B------:R-:W-:Y:S01]  /*3dc0*/  PRMT R4, R5, 0x7604, R4 ;  /* 0x0000760405047816 */ /* 0x000fe20000000004 */
[----:B-1----:R-:W-:Y:S02]  /*3dd0*/  VIADD R8, R8, UR5 ;  /* 0x0000000508087c36 */ /* 0x002fe40008000000 */
[----:B------:R-:W1:Y:S01]  /*3de0*/  F2I.NTZ R10, R10 ;  /* 0x0000000a000a7305 */ /* 0x000e620000203100 */
[----:B------:R-:W-:Y:S02]  /*3df0*/  PRMT R7, R7, 0x8880, RZ ;  /* 0x0000888007077816 */ /* 0x000fe400000000ff */
[----:B------:R-:W-:Y:S02]  /*3e00*/  I2I.S8.S32.SAT R8, R8 ;  /* 0x0000000800087238 */ /* 0x000fe40000001000 */
[----:B------:R-:W-:Y:S01]  /*3e10*/  PRMT R5, R7, 0x7604, R6 ;  /* 0x0000760407057816 */ /* 0x000fe20000000006 */
[----:B0-----:R-:W-:-:S02]  /*3e20*/  VIADD R9, R9, UR5 ;  /* 0x0000000509097c36 */ /* 0x001fc40008000000 */
[----:B------:R-:W0:Y:S01]  /*3e30*/  F2I.NTZ R12, R12 ;  /* 0x0000000c000c7305 */ /* 0x000e220000203100 */
[----:B------:R-:W-:Y:S02]  /*3e40*/  PRMT R8, R8, 0x8880, RZ ;  /* 0x0000888008087816 */ /* 0x000fe400000000ff */
[----:B------:R-:W-:Y:S02]  /*3e50*/  I2I.S8.S32.SAT R9, R9 ;  /* 0x0000000900097238 */ /* 0x000fe40000001000 */
[----:B------:R-:W-:Y:S01]  /*3e60*/  LOP3.LUT R2, R8, 0xff, RZ, 0xc0, !PT ;  /* 0x000000ff08027812 */ /* 0x000fe200078ec0ff */
[----:B-1----:R-:W-:Y:S02]  /*3e70*/  VIADD R10, R10, UR5 ;  /* 0x000000050a0a7c36 */ /* 0x002fe40008000000 */
[----:B------:R-:W1:Y:S01]  /*3e80*/  F2I.NTZ R14, R14 ;  /* 0x0000000e000e7305 */ /* 0x000e620000203100 */
[----:B------:R-:W-:Y:S02]  /*3e90*/  PRMT R9, R9, 0x8880, RZ ;  /* 0x0000888009097816 */ /* 0x000fe400000000ff */
[----:B------:R-:W-:-:S02]  /*3ea0*/  I2I.S8.S32.SAT R10, R10 ;  /* 0x0000000a000a7238 */ /* 0x000fc40000001000 */
[----:B------:R-:W-:Y:S01]  /*3eb0*/  PRMT R2, R9, 0x7604, R2 ;  /* 0x0000760409027816 */ /* 0x000fe20000000002 */
[----:B0-----:R-:W-:Y:S02]  /*3ec0*/  VIADD R12, R12, UR5 ;  /* 0x000000050c0c7c36 */ /* 0x001fe40008000000 */
[----:B------:R-:W0:Y:S01]  /*3ed0*/  F2I.NTZ R16, R16 ;  /* 0x0000001000107305 */ /* 0x000e220000203100 */
[----:B------:R-:W-:Y:S02]  /*3ee0*/  PRMT R7, R10, 0x8880, RZ ;  /* 0x000088800a077816 */ /* 0x000fe400000000ff */
[----:B------:R-:W-:Y:S02]  /*3ef0*/  PRMT R5, R2, 0x1054, R5 ;  /* 0x0000105402057816 */ /* 0x000fe40000000005 */
[----:B------:R-:W-:Y:S01]  /*3f00*/  I2I.S8.S32.SAT R12, R12 ;  /* 0x0000000c000c7238 */ /* 0x000fe20000001000 */
[----:B-1----:R-:W-:Y:S02]  /*3f10*/  VIADD R14, R14, UR5 ;  /* 0x000000050e0e7c36 */ /* 0x002fe40008000000 */
[----:B------:R-:W1:Y:S01]  /*3f20*/  F2I.NTZ R3, R3 ;  /* 0x0000000300037305 */ /* 0x000e620000203100 */
[----:B------:R-:W-:-:S02]  /*3f30*/  PRMT R8, R12, 0x8880, RZ ;  /* 0x000088800c087816 */ /* 0x000fc400000000ff */
[----:B------:R-:W-:Y:S02]  /*3f40*/  LOP3.LUT R7, R7, 0xff, RZ, 0xc0, !PT ;  /* 0x000000ff07077812 */ /* 0x000fe400078ec0ff */
[----:B------:R-:W-:Y:S01]  /*3f50*/  I2I.S8.S32.SAT R14, R14 ;  /* 0x0000000e000e7238 */ /* 0x000fe20000001000 */
[----:B0-----:R-:W-:Y:S02]  /*3f60*/  VIADD R16, R16, UR5 ;  /* 0x0000000510107c36 */ /* 0x001fe40008000000 */
[----:B------:R-:W0:Y:S01]  /*3f70*/  F2I.NTZ R11, R11 ;  /* 0x0000000b000b7305 */ /* 0x000e220000203100 */
[----:B------:R-:W-:Y:S02]  /*3f80*/  PRMT R10, R14, 0x8880, RZ ;  /* 0x000088800e0a7816 */ /* 0x000fe400000000ff */
[----:B------:R-:W-:Y:S02]  /*3f90*/  LOP3.LUT R8, R8, 0xff, RZ, 0xc0, !PT ;  /* 0x000000ff08087812 */ /* 0x000fe400078ec0ff */
[----:B------:R-:W-:Y:S01]  /*3fa0*/  I2I.S8.S32.SAT R16, R16 ;  /* 0x0000001000107238 */ /* 0x000fe20000001000 */
[----:B-1----:R-:W-:-:S02]  /*3fb0*/  VIADD R3, R3, UR5 ;  /* 0x0000000503037c36 */ /* 0x002fc40008000000 */
[----:B------:R-:W1:Y:S01]  /*3fc0*/  F2I.NTZ R13, R13 ;  /* 0x0000000d000d7305 */ /* 0x000e620000203100 */
[----:B------:R-:W-:Y:S02]  /*3fd0*/  PRMT R12, R16, 0x8880, RZ ;  /* 0x00008880100c7816 */ /* 0x000fe400000000ff */
[----:B------:R-:W-:Y:S02]  /*3fe0*/  LOP3.LUT R10, R10, 0xff, RZ, 0xc0, !PT ;  /* 0x000000ff0a0a7812 */ /* 0x000fe400078ec0ff */
[----:B------:R-:W-:Y:S01]  /*3ff0*/  I2I.S8.S32.SAT R3, R3 ;  /* 0x0000000300037238 */ /* 0x000fe20000001000 */
[----:B0-----:R-:W-:Y:S02]  /*4000*/  VIADD R11, R11, UR5 ;  /* 0x000000050b0b7c36 */ /* 0x001fe40008000000 */
[----:B------:R-:W0:Y:S01]  /*4010*/  F2I.NTZ R15, R15 ;  /* 0x0000000f000f7305 */ /* 0x000e220000203100 */
[----:B------:R-:W-:Y:S02]  /*4020*/  PRMT R3, R3, 0x8880, RZ ;  /* 0x0000888003037816 */ /* 0x000fe400000000ff */
[----:B------:R-:W-:-:S02]  /*4030*/  LOP3.LUT R12, R12, 0xff, RZ, 0xc0, !PT ;  /* 0x000000ff0c0c7812 */ /* 0x000fc400078ec0ff */
[----:B------:R-:W-:Y:S01]  /*4040*/  I2I.S8.S32.SAT R11, R11 ;  /* 0x0000000b000b7238 */ /* 0x000fe20000001000 */
[----:B-1----:R-:W-:Y:S02]  /*4050*/  VIADD R13, R13, UR5 ;  /* 0x000000050d0d7c36 */ /* 0x002fe40008000000 */
[----:B------:R-:W1:Y:S01]  /*4060*/  F2I.NTZ R17, R17 ;  /* 0x0000001100117305 */ /* 0x000e620000203100 */
[----:B------:R-:W-:Y:S02]  /*4070*/  PRMT R6, R11, 0x8880, RZ ;  /* 0x000088800b067816 */ /* 0x000fe400000000ff */
[----:B------:R-:W-:Y:S02]  /*4080*/  PRMT R3, R3, 0x7604, R18 ;  /* 0x0000760403037816 */ /* 0x000fe40000000012 */
[----:B------:R-:W-:Y:S01]  /*4090*/  I2I.S8.S32.SAT R13, R13 ;  /* 0x0000000d000d7238 */ /* 0x000fe20000001000 */
[----:B0-----:R-:W-:Y:S01]  /*40a0*/  VIADD R15, R15, UR5 ;  /* 0x000000050f0f7c36 */ /* 0x001fe20008000000 */
[----:B------:R-:W-:-:S02]  /*40b0*/  PRMT R6, R6, 0x7604, R7 ;  /* 0x0000760406067816 */ /* 0x000fc40000000007 */
[----:B------:R-:W-:Y:S02]  /*40c0*/  PRMT R9, R13, 0x8880, RZ ;  /* 0x000088800d097816 */ /* 0x000fe400000000ff */
[----:B------:R-:W-:Y:S02]  /*40d0*/  I2I.S8.S32.SAT R15, R15 ;  /* 0x0000000f000f7238 */ /* 0x000fe40000001000 */
[----:B------:R-:W-:Y:S01]  /*40e0*/  PRMT R9, R9, 0x7604, R8 ;  /* 0x0000760409097816 */ /* 0x000fe20000000008 */
[----:B-1----:R-:W-:Y:S01]  /*40f0*/  VIADD R17, R17, UR5 ;  /* 0x0000000511117c36 */ /* 0x002fe20008000000 */
[----:B------:R-:W-:Y:S02]  /*4100*/  PRMT R11, R15, 0x8880, RZ ;  /* 0x000088800f0b7816 */ /* 0x000fe400000000ff */
[----:B------:R-:W-:Y:S01]  /*4110*/  PRMT R4, R4, 0x1054, R3 ;  /* 0x0000105404047816 */ /* 0x000fe20000000003 */
[----:B------:R-:W-:Y:S01]  /*4120*/  IMAD.WIDE R2, R25, 0x10, R26 ;  /* 0x0000001019027825 */ /* 0x000fe200078e021a */
[----:B------:R-:W-:-:S02]  /*4130*/  I2I.S8.S32.SAT R17, R17 ;  /* 0x0000001100117238 */ /* 0x000fc40000001000 */
[----:B------:R-:W-:Y:S01]  /*4140*/  PRMT R7, R11, 0x7604, R10 ;  /* 0x000076040b077816 */ /* 0x000fe2000000000a */
[----:B------:R-:W-:Y:S01]  /*4150*/  IMAD.IADD R25, R24, 0x1, R25 ;  /* 0x0000000118197824 */ /* 0x000fe200078e0219 */
[----:B------:R-:W-:Y:S02]  /*4160*/  PRMT R13, R17, 0x8880, RZ ;  /* 0x00008880110d7816 */ /* 0x000fe400000000ff */
[----:B------:R-:W-:Y:S02]  /*4170*/  PRMT R6, R9, 0x1054, R6 ;  /* 0x0000105409067816 */ /* 0x000fe40000000006 */
[----:B------:R-:W-:Y:S02]  /*4180*/  PRMT R12, R13, 0x7604, R12 ;  /* 0x000076040d0c7816 */ /* 0x000fe4000000000c */
[----:B------:R-:W-:Y:S02]  /*4190*/  ISETP.GE.AND P0, PT, R25, R0, PT ;  /* 0x000000001900720c */ /* 0x000fe40003f06270 */
[----:B------:R-:W-:-:S05]  /*41a0*/  PRMT R7, R12, 0x1054, R7 ;  /* 0x000010540c077816 */ /* 0x000fca0000000007 */
[----:B------:R0:W-:Y:S06]  /*41b0*/  STG.E.128 desc[UR12][R2.64], R4 ;  /* 0x0000000402007986 */ /* 0x0001ec000c101d0c */
[----:B------:R-:W-:Y:S05]  /*41c0*/  @!P0 BRA `(.L_x_146) ;  /* 0xfffffff800448947 */ /* 0x000fea000383ffff */
[----:B------:R-:W-:Y:S05]  /*41d0*/  EXIT ;  /* 0x000000000000794d */ /* 0x000fea0003800000 */
.L_x_147:
        /* <DEDUP_REMOVED lines=10> */
.L_x_251:


//--------------------- .text._ZN4vllm32dynamic_scaled_int8_quant_kernelIffEEvPKT_PaPT0_i --------------------------
	.section	.text._ZN4vllm32dynamic_scaled_int8_quant_kernelIffEEvPKT_PaPT0_i,"ax",@progbits
	.align	128
        .global         _ZN4vllm32dynamic_scaled_int8_quant_kernelIffEEvPKT_PaPT0_i
        .type           _ZN4vllm32dynamic_scaled_int8_quant_kernelIffEEvPKT_PaPT0_i,@function
        .size           _ZN4vllm32dynamic_scaled_int8_quant_kernelIffEEvPKT_PaPT0_i,(.L_x_252 - _ZN4vllm32dynamic_scaled_int8_quant_kernelIffEEvPKT_PaPT0_i)
        .other          _ZN4vllm32dynamic_scaled_int8_quant_kernelIffEEvPKT_PaPT0_i,@"STO_CUDA_ENTRY STV_DEFAULT"
_ZN4vllm32dynamic_scaled_int8_quant_kernelIffEEvPKT_PaPT0_i:
.text._ZN4vllm32dynamic_scaled_int8_quant_kernelIffEEvPKT_PaPT0_i:
        /* <DEDUP_REMOVED lines=9> */
[----:B------:R-:W2:Y:S01]  /*0090*/  LDC R0, c[0x0][RZ] ;  /* 0x00000000ff007b82 */ /* 0x000ea20000000800 */
        /* <DEDUP_REMOVED lines=16> */
[----:B------:R-:W-:-:S06]  /*01a0*/  USEL UR4, UR4, UR16, UP0 ;  /* 0x0000001004047287 */ /* 0x000fcc0008000000 */
[----:B------:R-:W-:-:S13]  /*01b0*/  ISETP.GE.AND P0, PT, R29, UR4, PT ;  /* 0x000000041d007c0c */ /* 0x000fda000bf06270 */
[----:B------:R-:W-:Y:S05]  /*01c0*/  @P0 BRA `(.L_x_151) ;  /* 0x0000000000f80947 */ /* 0x000fea0003800000 */
[----:B--2---:R-:W0:Y:S01]  /*01d0*/  I2F.U32.RP R5, R0 ;  /* 0x0000000000057306 */ /* 0x004e220000209000 */
[----:B------:R-:W-:Y:S01]  /*01e0*/  LOP3.LUT R4, RZ, UR4, RZ, 0x33, !PT ;  /* 0x00000004ff047c12 */ /* 0x000fe2000f8e33ff */
[----:B------:R-:W-:Y:S01]  /*01f0*/  BSSY B2, `(.L_x_152) ;  /* 0x0000029000027945 */ /* 0x000fe20003800000 */
[----:B------:R-:W-:Y:S01]  /*0200*/  ISETP.NE.U32.AND P3, PT, R0, RZ, PT ;  /* 0x000000ff0000720c */ /* 0x000fe20003f65070 */
[----:B------:R-:W-:Y:S02]  /*0210*/  IMAD.MOV.U32 R27, RZ, RZ, RZ ;  /* 0x000000ffff1b7224 */ /* 0x000fe400078e00ff */
[----:B------:R-:W-:Y:S02]  /*0220*/  IMAD.MOV.U32 R11, RZ, RZ, R29 ;  /* 0x000000ffff0b7224 */ /* 0x000fe400078e001d */
        /* <DEDUP_REMOVED lines=19> */
[----:B------:R-:W-:-:S13]  /*0360*/  LOP3.LUT P2, R2, R2, 0x3, RZ, 0xc0, !PT ;  /* 0x0000000302027812 */ /* 0x000fda000784c0ff */
[----:B------:R-:W-:Y:S05]  /*0370*/  @!P2 BRA `(.L_x_153) ;  /* 0x000000000040a947 */ /* 0x000fea0003800000 */
[----:B------:R-:W-:Y:S01]  /*0380*/  IADD3 R3, P2, R29, UR18, RZ ;  /* 0x000000121d037c10 */ /* 0x000fe2000ff5e0ff */
[----:B------:R-:W-:Y:S02]  /*0390*/  IMAD.MOV.U32 R6, RZ, RZ, R2 ;  /* 0x000000ffff067224 */ /* 0x000fe400078e0002 */
[----:B------:R-:W-:Y:S01]  /*03a0*/  IMAD.MOV.U32 R27, RZ, RZ, RZ ;  /* 0x000000ffff1b7224 */ /* 0x000fe200078e00ff */
[----:B------:R-:W-:Y:S01]  /*03b0*/  LEA R4, P3, R3, UR20, 0x2 ;  /* 0x0000001403047c11 */ /* 0x000fe2000f8610ff */
[----:B------:R-:W-:Y:S01]  /*03c0*/  IMAD.MOV.U32 R11, RZ, RZ, R29 ;  /* 0x000000ffff0b7224 */ /* 0x000fe200078e001d */
[----:B------:R-:W-:-:S04]  /*03d0*/  LEA.HI.X.SX32 R8, R29, UR8, 0x1, P2 ;  /* 0x000000081d087c11 */ /* 0x000fc800090f0eff */
[----:B------:R-:W-:-:S07]  /*03e0*/  LEA.HI.X R3, R3, UR21, R8, 0x2, P3 ;  /* 0x0000001503037c11 */ /* 0x000fce00098f1408 */
.L_x_154:
[----:B------:R-:W-:-:S05]  /*03f0*/  IMAD.MOV.U32 R5, RZ, RZ, R3 ;  /* 0x000000ffff057224 */ /* 0x000fca00078e0003 */
[----:B------:R0:W2:Y:S01]  /*0400*/  LDG.E R8, desc[UR14][R4.64] ;  /* 0x0000000e04087981 */ /* 0x0000a2000c1e1900 */
[----:B------:R-:W-:Y:S02]  /*0410*/  VIADD R6, R6, 0xffffffff ;  /* 0xffffffff06067836 */ /* 0x000fe40000000000 */
[----:B------:R-:W-:-:S03]  /*0420*/  IMAD.WIDE R2, R0, 0x4, R4 ;  /* 0x0000000400027825 */ /* 0x000fc600078e0204 */
[----:B------:R-:W-:Y:S01]  /*0430*/  ISETP.NE.AND P2, PT, R6, RZ, PT ;  /* 0x000000ff0600720c */ /* 0x000fe20003f45270 */
[----:B------:R-:W-:Y:S02]  /*0440*/  IMAD.IADD R11, R0, 0x1, R11 ;  /* 0x00000001000b7824 */ /* 0x000fe400078e020b */
[----:B0-----:R-:W-:Y:S01]  /*0450*/  IMAD.MOV.U32 R4, RZ, RZ, R2 ;  /* 0x000000ffff047224 */ /* 0x001fe200078e0002 */
[----:B--2---:R-:W-:-:S09]  /*0460*/  FMNMX.FTZ R27, |R8|, R27, !PT ;  /* 0x0000001b081b7209 */ /* 0x004fd20007810200 */
[----:B------:R-:W-:Y:S05]  /*0470*/  @P2 BRA `(.L_x_154) ;  /* 0xfffffffc00dc2947 */ /* 0x000fea000383ffff */
.L_x_153:
[----:B------:R-:W-:Y:S05]  /*0480*/  BSYNC B2 ;  /* 0x0000000000027941 */ /* 0x000fea0003800000 */
.L_x_152:
[----:B------:R-:W-:Y:S05]  /*0490*/  @!P0 BRA `(.L_x_151) ;  /* 0x0000000000448947 */ /* 0x000fea0003800000 */
.L_x_155:
[----:B------:R-:W-:-:S04]  /*04a0*/  IMAD.MOV.U32 R2, RZ, RZ, 0x4 ;  /* 0x00000004ff027424 */ /* 0x000fc800078e00ff */
[----:B------:R-:W-:-:S04]  /*04b0*/  IMAD.WIDE R2, R11, R2, UR6 ;  /* 0x000000060b027e25 */ /* 0x000fc8000f8e0202 */
        /* <DEDUP_REMOVED lines=9> */
[----:B------:R-:W-:Y:S02]  /*0550*/  ISETP.GE.AND P0, PT, R11, UR4, PT ;  /* 0x000000040b007c0c */ /* 0x000fe4000bf06270 */
[----:B--2---:R-:W-:-:S04]  /*0560*/  FMNMX.FTZ R27, |R2|, R27, !PT ;  /* 0x0000001b021b7209 */ /* 0x004fc80007810200 */
[----:B---3--:R-:W-:-:S04]  /*0570*/  FMNMX.FTZ R27, R27, |R4|, !PT ;  /* 0x400000041b1b7209 */ /* 0x008fc80007810000 */
[----:B----4-:R-:W-:-:S04]  /*0580*/  FMNMX.FTZ R27, R27, |R6|, !PT ;  /* 0x400000061b1b7209 */ /* 0x010fc80007810000 */
[----:B-----5:R-:W-:Y:S01]  /*0590*/  FMNMX.FTZ R27, R27, |R8|, !PT ;  /* 0x400000081b1b7209 */ /* 0x020fe20007810000 */
[----:B------:R-:W-:Y:S06]  /*05a0*/  @!P0 BRA `(.L_x_155) ;  /* 0xfffffffc00bc8947 */ /* 0x000fec000383ffff */
.L_x_151:
[----:B------:R-:W-:Y:S05]  /*05b0*/  BSYNC B1 ;  /* 0x0000000000017941 */ /* 0x000fea0003800000 */
.L_x_150:
[----:B------:R-:W-:Y:S01]  /*05c0*/  UIADD3 UR9, -UR4, UR16, URZ ;  /* 0x0000001004097290 */ /* 0x000fe2000fffe13f */
[----:B------:R-:W-:Y:S01]  /*05d0*/  BSSY B1, `(.L_x_156) ;  /* 0x000008d000017945 */ /* 0x000fe20003800000 */
[----:B------:R-:W-:Y:S02]  /*05e0*/  USHF.R.S32.HI UR11, URZ, 0x1f, UR4 ;  /* 0x0000001f3f0b7899 */ /* 0x000fe40008011404 */
[----:B------:R-:W-:Y:S02]  /*05f0*/  USHF.R.S32.HI UR5, URZ, 0x1f, UR9 ;  /* 0x0000001f3f057899 */ /* 0x000fe40008011409 */
[----:B------:R-:W-:Y:S02]  /*0600*/  UIMAD.WIDE UR12, UR4, 0x4, UR6 ;  /* 0x00000004040c78a5 */ /* 0x000fe4000f8e0206 */
[----:B------:R-:W-:-:S04]  /*0610*/  ULEA.HI UR5, UR5, UR9, URZ, 0x4 ;  /* 0x0000000905057291 */ /* 0x000fc8000f8f203f */
[----:B------:R-:W-:-:S06]  /*0620*/  USHF.R.S32.HI UR5, URZ, 0x4, UR5 ;  /* 0x000000043f057899 */ /* 0x000fcc0008011405 */
[----:B------:R-:W-:-:S13]  /*0630*/  ISETP.GE.AND P0, PT, R29, UR5, PT ;  /* 0x000000051d007c0c */ /* 0x000fda000bf06270 */
[----:B------:R-:W-:Y:S05]  /*0640*/  @P0 BRA `(.L_x_157) ;  /* 0x0000000800140947 */ /* 0x000fea0003800000 */
[----:B--2---:R-:W0:Y:S01]  /*0650*/  I2F.U32.RP R6, R0 ;  /* 0x0000000000067306 */ /* 0x004e220000209000 */
[----:B------:R-:W-:Y:S01]  /*0660*/  IMAD.MOV.U32 R2, RZ, RZ, RZ ;  /* 0x000000ffff027224 */ /* 0x000fe200078e00ff */
[----:B------:R-:W-:Y:S01]  /*0670*/  LOP3.LUT R4, RZ, R29, RZ, 0x33, !PT ;  /* 0x0000001dff047212 */ /* 0x000fe200078e33ff */
[----:B------:R-:W-:Y:S01]  /*0680*/  BSSY B2, `(.L_x_158) ;  /* 0x000003a000027945 */ /* 0x000fe20003800000 */
[----:B------:R-:W-:-:S04]  /*0690*/  ISETP.NE.U32.AND P3, PT, R0, RZ, PT ;  /* 0x000000ff0000720c */ /* 0x000fc80003f65070 */
[----:B0-----:R-:W0:Y:S02]  /*06a0*/  MUFU.RCP R6, R6 ;  /* 0x0000000600067308 */ /* 0x001e240000001000 */
[----:B0-----:R-:W-:-:S06]  /*06b0*/  VIADD R7, R6, 0xffffffe ;  /* 0x0ffffffe06077836 */ /* 0x001fcc0000000000 */
[----:B------:R0:W1:Y:S02]  /*06c0*/  F2I.FTZ.U32.TRUNC.NTZ R3, R7 ;  /* 0x0000000700037305 */ /* 0x000064000021f000 */
[----:B0-----:R-:W-:Y:S02]  /*06d0*/  IMAD.MOV.U32 R7, RZ, RZ, R29 ;  /* 0x000000ffff077224 */ /* 0x001fe400078e001d */
[----:B-1----:R-:W-:-:S04]  /*06e0*/  IMAD.MOV R5, RZ, RZ, -R3 ;  /* 0x000000ffff057224 */ /* 0x002fc800078e0a03 */
[----:B------:R-:W-:-:S04]  /*06f0*/  IMAD R5, R5, R0, RZ ;  /* 0x0000000005057224 */ /* 0x000fc800078e02ff */
[----:B------:R-:W-:-:S04]  /*0700*/  IMAD.HI.U32 R2, R3, R5, R2 ;  /* 0x0000000503027227 */ /* 0x000fc800078e0002 */
[----:B------:R-:W-:-:S04]  /*0710*/  VIADD R5, R4, UR5 ;  /* 0x0000000504057c36 */ /* 0x000fc80008000000 */
        /* <DEDUP_REMOVED lines=9> */
[----:B------:R-:W-:Y:S02]  /*07b0*/  ISETP.GT.U32.AND P2, PT, R0, R5, PT ;  /* 0x000000050000720c */ /* 0x000fe40003f44070 */
[----:B------:R-:W-:-:S04]  /*07c0*/  LOP3.LUT R2, R2, 0x1, RZ, 0xc0, !PT ;  /* 0x0000000102027812 */ /* 0x000fc800078ec0ff */
[----:B------:R-:W-:-:S13]  /*07d0*/  ISETP.NE.U32.AND P0, PT, R2, 0x1, PT ;  /* 0x000000010200780c */ /* 0x000fda0003f05070 */
[----:B------:R-:W-:Y:S05]  /*07e0*/  @!P0 BRA `(.L_x_159) ;  /* 0x00000000008c8947 */ /* 0x000fea0003800000 */
[----:B------:R-:W-:-:S04]  /*07f0*/  IMAD.MOV.U32 R2, RZ, RZ, 0x40 ;  /* 0x00000040ff027424 */ /* 0x000fc800078e00ff */
[----:B------:R-:W-:-:S05]  /*0800*/  IMAD.WIDE R2, R29, R2, UR12 ;  /* 0x0000000c1d027e25 */ /* 0x000fca000f8e0202 */
[----:B------:R-:W2:Y:S04]  /*0810*/  LDG.E R12, desc[UR14][R2.64] ;  /* 0x0000000e020c7981 */ /* 0x000ea8000c1e1900 */
[----:B------:R-:W3:Y:S04]  /*0820*/  LDG.E R11, desc[UR14][R2.64+0x4] ;  /* 0x0000040e020b7981 */ /* 0x000ee8000c1e1900 */
[----:B------:R-:W4:Y:S04]  /*0830*/  LDG.E R14, desc[UR14][R2.64+0x8] ;  /* 0x0000080e020e7981 */ /* 0x000f28000c1e1900 */
[----:B------:R-:W5:Y:S04]  /*0840*/  LDG.E R16, desc[UR14][R2.64+0xc] ;  /* 0x00000c0e02107981 */ /* 0x000f68000c1e1900 */
        /* <DEDUP_REMOVED lines=11> */
[----:B------:R-:W5:Y:S01]  /*0900*/  LDG.E R10, desc[UR14][R2.64+0x3c] ;  /* 0x00003c0e020a7981 */ /* 0x000f62000c1e1900 */
[----:B--2---:R-:W-:-:S04]  /*0910*/  FMNMX.FTZ R12, R27, |R12|, !PT ;  /* 0x4000000c1b0c7209 */ /* 0x004fc80007810000 */
[----:B---3--:R-:W-:-:S04]  /*0920*/  FMNMX.FTZ R11, R12, |R11|, !PT ;  /* 0x4000000b0c0b7209 */ /* 0x008fc80007810000 */
[----:B----4-:R-:W-:-:S04]  /*0930*/  FMNMX.FTZ R11, R11, |R14|, !PT ;  /* 0x4000000e0b0b7209 */ /* 0x010fc80007810000 */
[----:B-----5:R-:W-:-:S04]  /*0940*/  FMNMX.FTZ R11, R11, |R16|, !PT ;  /* 0x400000100b0b7209 */ /* 0x020fc80007810000 */
[----:B------:R-:W-:-:S04]  /*0950*/  FMNMX.FTZ R11, R11, |R18|, !PT ;  /* 0x400000120b0b7209 */ /* 0x000fc80007810000 */
[----:B------:R-:W-:-:S04]  /*0960*/  FMNMX.FTZ R11, R11, |R20|, !PT ;  /* 0x400000140b0b7209 */ /* 0x000fc80007810000 */
[----:B------:R-:W-:-:S04]  /*0970*/  FMNMX.FTZ R11, R11, |R22|, !PT ;  /* 0x400000160b0b7209 */ /* 0x000fc80007810000 */
[----:B------:R-:W-:-:S04]  /*0980*/  FMNMX.FTZ R11, R11, |R24|, !PT ;  /* 0x400000180b0b7209 */ /* 0x000fc80007810000 */
[----:B------:R-:W-:-:S04]  /*0990*/  FMNMX.FTZ R26, R11, |R26|, !PT ;  /* 0x4000001a0b1a7209 */ /* 0x000fc80007810000 */
[----:B------:R-:W-:-:S04]  /*09a0*/  FMNMX.FTZ R9, R26, |R9|, !PT ;  /* 0x400000091a097209 */ /* 0x000fc80007810000 */
[----:B------:R-:W-:-:S04]  /*09b0*/  FMNMX.FTZ R8, R9, |R8|, !PT ;  /* 0x4000000809087209 */ /* 0x000fc80007810000 */
[----:B------:R-:W-:-:S04]  /*09c0*/  FMNMX.FTZ R7, R8, |R7|, !PT ;  /* 0x4000000708077209 */ /* 0x000fc80007810000 */
[----:B------:R-:W-:Y:S01]  /*09d0*/  FMNMX.FTZ R6, R7, |R6|, !PT ;  /* 0x4000000607067209 */ /* 0x000fe20007810000 */
[----:B------:R-:W-:-:S03]  /*09e0*/  IMAD.IADD R7, R29, 0x1, R0 ;  /* 0x000000011d077824 */ /* 0x000fc600078e0200 */
[----:B------:R-:W-:-:S04]  /*09f0*/  FMNMX.FTZ R5, R6, |R5|, !PT ;  /* 0x4000000506057209 */ /* 0x000fc80007810000 */
[----:B------:R-:W-:-:S04]  /*0a00*/  FMNMX.FTZ R5, R5, |R4|, !PT ;  /* 0x4000000405057209 */ /* 0x000fc80007810000 */
[----:B------:R-:W-:-:S07]  /*0a10*/  FMNMX.FTZ R27, R5, |R10|, !PT ;  /* 0x4000000a051b7209 */ /* 0x000fce0007810000 */
.L_x_159:
[----:B------:R-:W-:Y:S05]  /*0a20*/  BSYNC B2 ;  /* 0x0000000000027941 */ /* 0x000fea0003800000 */
.L_x_158:
[----:B------:R-:W-:Y:S05]  /*0a30*/  @P2 BRA `(.L_x_157) ;  /* 0x0000000400182947 */ /* 0x000fea0003800000 */
.L_x_160:
        /* <DEDUP_REMOVED lines=16> */
[----:B------:R-:W-:-:S03]  /*0b40*/  IMAD.WIDE R4, R0, 0x40, R2 ;  /* 0x0000004000047825 */ /* 0x000fc600078e0202 */
        /* <DEDUP_REMOVED lines=8> */
[----:B--2---:R-:W-:-:S03]  /*0bd0*/  FMNMX.FTZ R27, |R22|, R27, !PT ;  /* 0x0000001b161b7209 */ /* 0x004fc60007810200 */
[----:B------:R-:W2:Y:S01]  /*0be0*/  LDG.E R22, desc[UR14][R4.64+0xc] ;  /* 0x00000c0e04167981 */ /* 0x000ea2000c1e1900 */
[----:B---3--:R-:W-:-:S03]  /*0bf0*/  FMNMX.FTZ R26, R27, |R26|, !PT ;  /* 0x4000001a1b1a7209 */ /* 0x008fc60007810000 */
[----:B------:R-:W3:Y:S01]  /*0c00*/  LDG.E R27, desc[UR14][R4.64+0x3c] ;  /* 0x00003c0e041b7981 */ /* 0x000ee2000c1e1900 */
[----:B----4-:R-:W-:-:S03]  /*0c10*/  FMNMX.FTZ R26, R26, |R23|, !PT ;  /* 0x400000171a1a7209 */ /* 0x010fc60007810000 */
[----:B------:R-:W4:Y:S01]  /*0c20*/  LDG.E R23, desc[UR14][R4.64+0x14] ;  /* 0x0000140e04177981 */ /* 0x000f22000c1e1900 */
[----:B-----5:R-:W-:-:S04]  /*0c30*/  FMNMX.FTZ R25, R26, |R25|, !PT ;  /* 0x400000191a197209 */ /* 0x020fc80007810000 */
[----:B------:R-:W-:-:S04]  /*0c40*/  FMNMX.FTZ R25, R25, |R24|, !PT ;  /* 0x4000001819197209 */ /* 0x000fc80007810000 */
[----:B------:R-:W-:Y:S02]  /*0c50*/  FMNMX.FTZ R24, R25, |R16|, !PT ;  /* 0x4000001019187209 */ /* 0x000fe40007810000 */
[----:B------:R-:W5:Y:S02]  /*0c60*/  LDG.E R16, desc[UR14][R4.64+0x20] ;  /* 0x0000200e04107981 */ /* 0x000f64000c1e1900 */
[----:B------:R-:W-:Y:S02]  /*0c70*/  FMNMX.FTZ R25, R24, |R15|, !PT ;  /* 0x4000000f18197209 */ /* 0x000fe40007810000 */
[----:B------:R-:W3:Y:S02]  /*0c80*/  LDG.E R15, desc[UR14][R4.64+0x24] ;  /* 0x0000240e040f7981 */ /* 0x000ee4000c1e1900 */
[----:B------:R-:W-:Y:S02]  /*0c90*/  FMNMX.FTZ R25, R25, |R6|, !PT ;  /* 0x4000000619197209 */ /* 0x000fe40007810000 */
[----:B------:R-:W3:Y:S02]  /*0ca0*/  LDG.E R6, desc[UR14][R4.64+0x28] ;  /* 0x0000280e04067981 */ /* 0x000ee4000c1e1900 */
[----:B------:R-:W-:-:S02]  /*0cb0*/  FMNMX.FTZ R24, R25, |R8|, !PT ;  /* 0x4000000819187209 */ /* 0x000fc40007810000 */
[----:B------:R-:W3:Y:S02]  /*0cc0*/  LDG.E R8, desc[UR14][R4.64+0x2c] ;  /* 0x00002c0e04087981 */ /* 0x000ee4000c1e1900 */
[----:B------:R-:W-:Y:S02]  /*0cd0*/  FMNMX.FTZ R25, R24, |R9|, !PT ;  /* 0x4000000918197209 */ /* 0x000fe40007810000 */
[----:B------:R-:W3:Y:S02]  /*0ce0*/  LDG.E R9, desc[UR14][R4.64+0x30] ;  /* 0x0000300e04097981 */ /* 0x000ee4000c1e1900 */
[----:B------:R-:W-:Y:S02]  /*0cf0*/  FMNMX.FTZ R26, R25, |R10|, !PT ;  /* 0x4000000a191a7209 */ /* 0x000fe40007810000 */
[----:B------:R-:W3:Y:S04]  /*0d00*/  LDG.E R10, desc[UR14][R4.64+0x34] ;  /* 0x0000340e040a7981 */ /* 0x000ee8000c1e1900 */
[----:B------:R-:W3:Y:S01]  /*0d10*/  LDG.E R24, desc[UR14][R4.64+0x38] ;  /* 0x0000380e04187981 */ /* 0x000ee2000c1e1900 */
[----:B------:R-:W-:-:S04]  /*0d20*/  FMNMX.FTZ R11, R26, |R11|, !PT ;  /* 0x4000000b1a0b7209 */ /* 0x000fc80007810000 */
[----:B------:R-:W-:-:S04]  /*0d30*/  FMNMX.FTZ R12, R11, |R12|, !PT ;  /* 0x4000000c0b0c7209 */ /* 0x000fc80007810000 */
[----:B------:R-:W-:-:S04]  /*0d40*/  FMNMX.FTZ R13, R12, |R13|, !PT ;  /* 0x4000000d0c0d7209 */ /* 0x000fc80007810000 */
[----:B------:R-:W-:-:S04]  /*0d50*/  FMNMX.FTZ R14, R13, |R14|, !PT ;  /* 0x4000000e0d0e7209 */ /* 0x000fc80007810000 */
[----:B------:R-:W-:-:S04]  /*0d60*/  FMNMX.FTZ R17, R14, |R17|, !PT ;  /* 0x400000110e117209 */ /* 0x000fc80007810000 */
[----:B------:R-:W-:-:S04]  /*0d70*/  FMNMX.FTZ R18, R17, |R18|, !PT ;  /* 0x4000001211127209 */ /* 0x000fc80007810000 */
[----:B------:R-:W-:-:S04]  /*0d80*/  FMNMX.FTZ R19, R18, |R19|, !PT ;  /* 0x4000001312137209 */ /* 0x000fc80007810000 */
[----:B------:R-:W-:Y:S02]  /*0d90*/  FMNMX.FTZ R19, R19, |R20|, !PT ;  /* 0x4000001413137209 */ /* 0x000fe40007810000 */
[----:B------:R-:W-:-:S04]  /*0da0*/  IADD3 R7, R0, R7, R0 ;  /* 0x0000000700077210 */ /* 0x000fc80007ffe000 */
[----:B------:R-:W-:Y:S02]  /*0db0*/  ISETP.GE.AND P0, PT, R7, UR5, PT ;  /* 0x0000000507007c0c */ /* 0x000fe4000bf06270 */
[----:B--2---:R-:W-:-:S04]  /*0dc0*/  FMNMX.FTZ R22, R19, |R22|, !PT ;  /* 0x4000001613167209 */ /* 0x004fc80007810000 */
[----:B------:R-:W-:-:S04]  /*0dd0*/  FMNMX.FTZ R22, R22, |R21|, !PT ;  /* 0x4000001516167209 */ /* 0x000fc80007810000 */
[----:B----4-:R-:W-:-:S04]  /*0de0*/  FMNMX.FTZ R23, R22, |R23|, !PT ;  /* 0x4000001716177209 */ /* 0x010fc80007810000 */
[----:B------:R-:W-:-:S04]  /*0df0*/  FMNMX.FTZ R2, R23, |R2|, !PT ;  /* 0x4000000217027209 */ /* 0x000fc80007810000 */
[----:B------:R-:W-:-:S04]  /*0e00*/  FMNMX.FTZ R3, R2, |R3|, !PT ;  /* 0x4000000302037209 */ /* 0x000fc80007810000 */
[----:B-----5:R-:W-:-:S04]  /*0e10*/  FMNMX.FTZ R16, R3, |R16|, !PT ;  /* 0x4000001003107209 */ /* 0x020fc80007810000 */
[----:B---3--:R-:W-:-:S04]  /*0e20*/  FMNMX.FTZ R15, R16, |R15|, !PT ;  /* 0x4000000f100f7209 */ /* 0x008fc80007810000 */
[----:B------:R-:W-:-:S04]  /*0e30*/  FMNMX.FTZ R15, R15, |R6|, !PT ;  /* 0x400000060f0f7209 */ /* 0x000fc80007810000 */
[----:B------:R-:W-:-:S04]  /*0e40*/  FMNMX.FTZ R8, R15, |R8|, !PT ;  /* 0x400000080f087209 */ /* 0x000fc80007810000 */
[----:B------:R-:W-:-:S04]  /*0e50*/  FMNMX.FTZ R9, R8, |R9|, !PT ;  /* 0x4000000908097209 */ /* 0x000fc80007810000 */
[----:B------:R-:W-:-:S04]  /*0e60*/  FMNMX.FTZ R9, R9, |R10|, !PT ;  /* 0x4000000a09097209 */ /* 0x000fc80007810000 */
[----:B------:R-:W-:-:S04]  /*0e70*/  FMNMX.FTZ R24, R9, |R24|, !PT ;  /* 0x4000001809187209 */ /* 0x000fc80007810000 */
[----:B------:R-:W-:Y:S01]  /*0e80*/  FMNMX.FTZ R27, R24, |R27|, !PT ;  /* 0x4000001b181b7209 */ /* 0x000fe20007810000 */
[----:B------:R-:W-:Y:S06]  /*0e90*/  @!P0 BRA `(.L_x_160) ;  /* 0xfffffff800e88947 */ /* 0x000fec000383ffff */
.L_x_157:
[----:B------:R-:W-:Y:S05]  /*0ea0*/  BSYNC B1 ;  /* 0x0000000000017941 */ /* 0x000fea0003800000 */
.L_x_156:
[----:B------:R-:W-:-:S04]  /*0eb0*/  IMAD.U32 R4, RZ, RZ, UR5 ;  /* 0x00000005ff047e24 */ /* 0x000fc8000f8e00ff */
[----:B------:R-:W-:-:S05]  /*0ec0*/  IMAD R4, R4, 0x10, R29 ;  /* 0x0000001004047824 */ /* 0x000fca00078e021d */
[----:B------:R-:W-:-:S13]  /*0ed0*/  ISETP.GE.AND P0, PT, R4, UR9, PT ;  /* 0x0000000904007c0c */ /* 0x000fda000bf06270 */
[----:B------:R-:W-:Y:S05]  /*0ee0*/  @P0 BRA `(.L_x_161) ;  /* 0x0000000c00900947 */ /* 0x000fea0003800000 */
[----:B--2---:R-:W0:Y:S01]  /*0ef0*/  I2F.U32.RP R6, R0 ;  /* 0x0000000000067306 */ /* 0x004e220000209000 */
[----:B------:R-:W-:Y:S01]  /*0f00*/  LOP3.LUT R2, RZ, UR4, RZ, 0x33, !PT ;  /* 0x00000004ff027c12 */ /* 0x000fe2000f8e33ff */
[----:B------:R-:W-:Y:S01]  /*0f10*/  IMAD.U32 R8, RZ, RZ, UR5 ;  /* 0x00000005ff087e24 */ /* 0x000fe2000f8e00ff */
[----:B------:R-:W-:Y:S01]  /*0f20*/  ISETP.NE.U32.AND P3, PT, R0, RZ, PT ;  /* 0x000000ff0000720c */ /* 0x000fe20003f65070 */
[----:B------:R-:W-:Y:S01]  /*0f30*/  BSSY B1, `(.L_x_162) ;  /* 0x0000029000017945 */ /* 0x000fe20003800000 */
[----:B------:R-:W-:Y:S01]  /*0f40*/  IADD3 R5, -R29, UR16, R2 ;  /* 0x000000101d057c10 */ /* 0x000fe2000fffe102 */
[----:B------:R-:W-:-:S04]  /*0f50*/  IMAD.MOV.U32 R2, RZ, RZ, RZ ;  /* 0x000000ffff027224 */ /* 0x000fc800078e00ff */
        /* <DEDUP_REMOVED lines=21> */
[----:B------:R-:W-:Y:S01]  /*10b0*/  IMAD.U32 R6, RZ, RZ, UR4 ;  /* 0x00000004ff067e24 */ /* 0x000fe2000f8e00ff */
[----:B------:R-:W-:Y:S01]  /*10c0*/  SHF.R.S32.HI R2, RZ, 0x1f, R3 ;  /* 0x0000001fff027819 */ /* 0x000fe20000011403 */
[----:B------:R-:W-:-:S03]  /*10d0*/  IMAD.U32 R7, RZ, RZ, UR11 ;  /* 0x0000000bff077e24 */ /* 0x000fc6000f8e00ff */
[----:B------:R-:W-:-:S04]  /*10e0*/  IADD3 R6, P2, P3, R3, UR18, R6 ;  /* 0x0000001203067c10 */ /* 0x000fc8000fb5e006 */
[----:B------:R-:W-:Y:S02]  /*10f0*/  LEA R4, P4, R6, UR20, 0x2 ;  /* 0x0000001406047c11 */ /* 0x000fe4000f8810ff */
[----:B------:R-:W-:Y:S01]  /*1100*/  IADD3.X R7, R2, UR8, R7, P2, P3 ;  /* 0x0000000802077c10 */ /* 0x000fe200097e6407 */
[----:B------:R-:W-:-:S03]  /*1110*/  IMAD.MOV.U32 R2, RZ, RZ, R5 ;  /* 0x000000ffff027224 */ /* 0x000fc600078e0005 */
[----:B------:R-:W-:-:S07]  /*1120*/  LEA.HI.X R5, R6, UR21, R7, 0x2, P4 ;  /* 0x0000001506057c11 */ /* 0x000fce000a0f1407 */
.L_x_164:
[----:B------:R-:W-:Y:S02]  /*1130*/  IMAD.MOV.U32 R6, RZ, RZ, R4 ;  /* 0x000000ffff067224 */ /* 0x000fe400078e0004 */
[----:B------:R-:W-:-:S05]  /*1140*/  IMAD.MOV.U32 R7, RZ, RZ, R5 ;  /* 0x000000ffff077224 */ /* 0x000fca00078e0005 */
[----:B------:R-:W2:Y:S01]  /*1150*/  LDG.E R8, desc[UR14][R6.64] ;  /* 0x0000000e06087981 */ /* 0x000ea2000c1e1900 */
[----:B------:R-:W-:Y:S02]  /*1160*/  VIADD R2, R2, 0xffffffff ;  /* 0xffffffff02027836 */ /* 0x000fe40000000000 */
[----:B------:R-:W-:-:S03]  /*1170*/  IMAD.WIDE R4, R0, 0x4, R6 ;  /* 0x0000000400047825 */ /* 0x000fc600078e0206 */
[----:B------:R-:W-:Y:S01]  /*1180*/  ISETP.NE.AND P2, PT, R2, RZ, PT ;  /* 0x000000ff0200720c */ /* 0x000fe20003f45270 */
[----:B------:R-:W-:Y:S01]  /*1190*/  IMAD.IADD R3, R0, 0x1, R3 ;  /* 0x0000000100037824 */ /* 0x000fe200078e0203 */
[----:B--2---:R-:W-:-:S11]  /*11a0*/  FMNMX.FTZ R27, |R8|, R27, !PT ;  /* 0x0000001b081b7209 */ /* 0x004fd60007810200 */
[----:B------:R-:W-:Y:S05]  /*11b0*/  @P2 BRA `(.L_x_164) ;  /* 0xfffffffc00dc2947 */ /* 0x000fea000383ffff */
.L_x_163:
[----:B------:R-:W-:Y:S05]  /*11c0*/  BSYNC B1 ;  /* 0x0000000000017941 */ /* 0x000fea0003800000 */
.L_x_162:
[----:B------:R-:W-:Y:S05]  /*11d0*/  @!P0 BRA `(.L_x_161) ;  /* 0x0000000800d48947 */ /* 0x000fea0003800000 */
[----:B------:R-:W-:Y:S01]  /*11e0*/  BSSY B1, `(.L_x_165) ;  /* 0x0000012000017945 */ /* 0x000fe20003800000 */
.L_x_166:
        /* <DEDUP_REMOVED lines=17> */
[----:B------:R-:W-:Y:S05]  /*1300*/  BSYNC B1 ;  /* 0x0000000000017941 */ /* 0x000fea0003800000 */
.L_x_165:
[----:B------:R-:W-:Y:S05]  /*1310*/  BRA `(.L_x_161) ;  /* 0x0000000800847947 */ /* 0x000fea0003800000 */
.L_x_149:
[----:B------:R-:W-:Y:S01]  /*1320*/  USHF.R.S32.HI UR4, URZ, 0x1f, UR16 ;  /* 0x0000001f3f047899 */ /* 0x000fe20008011410 */
[----:B------:R-:W-:-:S03]  /*1330*/  IMAD.MOV.U32 R27, RZ, RZ, RZ ;  /* 0x000000ffff1b7224 */ /* 0x000fc600078e00ff */
        /* <DEDUP_REMOVED lines=8> */
[----:B------:R-:W-:Y:S01]  /*13c0*/  ISETP.NE.U32.AND P3, PT, R0, RZ, PT ;  /* 0x000000ff0000720c */ /* 0x000fe20003f65070 */
[----:B------:R-:W-:-:S03]  /*13d0*/  IMAD.MOV.U32 R27, RZ, RZ, RZ ;  /* 0x000000ffff1b7224 */ /* 0x000fc600078e00ff */
[----:B0-----:R-:W0:Y:S02]  /*13e0*/  MUFU.RCP R5, R5 ;  /* 0x0000000500057308 */ /* 0x001e240000001000 */
[----:B0-----:R-:W-:-:S06]  /*13f0*/  VIADD R6, R5, 0xffffffe ;  /* 0x0ffffffe05067836 */ /* 0x001fcc0000000000 */
[----:B------:R-:W0:Y:S02]  /*1400*/  F2I.FTZ.U32.TRUNC.NTZ R3, R6 ;  /* 0x0000000600037305 */ /* 0x000e24000021f000 */
[----:B0-----:R-:W-:-:S04]  /*1410*/  IMAD.MOV R7, RZ, RZ, -R3 ;  /* 0x000000ffff077224 */ /* 0x001fc800078e0a03 */
        /* <DEDUP_REMOVED lines=17> */
[----:B------:R-:W-:Y:S02]  /*1530*/  IMAD.U32 R4, RZ, RZ, UR18 ;  /* 0x00000012ff047e24 */ /* 0x000fe4000f8e00ff */
[----:B------:R-:W-:Y:S02]  /*1540*/  IMAD.U32 R3, RZ, RZ, UR8 ;  /* 0x00000008ff037e24 */ /* 0x000fe4000f8e00ff */
[----:B------:R-:W-:Y:S02]  /*1550*/  IMAD.MOV.U32 R2, RZ, RZ, R4 ;  /* 0x000000ffff027224 */ /* 0x000fe400078e0004 */
[----:B------:R-:W-:Y:S02]  /*1560*/  IMAD.U32 R5, RZ, RZ, UR19 ;  /* 0x00000013ff057e24 */ /* 0x000fe4000f8e00ff */
[----:B------:R-:W-:-:S04]  /*1570*/  IMAD.WIDE R2, R29, 0x10, R2 ;  /* 0x000000101d027825 */ /* 0x000fc800078e0202 */
[----:B------:R-:W-:Y:S01]  /*1580*/  IMAD.MOV.U32 R27, RZ, RZ, RZ ;  /* 0x000000ffff1b7224 */ /* 0x000fe200078e00ff */
[----:B------:R-:W-:-:S04]  /*1590*/  LEA R20, P2, R2, UR20, 0x2 ;  /* 0x0000001402147c11 */ /* 0x000fc8000f8410ff */
[----:B------:R-:W-:Y:S02]  /*15a0*/  IADD3 R20, P3, R20, 0x20, RZ ;  /* 0x0000002014147810 */ /* 0x000fe40007f7e0ff */
[----:B------:R-:W-:Y:S01]  /*15b0*/  LEA.HI.X R21, R2, UR21, R3, 0x2, P2 ;  /* 0x0000001502157c11 */ /* 0x000fe200090f1403 */
[----:B------:R-:W-:Y:S02]  /*15c0*/  IMAD.MOV.U32 R2, RZ, RZ, R6 ;  /* 0x000000ffff027224 */ /* 0x000fe400078e0006 */
[----:B------:R-:W-:Y:S02]  /*15d0*/  IMAD.MOV.U32 R3, RZ, RZ, R29 ;  /* 0x000000ffff037224 */ /* 0x000fe400078e001d */
[----:B------:R-:W-:-:S07]  /*15e0*/  IMAD.X R21, RZ, RZ, R21, P3 ;  /* 0x000000ffff157224 */ /* 0x000fce00018e0615 */
.L_x_169:
        /* <DEDUP_REMOVED lines=8> */
[----:B--2---:R-:W-:-:S04]  /*1670*/  FMNMX.FTZ R4, |R4|, R27, !PT ;  /* 0x0000001b04047209 */ /* 0x004fc80007810200 */
[----:B------:R-:W-:-:S04]  /*1680*/  FMNMX.FTZ R5, |R5|, R4, !PT ;  /* 0x0000000405057209 */ /* 0x000fc80007810200 */
[----:B------:R-:W-:-:S04]  /*1690*/  FMNMX.FTZ R6, |R6|, R5, !PT ;  /* 0x0000000506067209 */ /* 0x000fc80007810200 */
[----:B------:R-:W-:-:S04]  /*16a0*/  FMNMX.FTZ R7, |R7|, R6, !PT ;  /* 0x0000000607077209 */ /* 0x000fc80007810200 */
[----:B---3--:R-:W-:-:S04]  /*16b0*/  FMNMX.FTZ R8, |R8|, R7, !PT ;  /* 0x0000000708087209 */ /* 0x008fc80007810200 */
[----:B------:R-:W-:-:S04]  /*16c0*/  FMNMX.FTZ R9, |R9|, R8, !PT ;  /* 0x0000000809097209 */ /* 0x000fc80007810200 */
[----:B------:R-:W-:-:S04]  /*16d0*/  FMNMX.FTZ R10, |R10|, R9, !PT ;  /* 0x000000090a0a7209 */ /* 0x000fc80007810200 */
[----:B------:R-:W-:-:S04]  /*16e0*/  FMNMX.FTZ R11, |R11|, R10, !PT ;  /* 0x0000000a0b0b7209 */ /* 0x000fc80007810200 */
[----:B----4-:R-:W-:-:S04]  /*16f0*/  FMNMX.FTZ R12, |R12|, R11, !PT ;  /* 0x0000000b0c0c7209 */ /* 0x010fc80007810200 */
[----:B------:R-:W-:-:S04]  /*1700*/  FMNMX.FTZ R13, |R13|, R12, !PT ;  /* 0x0000000c0d0d7209 */ /* 0x000fc80007810200 */
[----:B------:R-:W-:-:S04]  /*1710*/  FMNMX.FTZ R14, |R14|, R13, !PT ;  /* 0x0000000d0e0e7209 */ /* 0x000fc80007810200 */
[----:B------:R-:W-:-:S04]  /*1720*/  FMNMX.FTZ R15, |R15|, R14, !PT ;  /* 0x0000000e0f0f7209 */ /* 0x000fc80007810200 */
[----:B-----5:R-:W-:-:S04]  /*1730*/  FMNMX.FTZ R16, |R16|, R15, !PT ;  /* 0x0000000f10107209 */ /* 0x020fc80007810200 */
[----:B------:R-:W-:-:S04]  /*1740*/  FMNMX.FTZ R17, |R17|, R16, !PT ;  /* 0x0000001011117209 */ /* 0x000fc80007810200 */
[----:B------:R-:W-:-:S04]  /*1750*/  FMNMX.FTZ R18, |R18|, R17, !PT ;  /* 0x0000001112127209 */ /* 0x000fc80007810200 */
[----:B------:R-:W-:Y:S01]  /*1760*/  FMNMX.FTZ R27, |R19|, R18, !PT ;  /* 0x00000012131b7209 */ /* 0x000fe20007810200 */
[----:B------:R-:W-:Y:S06]  /*1770*/  @P2 BRA `(.L_x_169) ;  /* 0xfffffffc009c2947 */ /* 0x000fec000383ffff */
.L_x_168:
[----:B------:R-:W-:Y:S05]  /*1780*/  BSYNC B1 ;  /* 0x0000000000017941 */ /* 0x000fea0003800000 */
.L_x_167:
[----:B------:R-:W-:Y:S05]  /*1790*/  @!P0 BRA `(.L_x_161) ;  /* 0x0000000400648947 */ /* 0x000fea0003800000 */
.L_x_170:
[----:B------:R-:W-:-:S04]  /*17a0*/  IMAD.MOV.U32 R24, RZ, RZ, 0x40 ;  /* 0x00000040ff187424 */ /* 0x000fc800078e00ff */
[----:B------:R-:W-:-:S05]  /*17b0*/  IMAD.WIDE R24, R3, R24, UR6 ;  /* 0x0000000603187e25 */ /* 0x000fca000f8e0218 */
[----:B------:R-:W2:Y:S04]  /*17c0*/  LDG.E.128 R4, desc[UR14][R24.64] ;  /* 0x0000000e18047981 */ /* 0x000ea8000c1e1d00 */
[----:B------:R-:W3:Y:S04]  /*17d0*/  LDG.E.128 R8, desc[UR14][R24.64+0x10] ;  /* 0x0000100e18087981 */ /* 0x000ee8000c1e1d00 */
[----:B------:R-:W4:Y:S04]  /*17e0*/  LDG.E.128 R12, desc[UR14][R24.64+0x20] ;  /* 0x0000200e180c7981 */ /* 0x000f28000c1e1d00 */
[----:B------:R0:W5:Y:S02]  /*17f0*/  LDG.E.128 R16, desc[UR14][R24.64+0x30] ;  /* 0x0000300e18107981 */ /* 0x000164000c1e1d00 */
[----:B0-----:R-:W-:-:S05]  /*1800*/  IMAD.WIDE R24, R0, 0x40, R24 ;  /* 0x0000004000187825 */ /* 0x001fca00078e0218 */
[----:B------:R-:W5:Y:S01]  /*1810*/  LDG.E.128 R20, desc[UR14][R24.64] ;  /* 0x0000000e18147981 */ /* 0x000f62000c1e1d00 */
[----:B--2---:R-:W-:-:S04]  /*1820*/  FMNMX.FTZ R4, |R4|, R27, !PT ;  /* 0x0000001b04047209 */ /* 0x004fc80007810200 */
[----:B------:R-:W-:-:S04]  /*1830*/  FMNMX.FTZ R5, |R5|, R4, !PT ;  /* 0x0000000405057209 */ /* 0x000fc80007810200 */
[----:B------:R-:W-:-:S04]  /*1840*/  FMNMX.FTZ R6, |R6|, R5, !PT ;  /* 0x0000000506067209 */ /* 0x000fc80007810200 */
[----:B------:R-:W-:Y:S02]  /*1850*/  FMNMX.FTZ R27, |R7|, R6, !PT ;  /* 0x00000006071b7209 */ /* 0x000fe40007810200 */
[----:B------:R-:W2:Y:S02]  /*1860*/  LDG.E.128 R4, desc[UR14][R24.64+0x10] ;  /* 0x0000100e18047981 */ /* 0x000ea4000c1e1d00 */
[----:B---3--:R-:W-:-:S04]  /*1870*/  FMNMX.FTZ R8, |R8|, R27, !PT ;  /* 0x0000001b08087209 */ /* 0x008fc80007810200 */
[----:B------:R-:W-:-:S04]  /*1880*/  FMNMX.FTZ R9, |R9|, R8, !PT ;  /* 0x0000000809097209 */ /* 0x000fc80007810200 */
[----:B------:R-:W-:-:S04]  /*1890*/  FMNMX.FTZ R10, |R10|, R9, !PT ;  /* 0x000000090a0a7209 */ /* 0x000fc80007810200 */
[----:B------:R-:W-:Y:S02]  /*18a0*/  FMNMX.FTZ R27, |R11|, R10, !PT ;  /* 0x0000000a0b1b7209 */ /* 0x000fe40007810200 */
[----:B------:R-:W3:Y:S02]  /*18b0*/  LDG.E.128 R8, desc[UR14][R24.64+0x20] ;  /* 0x0000200e18087981 */ /* 0x000ee4000c1e1d00 */
[----:B----4-:R-:W-:-:S04]  /*18c0*/  FMNMX.FTZ R12, |R12|, R27, !PT ;  /* 0x0000001b0c0c7209 */ /* 0x010fc80007810200 */
[----:B------:R-:W-:-:S04]  /*18d0*/  FMNMX.FTZ R13, |R13|, R12, !PT ;  /* 0x0000000c0d0d7209 */ /* 0x000fc80007810200 */
[----:B------:R-:W-:-:S04]  /*18e0*/  FMNMX.FTZ R14, |R14|, R13, !PT ;  /* 0x0000000d0e0e7209 */ /* 0x000fc80007810200 */
[----:B------:R-:W-:Y:S02]  /*18f0*/  FMNMX.FTZ R27, |R15|, R14, !PT ;  /* 0x0000000e0f1b7209 */ /* 0x000fe40007810200 */
[----:B------:R0:W4:Y:S02]  /*1900*/  LDG.E.128 R12, desc[UR14][R24.64+0x30] ;  /* 0x0000300e180c7981 */ /* 0x000124000c1e1d00 */
[----:B-----5:R-:W-:-:S04]  /*1910*/  FMNMX.FTZ R16, |R16|, R27, !PT ;  /* 0x0000001b10107209 */ /* 0x020fc80007810200 */
[----:B------:R-:W-:-:S04]  /*1920*/  FMNMX.FTZ R17, |R17|, R16, !PT ;  /* 0x0000001011117209 */ /* 0x000fc80007810200 */
[----:B------:R-:W-:Y:S01]  /*1930*/  FMNMX.FTZ R18, |R18|, R17, !PT ;  /* 0x0000001112127209 */ /* 0x000fe20007810200 */
[----:B0-----:R-:W-:-:S03]  /*1940*/  IMAD.WIDE R24, R0, 0x40, R24 ;  /* 0x0000004000187825 */ /* 0x001fc600078e0218 */
[----:B------:R-:W-:Y:S02]  /*1950*/  FMNMX.FTZ R27, |R19|, R18, !PT ;  /* 0x00000012131b7209 */ /* 0x000fe40007810200 */
[----:B------:R-:W5:Y:S02]  /*1960*/  LDG.E.128 R16, desc[UR14][R24.64] ;  /* 0x0000000e18107981 */ /* 0x000f64000c1e1d00 */
[----:B------:R-:W-:-:S04]  /*1970*/  FMNMX.FTZ R20, R27, |R20|, !PT ;  /* 0x400000141b147209 */ /* 0x000fc80007810000 */
[----:B------:R-:W-:-:S04]  /*1980*/  FMNMX.FTZ R21, |R21|, R20, !PT ;  /* 0x0000001415157209 */ /* 0x000fc80007810200 */
[----:B------:R-:W-:-:S04]  /*1990*/  FMNMX.FTZ R22, |R22|, R21, !PT ;  /* 0x0000001516167209 */ /* 0x000fc80007810200 */
[----:B------:R-:W-:Y:S02]  /*19a0*/  FMNMX.FTZ R27, |R23|, R22, !PT ;  /* 0x00000016171b7209 */ /* 0x000fe40007810200 */
[----:B------:R-:W5:Y:S02]  /*19b0*/  LDG.E.128 R20, desc[UR14][R24.64+0x10] ;  /* 0x0000100e18147981 */ /* 0x000f64000c1e1d00 */
        /* <DEDUP_REMOVED lines=8> */
[----:B------:R-:W-:-:S04]  /*1a40*/  FMNMX.FTZ R11, |R11|, R10, !PT ;  /* 0x0000000a0b0b7209 */ /* 0x000fc80007810200 */
[----:B----4-:R-:W-:Y:S02]  /*1a50*/  FMNMX.FTZ R12, |R12|, R11, !PT ;  /* 0x0000000b0c0c7209 */ /* 0x010fe40007810200 */
[----:B------:R0:W3:Y:S01]  /*1a60*/  LDG.E.128 R8, desc[UR14][R24.64+0x30] ;  /* 0x0000300e18087981 */ /* 0x0000e2000c1e1d00 */
[----:B------:R-:W-:Y:S01]  /*1a70*/  IMAD.WIDE R26, R0, 0x40, R24 ;  /* 0x00000040001a7825 */ /* 0x000fe200078e0218 */
[----:B------:R-:W-:-:S04]  /*1a80*/  FMNMX.FTZ R13, |R13|, R12, !PT ;  /* 0x0000000c0d0d7209 */ /* 0x000fc80007810200 */
[----:B------:R-:W-:-:S04]  /*1a90*/  FMNMX.FTZ R14, |R14|, R13, !PT ;  /* 0x0000000d0e0e7209 */ /* 0x000fc80007810200 */
[----:B------:R-:W-:Y:S02]  /*1aa0*/  FMNMX.FTZ R2, |R15|, R14, !PT ;  /* 0x0000000e0f027209 */ /* 0x000fe40007810200 */
[----:B------:R-:W4:Y:S02]  /*1ab0*/  LDG.E.128 R12, desc[UR14][R26.64] ;  /* 0x0000000e1a0c7981 */ /* 0x000f24000c1e1d00 */
[----:B-----5:R-:W-:-:S04]  /*1ac0*/  FMNMX.FTZ R2, R2, |R16|, !PT ;  /* 0x4000001002027209 */ /* 0x020fc80007810000 */
[----:B------:R-:W-:-:S04]  /*1ad0*/  FMNMX.FTZ R17, |R17|, R2, !PT ;  /* 0x0000000211117209 */ /* 0x000fc80007810200 */
[----:B------:R-:W-:-:S04]  /*1ae0*/  FMNMX.FTZ R18, |R18|, R17, !PT ;  /* 0x0000001112127209 */ /* 0x000fc80007810200 */
[----:B------:R-:W-:Y:S02]  /*1af0*/  FMNMX.FTZ R2, |R19|, R18, !PT ;  /* 0x0000001213027209 */ /* 0x000fe40007810200 */
[----:B------:R-:W5:Y:S02]  /*1b00*/  LDG.E.128 R16, desc[UR14][R26.64+0x10] ;  /* 0x0000100e1a107981 */ /* 0x000f64000c1e1d00 */
[----:B------:R-:W-:-:S04]  /*1b10*/  FMNMX.FTZ R2, |R20|, R2, !PT ;  /* 0x0000000214027209 */ /* 0x000fc80007810200 */
[----:B------:R-:W-:-:S04]  /*1b20*/  FMNMX.FTZ R21, |R21|, R2, !PT ;  /* 0x0000000215157209 */ /* 0x000fc80007810200 */
[----:B------:R-:W-:-:S04]  /*1b30*/  FMNMX.FTZ R22, |R22|, R21, !PT ;  /* 0x0000001516167209 */ /* 0x000fc80007810200 */
[----:B0-----:R-:W-:Y:S02]  /*1b40*/  FMNMX.FTZ R25, |R23|, R22, !PT ;  /* 0x0000001617197209 */ /* 0x001fe40007810200 */
[----:B------:R-:W5:Y:S02]  /*1b50*/  LDG.E.128 R20, desc[UR14][R26.64+0x20] ;  /* 0x0000200e1a147981 */ /* 0x000f64000c1e1d00 */
[----:B--2---:R-:W-:Y:S02]  /*1b60*/  FMNMX.FTZ R4, |R4|, R25, !PT ;  /* 0x0000001904047209 */ /* 0x004fe40007810200 */
[----:B------:R-:W2:Y:S02]  /*1b70*/  LDG.E.128 R24, desc[UR14][R26.64+0x30] ;  /* 0x0000300e1a187981 */ /* 0x000ea4000c1e1d00 */
[----:B------:R-:W-:-:S04]  /*1b80*/  FMNMX.FTZ R5, |R5|, R4, !PT ;  /* 0x0000000405057209 */ /* 0x000fc80007810200 */
[----:B------:R-:W-:-:S04]  /*1b90*/  FMNMX.FTZ R6, |R6|, R5, !PT ;  /* 0x0000000506067209 */ /* 0x000fc80007810200 */
[----:B------:R-:W-:-:S04]  /*1ba0*/  FMNMX.FTZ R7, |R7|, R6, !PT ;  /* 0x0000000607077209 */ /* 0x000fc80007810200 */
[----:B---3--:R-:W-:-:S04]  /*1bb0*/  FMNMX.FTZ R8, |R8|, R7, !PT ;  /* 0x0000000708087209 */ /* 0x008fc80007810200 */
[----:B------:R-:W-:-:S04]  /*1bc0*/  FMNMX.FTZ R9, |R9|, R8, !PT ;  /* 0x0000000809097209 */ /* 0x000fc80007810200 */
[----:B------:R-:W-:-:S04]  /*1bd0*/  FMNMX.FTZ R10, |R10|, R9, !PT ;  /* 0x000000090a0a7209 */ /* 0x000fc80007810200 */
[----:B------:R-:W-:-:S04]  /*1be0*/  FMNMX.FTZ R11, |R11|, R10, !PT ;  /* 0x0000000a0b0b7209 */ /* 0x000fc80007810200 */
[----:B----4-:R-:W-:-:S04]  /*1bf0*/  FMNMX.FTZ R12, R11, |R12|, !PT ;  /* 0x4000000c0b0c7209 */ /* 0x010fc80007810000 */
[----:B------:R-:W-:-:S04]  /*1c00*/  FMNMX.FTZ R13, |R13|, R12, !PT ;  /* 0x0000000c0d0d7209 */ /* 0x000fc80007810200 */
[----:B------:R-:W-:-:S04]  /*1c10*/  FMNMX.FTZ R14, |R14|, R13, !PT ;  /* 0x0000000d0e0e7209 */ /* 0x000fc80007810200 */
[----:B------:R-:W-:-:S04]  /*1c20*/  FMNMX.FTZ R15, |R15|, R14, !PT ;  /* 0x0000000e0f0f7209 */ /* 0x000fc80007810200 */
[----:B-----5:R-:W-:-:S04]  /*1c30*/  FMNMX.FTZ R16, |R16|, R15, !PT ;  /* 0x0000000f10107209 */ /* 0x020fc80007810200 */
[----:B------:R-:W-:-:S04]  /*1c40*/  FMNMX.FTZ R17, |R17|, R16, !PT ;  /* 0x0000001011117209 */ /* 0x000fc80007810200 */
[----:B------:R-:W-:-:S04]  /*1c50*/  FMNMX.FTZ R18, |R18|, R17, !PT ;  /* 0x0000001112127209 */ /* 0x000fc80007810200 */
[----:B------:R-:W-:-:S04]  /*1c60*/  FMNMX.FTZ R19, |R19|, R18, !PT ;  /* 0x0000001213137209 */ /* 0x000fc80007810200 */
[----:B------:R-:W-:Y:S02]  /*1c70*/  FMNMX.FTZ R20, |R20|, R19, !PT ;  /* 0x0000001314147209 */ /* 0x000fe40007810200 */
[C-C-:B------:R-:W-:Y:S02]  /*1c80*/  IADD3 R3, R0.reuse, R3, R0.reuse ;  /* 0x0000000300037210 */ /* 0x140fe40007ffe000 */
[----:B------:R-:W-:Y:S02]  /*1c90*/  FMNMX.FTZ R21, |R21|, R20, !PT ;  /* 0x0000001415157209 */ /* 0x000fe40007810200 */
[----:B------:R-:W-:Y:S02]  /*1ca0*/  IADD3 R3, R0, R3, R0 ;  /* 0x0000000300037210 */ /* 0x000fe40007ffe000 */
[----:B------:R-:W-:Y:S02]  /*1cb0*/  FMNMX.FTZ R22, |R22|, R21, !PT ;  /* 0x0000001516167209 */ /* 0x000fe40007810200 */
[----:B------:R-:W-:-:S02]  /*1cc0*/  ISETP.GE.AND P0, PT, R3, UR4, PT ;  /* 0x0000000403007c0c */ /* 0x000fc4000bf06270 */
[----:B------:R-:W-:-:S04]  /*1cd0*/  FMNMX.FTZ R23, |R23|, R22, !PT ;  /* 0x0000001617177209 */ /* 0x000fc80007810200 */
[----:B--2---:R-:W-:-:S04]  /*1ce0*/  FMNMX.FTZ R24, |R24|, R23, !PT ;  /* 0x0000001718187209 */ /* 0x004fc80007810200 */
[----:B------:R-:W-:-:S04]  /*1cf0*/  FMNMX.FTZ R25, |R25|, R24, !PT ;  /* 0x0000001819197209 */ /* 0x000fc80007810200 */
[----:B------:R-:W-:-:S04]  /*1d00*/  FMNMX.FTZ R26, |R26|, R25, !PT ;  /* 0x000000191a1a7209 */ /* 0x000fc80007810200 */
[----:B------:R-:W-:Y:S01]  /*1d10*/  FMNMX.FTZ R27, |R27|, R26, !PT ;  /* 0x0000001a1b1b7209 */ /* 0x000fe20007810200 */
[----:B------:R-:W-:Y:S06]  /*1d20*/  @!P0 BRA `(.L_x_170) ;  /* 0xfffffff8009c8947 */ /* 0x000fec000383ffff */
.L_x_161:
[----:B------:R-:W-:Y:S05]  /*1d30*/  BSYNC B0 ;  /* 0x0000000000007941 */ /* 0x000fea0003800000 */
.L_x_148:
[----:B--2---:R-:W-:Y:S01]  /*1d40*/  ISETP.GT.AND P0, PT, R0, 0xff, PT ;  /* 0x000000ff0000780c */ /* 0x004fe20003f04270 */
[----:B------:R-:W-:-:S12]  /*1d50*/  BSSY B0, `(.L_x_171) ;  /* 0x000007f000007945 */ /* 0x000fd80003800000 */
[----:B------:R-:W-:Y:S05]  /*1d60*/  @P0 BRA `(.L_x_172) ;  /* 0x0000000400200947 */ /* 0x000fea0003800000 */
[----:B------:R-:W-:Y:S01]  /*1d70*/  SHF.R.S32.HI R2, RZ, 0x1f, R29 ;  /* 0x0000001fff027819 */ /* 0x000fe2000001141d */
[----:B------:R-:W0:Y:S03]  /*1d80*/  S2R R11, SR_LANEID ;  /* 0x00000000000b7919 */ /* 0x000e260000000000 */
[----:B------:R-:W-:-:S04]  /*1d90*/  LEA.HI R2, R2, R29, RZ, 0x5 ;  /* 0x0000001d02027211 */ /* 0x000fc800078f28ff */
[----:B------:R-:W-:-:S05]  /*1da0*/  LOP3.LUT R3, R2, 0xffffffe0, RZ, 0xc0, !PT ;  /* 0xffffffe002037812 */ /* 0x000fca00078ec0ff */
[----:B------:R-:W-:Y:S01]  /*1db0*/  VIADD R5, R3, 0x20 ;  /* 0x0000002003057836 */ /* 0x000fe20000000000 */
[----:B------:R-:W-:-:S04]  /*1dc0*/  LOP3.LUT R3, RZ, R3, RZ, 0x33, !PT ;  /* 0x00000003ff037212 */ /* 0x000fc800078e33ff */
[----:B------:R-:W-:Y:S01]  /*1dd0*/  ISETP.GT.AND P0, PT, R5, R0, PT ;  /* 0x000000000500720c */ /* 0x000fe20003f04270 */
[----:B------:R-:W-:-:S05]  /*1de0*/  IMAD.IADD R3, R3, 0x1, R0 ;  /* 0x0000000103037824 */ /* 0x000fca00078e0200 */
        /* <DEDUP_REMOVED lines=22> */
[----:B------:R-:W-:Y:S02]  /*1f50*/  FSEL R3, R6, R7, P0 ;  /* 0x0000000706037208 */ /* 0x000fe40000000000 */
[----:B------:R-:W-:Y:S02]  /*1f60*/  @!P2 MOV R6, 0x400 ;  /* 0x000004000006a802 */ /* 0x000fe40000000f00 */
[----:B------:R-:W-:Y:S01]  /*1f70*/  SHF.R.S32.HI R7, RZ, 0x5, R2 ;  /* 0x00000005ff077819 */ /* 0x000fe20000011402 */
[----:B------:R-:W1:Y:S01]  /*1f80*/  SHFL.DOWN PT, R8, R3, 0x10, R4 ;  /* 0x0a00000003087989 */ /* 0x000e6200000e0004 */
[----:B0-----:R-:W-:Y:S02]  /*1f90*/  @!P2 LEA R6, R9, R6, 0x18 ;  /* 0x000000060906a211 */ /* 0x001fe400078ec0ff */
[----:B-1----:R-:W-:-:S04]  /*1fa0*/  FSETP.GEU.FTZ.AND P0, PT, R3, R8, PT ;  /* 0x000000080300720b */ /* 0x002fc80003f1e000 */
[----:B------:R-:W-:Y:S01]  /*1fb0*/  ISETP.LE.AND P0, PT, R5, R4, !P0 ;  /* 0x000000040500720c */ /* 0x000fe20004703270 */
[----:B------:R-:W-:-:S03]  /*1fc0*/  @!P2 IMAD R5, R7, 0x4, R6 ;  /* 0x000000040705a824 */ /* 0x000fc600078e0206 */
[----:B------:R-:W-:-:S05]  /*1fd0*/  FSEL R8, R8, R3, P0 ;  /* 0x0000000308087208 */ /* 0x000fca0000000000 */
[----:B------:R0:W-:Y:S01]  /*1fe0*/  @!P2 STS [R5+0x8], R8 ;  /* 0x000008080500a388 */ /* 0x0001e20000000800 */
[----:B------:R-:W-:Y:S01]  /*1ff0*/  BAR.SYNC.DEFER_BLOCKING 0x0 ;  /* 0x0000000000007b1d */ /* 0x000fe20000010000 */
[----:B------:R-:W-:-:S13]  /*2000*/  ISETP.NE.AND P2, PT, R29, RZ, PT ;  /* 0x000000ff1d00720c */ /* 0x000fda0003f45270 */
[----:B0-----:R-:W-:Y:S05]  /*2010*/  @P2 BRA `(.L_x_173) ;  /* 0x0000000400482947 */ /* 0x001fea0003800000 */
[----:B------:R-:W0:Y:S01]  /*2020*/  S2UR UR5, SR_CgaCtaId ;  /* 0x00000000000579c3 */ /* 0x000e220000008800 */
[----:B------:R-:W-:Y:S01]  /*2030*/  UMOV UR4, 0x400 ;  /* 0x0000040000047882 */ /* 0x000fe20000000000 */
[----:B------:R-:W-:Y:S01]  /*2040*/  ISETP.GE.AND P3, PT, R0, 0xe1, PT ;  /* 0x000000e10000780c */ /* 0x000fe20003f66270 */
        /* <DEDUP_REMOVED lines=26> */
.L_x_172:
        /* <DEDUP_REMOVED lines=20> */
[----:B------:R-:W-:-:S05]  /*2330*/  @!P2 SHF.R.S32.HI R3, RZ, 0x5, R6 ;  /* 0x00000005ff03a819 */ /* 0x000fca0000011406 */
[----:B------:R-:W-:Y:S01]  /*2340*/  @!P2 IMAD R3, R3, 0x4, R8 ;  /* 0x000000040303a824 */ /* 0x000fe200078e0208 */
[----:B0-----:R-:W-:-:S04]  /*2350*/  FSETP.GEU.FTZ.AND P0, PT, R4, R5, PT ;  /* 0x000000050400720b */ /* 0x001fc80003f1e000 */
[----:B------:R-:W-:-:S04]  /*2360*/  ISETP.LT.AND P0, PT, R7, 0x18, !P0 ;  /* 0x000000180700780c */ /* 0x000fc80004701270 */
[----:B------:R-:W-:-:S05]  /*2370*/  FSEL R5, R5, R4, P0 ;  /* 0x0000000405057208 */ /* 0x000fca0000000000 */
[----:B------:R-:W0:Y:S02]  /*2380*/  SHFL.DOWN PT, R2, R5, 0x10, 0x1f ;  /* 0x0a001f0005027f89 */ /* 0x000e2400000e0000 */
        /* <DEDUP_REMOVED lines=27> */
.L_x_173:
[----:B------:R-:W-:Y:S05]  /*2540*/  BSYNC B0 ;  /* 0x0000000000007941 */ /* 0x000fea0003800000 */
.L_x_171:
        /* <DEDUP_REMOVED lines=13> */
.L_x_175:
[----:B------:R-:W-:Y:S05]  /*2620*/  BSYNC B0 ;  /* 0x0000000000007941 */ /* 0x000fea0003800000 */
.L_x_174:
[----:B------:R-:W0:Y:S08]  /*2630*/  S2UR UR5, SR_CgaCtaId ;  /* 0x00000000000579c3 */ /* 0x000e300000008800 */
[----:B------:R-:W-:Y:S01]  /*2640*/  BAR.SYNC.DEFER_BLOCKING 0x0 ;  /* 0x0000000000007b1d */ /* 0x000fe20000010000 */
[----:B------:R-:W-:-:S05]  /*2650*/  UIMAD.WIDE.U32 UR8, UR10, UR16, URZ ;  /* 0x000000100a0872a5 */ /* 0x000fca000f8e003f */
[----:B------:R-:W-:Y:S01]  /*2660*/  UMOV UR4, 0x400 ;  /* 0x0000040000047882 */ /* 0x000fe20000000000 */
[----:B------:R-:W-:Y:S01]  /*2670*/  ULDC.64 UR12, c[0x0][0x218] ;  /* 0x00008600000c7ab9 */ /* 0x000fe20000000a00 */
[----:B0-----:R-:W-:Y:S02]  /*2680*/  ULEA UR4, UR5, UR4, 0x18 ;  /* 0x0000000405047291 */ /* 0x001fe4000f8ec03f */
[----:B------:R-:W-:-:S07]  /*2690*/  UIADD3 UR5, UP1, UR8, UR12, URZ ;  /* 0x0000000c08057290 */ /* 0x000fce000ff3e03f */
[----:B-1----:R-:W0:Y:S01]  /*26a0*/  LDS R2, [UR4+0x2c] ;  /* 0x00002c04ff027984 */ /* 0x002e220008000800 */
[----:B------:R-:W-:-:S04]  /*26b0*/  USHF.R.S32.HI UR4, URZ, 0x1f, UR16 ;  /* 0x0000001f3f047899 */ /* 0x000fc80008011410 */
[----:B------:R-:W-:-:S04]  /*26c0*/  UIMAD UR4, UR4, UR10, URZ ;  /* 0x0000000a040472a4 */ /* 0x000fc8000f8e023f */
[----:B------:R-:W-:-:S04]  /*26d0*/  UIADD3 UR4, UR9, UR4, URZ ;  /* 0x0000000409047290 */ /* 0x000fc8000fffe03f */
[----:B------:R-:W-:-:S03]  /*26e0*/  UIADD3.X UR10, UR4, UR13, URZ, UP1, !UPT ;  /* 0x0000000d040a7290 */ /* 0x000fc60008ffe43f */
[----:B------:R-:W-:Y:S01]  /*26f0*/  UMOV UR4, URZ ;  /* 0x0000003f00047c82 */ /* 0x000fe20008000000 */
        /* <DEDUP_REMOVED lines=8> */
[----:B------:R-:W-:Y:S01]  /*2780*/  ULDC UR9, c[0x0][0x210] ;  /* 0x0000840000097ab9 */ /* 0x000fe20000000800 */
[----:B------:R-:W-:Y:S01]  /*2790*/  BSSY B0, `(.L_x_177) ;  /* 0x0000016000007945 */ /* 0x000fe20003800000 */
[----:B------:R-:W-:-:S04]  /*27a0*/  ULEA UR8, UR8, UR9, 0x2 ;  /* 0x0000000908087291 */ /* 0x000fc8000f8e103f */
        /* <DEDUP_REMOVED lines=9> */
.L_x_179:
[----:B------:R-:W-:-:S04]  /*2840*/  IMAD.MOV.U32 R2, RZ, RZ, 0x4 ;  /* 0x00000004ff027424 */ /* 0x000fc800078e00ff */
[----:B------:R-:W-:-:S06]  /*2850*/  IMAD.WIDE R2, R7, R2, UR6 ;  /* 0x0000000607027e25 */ /* 0x000fcc000f8e0202 */
[----:B------:R-:W2:Y:S01]  /*2860*/  LDG.E R2, desc[UR14][R2.64] ;  /* 0x0000000e02027981 */ /* 0x000ea2000c1e1900 */
[----:B0-----:R-:W-:-:S04]  /*2870*/  IADD3 R4, P0, R7, UR5, RZ ;  /* 0x0000000507047c10 */ /* 0x001fc8000ff1e0ff */
[----:B------:R-:W-:Y:S01]  /*2880*/  LEA.HI.X.SX32 R5, R7, UR10, 0x1, P0 ;  /* 0x0000000a07057c11 */ /* 0x000fe200080f0eff */
[----:B------:R-:W-:-:S05]  /*2890*/  IMAD.IADD R7, R0, 0x1, R7 ;  /* 0x0000000100077824 */ /* 0x000fca00078e0207 */
[----:B------:R-:W-:Y:S01]  /*28a0*/  ISETP.GE.AND P0, PT, R7, UR8, PT ;  /* 0x0000000807007c0c */ /* 0x000fe2000bf06270 */
[----:B--2---:R-:W-:-:S04]  /*28b0*/  FMUL.FTZ R6, R2, UR4 ;  /* 0x0000000402067c20 */ /* 0x004fc80008410000 */
[----:B------:R-:W0:Y:S02]  /*28c0*/  F2I.S8.NTZ R9, R6 ;  /* 0x0000000600097305 */ /* 0x000e240000202100 */
[----:B0-----:R0:W-:Y:S06]  /*28d0*/  STG.E.U8 desc[UR14][R4.64], R9 ;  /* 0x0000000904007986 */ /* 0x0011ec000c10110e */
[----:B------:R-:W-:Y:S05]  /*28e0*/  @!P0 BRA `(.L_x_179) ;  /* 0xfffffffc00d48947 */ /* 0x000fea000383ffff */
.L_x_178:
[----:B------:R-:W-:Y:S05]  /*28f0*/  BSYNC B0 ;  /* 0x0000000000007941 */ /* 0x000fea0003800000 */
.L_x_177:
        /* <DEDUP_REMOVED lines=12> */
.L_x_182:
[----:B------:R-:W-:-:S04]  /*29c0*/  IMAD.MOV.U32 R20, RZ, RZ, 0x40 ;  /* 0x00000040ff147424 */ /* 0x000fc800078e00ff */
[----:B------:R-:W-:-:S05]  /*29d0*/  IMAD.WIDE R20, R29, R20, UR6 ;  /* 0x000000061d147e25 */ /* 0x000fca000f8e0214 */
[----:B01----:R-:W2:Y:S04]  /*29e0*/  LDG.E.128 R4, desc[UR14][R20.64] ;  /* 0x0000000e14047981 */ /* 0x003ea8000c1e1d00 */
[----:B------:R-:W3:Y:S04]  /*29f0*/  LDG.E.128 R8, desc[UR14][R20.64+0x10] ;  /* 0x0000100e14087981 */ /* 0x000ee8000c1e1d00 */
[----:B------:R-:W4:Y:S04]  /*2a00*/  LDG.E.128 R12, desc[UR14][R20.64+0x20] ;  /* 0x0000200e140c7981 */ /* 0x000f28000c1e1d00 */
[----:B------:R-:W5:Y:S01]  /*2a10*/  LDG.E.128 R16, desc[UR14][R20.64+0x30] ;  /* 0x0000300e14107981 */ /* 0x000f62000c1e1d00 */
[----:B--2---:R-:W-:Y:S01]  /*2a20*/  FMUL.FTZ R3, R4, UR4 ;  /* 0x0000000404037c20 */ /* 0x004fe20008410000 */
[----:B------:R-:W-:Y:S01]  /*2a30*/  FMUL.FTZ R4, R5, UR4 ;  /* 0x0000000405047c20 */ /* 0x000fe20008410000 */
[----:B------:R-:W-:Y:S01]  /*2a40*/  FMUL.FTZ R5, R6, UR4 ;  /* 0x0000000406057c20 */ /* 0x000fe20008410000 */
[----:B------:R-:W-:Y:S01]  /*2a50*/  FMUL.FTZ R6, R7, UR4 ;  /* 0x0000000407067c20 */ /* 0x000fe20008410000 */
[----:B---3--:R-:W-:Y:S01]  /*2a60*/  FMUL.FTZ R7, R8, UR4 ;  /* 0x0000000408077c20 */ /* 0x008fe20008410000 */
[----:B------:R-:W-:Y:S01]  /*2a70*/  FMUL.FTZ R8, R9, UR4 ;  /* 0x0000000409087c20 */ /* 0x000fe20008410000 */
[----:B------:R-:W-:Y:S01]  /*2a80*/  FMUL.FTZ R9, R10, UR4 ;  /* 0x000000040a097c20 */ /* 0x000fe20008410000 */
[----:B------:R-:W-:Y:S01]  /*2a90*/  FMUL.FTZ R10, R11, UR4 ;  /* 0x000000040b0a7c20 */ /* 0x000fe20008410000 */
[----:B----4-:R-:W-:Y:S01]  /*2aa0*/  FMUL.FTZ R11, R12, UR4 ;  /* 0x000000040c0b7c20 */ /* 0x010fe20008410000 */
[----:B------:R-:W-:Y:S01]  /*2ab0*/  FMUL.FTZ R12, R13, UR4 ;  /* 0x000000040d0c7c20 */ /* 0x000fe20008410000 */
[----:B------:R-:W-:Y:S01]  /*2ac0*/  FMUL.FTZ R13, R14, UR4 ;  /* 0x000000040e0d7c20 */ /* 0x000fe20008410000 */
[----:B------:R-:W-:Y:S01]  /*2ad0*/  FMUL.FTZ R14, R15, UR4 ;  /* 0x000000040f0e7c20 */ /* 0x000fe20008410000 */
[----:B-----5:R-:W-:Y:S01]  /*2ae0*/  FMUL.FTZ R16, R16, UR4 ;  /* 0x0000000410107c20 */ /* 0x020fe20008410000 */
[----:B------:R-:W-:Y:S01]  /*2af0*/  FMUL.FTZ R18, R18, UR4 ;  /* 0x0000000412127c20 */ /* 0x000fe20008410000 */
[----:B------:R-:W0:Y:S01]  /*2b00*/  F2I.S8.NTZ R3, R3 ;  /* 0x0000000300037305 */ /* 0x000e220000202100 */
[----:B------:R-:W-:Y:S01]  /*2b10*/  FMUL.FTZ R15, R17, UR4 ;  /* 0x00000004110f7c20 */ /* 0x000fe20008410000 */
[----:B------:R-:W-:-:S06]  /*2b20*/  FMUL.FTZ R17, R19, UR4 ;  /* 0x0000000413117c20 */ /* 0x000fcc0008410000 */
        /* <DEDUP_REMOVED lines=30> */
[----:B0-----:R-:W-:-:S04]  /*2d10*/  PRMT R6, R12, 0x7604, R11 ;  /* 0x000076040c067816 */ /* 0x001fc8000000000b */
[----:B------:R-:W0:Y:S01]  /*2d20*/  F2I.S8.NTZ R15, R15 ;  /* 0x0000000f000f7305 */ /* 0x000e220000202100 */
[----:B------:R-:W-:-:S05]  /*2d30*/  IMAD.IADD R29, R0, 0x1, R29 ;  /* 0x00000001001d7824 */ /* 0x000fca00078e021d */
[----:B------:R-:W-:Y:S02]  /*2d40*/  ISETP.GE.AND P0, PT, R29, UR9, PT ;  /* 0x000000091d007c0c */ /* 0x000fe4000bf06270 */
[----:B------:R-:W2:Y:S01]  /*2d50*/  F2I.S8.NTZ R17, R17 ;  /* 0x0000001100117305 */ /* 0x000ea20000202100 */
[----:B-1----:R-:W-:-:S04]  /*2d60*/  PRMT R13, R14, 0x7604, R13 ;  /* 0x000076040e0d7816 */ /* 0x002fc8000000000d */
[----:B------:R-:W-:Y:S02]  /*2d70*/  PRMT R6, R13, 0x1054, R6 ;  /* 0x000010540d067816 */ /* 0x000fe40000000006 */
[----:B0-----:R-:W-:Y:S02]  /*2d80*/  PRMT R7, R15, 0x7604, R16 ;  /* 0x000076040f077816 */ /* 0x001fe40000000010 */
[----:B--2---:R-:W-:-:S04]  /*2d90*/  PRMT R18, R17, 0x7604, R18 ;  /* 0x0000760411127816 */ /* 0x004fc80000000012 */
[----:B------:R-:W-:-:S05]  /*2da0*/  PRMT R7, R18, 0x1054, R7 ;  /* 0x0000105412077816 */ /* 0x000fca0000000007 */
[----:B------:R1:W-:Y:S01]  /*2db0*/  STG.E.128 desc[UR14][R8.64], R4 ;  /* 0x0000000408007986 */ /* 0x0003e2000c101d0e */
[----:B------:R-:W-:Y:S05]  /*2dc0*/  @!P0 BRA `(.L_x_182) ;  /* 0xfffffff800fc8947 */ /* 0x000fea000383ffff */
.L_x_181:
[----:B------:R-:W-:Y:S05]  /*2dd0*/  BSYNC B0 ;  /* 0x0000000000007941 */ /* 0x000fea0003800000 */
.L_x_180:
[----:B------:R-:W-:Y:S05]  /*2de0*/  @P1 EXIT ;  /* 0x000000000000194d */ /* 0x000fea0003800000 */
[----:B-1----:R-:W-:-:S07]  /*2df0*/  IMAD.MOV.U32 R7, RZ, RZ, R2 ;  /* 0x000000ffff077224 */ /* 0x002fce00078e0002 */
.L_x_183:
[----:B------:R-:W-:-:S04]  /*2e00*/  IMAD.MOV.U32 R2, RZ, RZ, 0x4 ;  /* 0x00000004ff027424 */ /* 0x000fc800078e00ff */
[----:B------:R-:W-:-:S06]  /*2e10*/  IMAD.WIDE R2, R7, R2, UR6 ;  /* 0x0000000607027e25 */ /* 0x000fcc000f8e0202 */
[----:B------:R-:W2:Y:S01]  /*2e20*/  LDG.E R2, desc[UR14][R2.64] ;  /* 0x0000000e02027981 */ /* 0x000ea2000c1e1900 */
[----:B01----:R-:W-:-:S04]  /*2e30*/  IADD3 R4, P0, R7, UR5, RZ ;  /* 0x0000000507047c10 */ /* 0x003fc8000ff1e0ff */
[----:B------:R-:W-:Y:S01]  /*2e40*/  LEA.HI.X.SX32 R5, R7, UR8, 0x1, P0 ;  /* 0x0000000807057c11 */ /* 0x000fe200080f0eff */
[----:B------:R-:W-:-:S05]  /*2e50*/  IMAD.IADD R7, R0, 0x1, R7 ;  /* 0x0000000100077824 */ /* 0x000fca00078e0207 */
[----:B------:R-:W-:Y:S01]  /*2e60*/  ISETP.GE.AND P0, PT, R7, UR11, PT ;  /* 0x0000000b07007c0c */ /* 0x000fe2000bf06270 */
[----:B--2---:R-:W-:-:S04]  /*2e70*/  FMUL.FTZ R6, R2, UR4 ;  /* 0x0000000402067c20 */ /* 0x004fc80008410000 */
[----:B------:R-:W0:Y:S02]  /*2e80*/  F2I.S8.NTZ R9, R6 ;  /* 0x0000000600097305 */ /* 0x000e240000202100 */
[----:B0-----:R1:W-:Y:S06]  /*2e90*/  STG.E.U8 desc[UR14][R4.64], R9 ;  /* 0x0000000904007986 */ /* 0x0013ec000c10110e */
[----:B------:R-:W-:Y:S05]  /*2ea0*/  @!P0 BRA `(.L_x_183) ;  /* 0xfffffffc00d48947 */ /* 0x000fea000383ffff */
[----:B------:R-:W-:Y:S05]  /*2eb0*/  EXIT ;  /* 0x000000000000794d */ /* 0x000fea0003800000 */
.L_x_176:
[----:B------:R-:W-:-:S04]  /*2ec0*/  USHF.R.S32.HI UR8, URZ, 0x1f, UR16 ;  /* 0x0000001f3f087899 */ /* 0x000fc80008011410 */
[----:B------:R-:W-:-:S04]  /*2ed0*/  ULEA.HI UR8, UR8, UR16, URZ, 0x4 ;  /* 0x0000001008087291 */ /* 0x000fc8000f8f203f */
[----:B------:R-:W-:-:S06]  /*2ee0*/  USHF.R.S32.HI UR11, URZ, 0x4, UR8 ;  /* 0x000000043f0b7899 */ /* 0x000fcc0008011408 */
[----:B------:R-:W-:-:S13]  /*2ef0*/  ISETP.GE.AND P0, PT, R29, UR11, PT ;  /* 0x0000000b1d007c0c */ /* 0x000fda000bf06270 */
[----:B------:R-:W-:Y:S05]  /*2f00*/  @P0 EXIT ;  /* 0x000000000000094d */ /* 0x000fea0003800000 */
.L_x_184:
[----:B------:R-:W-:-:S04]  /*2f10*/  IMAD.MOV.U32 R20, RZ, RZ, 0x40 ;  /* 0x00000040ff147424 */ /* 0x000fc800078e00ff */
[----:B------:R-:W-:-:S05]  /*2f20*/  IMAD.WIDE R20, R29, R20, UR6 ;  /* 0x000000061d147e25 */ /* 0x000fca000f8e0214 */
[----:B------:R-:W2:Y:S04]  /*2f30*/  LDG.E.128 R16, desc[UR14][R20.64] ;  /* 0x0000000e14107981 */ /* 0x000ea8000c1e1d00 */
[----:B------:R-:W3:Y:S04]  /*2f40*/  LDG.E.128 R8, desc[UR14][R20.64+0x20] ;  /* 0x0000200e14087981 */ /* 0x000ee8000c1e1d00 */
[----:B0-----:R-:W4:Y:S04]  /*2f50*/  LDG.E.128 R4, desc[UR14][R20.64+0x30] ;  /* 0x0000300e14047981 */ /* 0x001f28000c1e1d00 */
[----:B------:R-:W5:Y:S01]  /*2f60*/  LDG.E.128 R12, desc[UR14][R20.64+0x10] ;  /* 0x0000100e140c7981 */ /* 0x000f62000c1e1d00 */
[----:B------:R-:W-:Y:S01]  /*2f70*/  UMOV UR8, UR5 ;  /* 0x0000000500087c82 */ /* 0x000fe20008000000 */
[----:B------:R-:W-:Y:S01]  /*2f80*/  UMOV UR9, UR10 ;  /* 0x0000000a00097c82 */ /* 0x000fe20008000000 */
[----:B--2---:R-:W-:Y:S01]  /*2f90*/  FMUL.FTZ R2, R16, UR4 ;  /* 0x0000000410027c20 */ /* 0x004fe20008410000 */
[----:B------:R-:W-:Y:S01]  /*2fa0*/  FMUL.FTZ R16, R18, UR4 ;  /* 0x0000000412107c20 */ /* 0x000fe20008410000 */
[----:B------:R-:W-:Y:S01]  /*2fb0*/  FMUL.FTZ R3, R17, UR4 ;  /* 0x0000000411037c20 */ /* 0x000fe20008410000 */
[----:B---3--:R-:W-:Y:S01]  /*2fc0*/  FMUL.FTZ R18, R10, UR4 ;  /* 0x000000040a127c20 */ /* 0x008fe20008410000 */
[----:B------:R-:W-:Y:S01]  /*2fd0*/  FMUL.FTZ R10, R11, UR4 ;  /* 0x000000040b0a7c20 */ /* 0x000fe20008410000 */
[----:B------:R-:W-:Y:S01]  /*2fe0*/  FMUL.FTZ R8, R8, UR4 ;  /* 0x0000000408087c20 */ /* 0x000fe20008410000 */
[----:B------:R-:W0:Y:S01]  /*2ff0*/  F2I.S8.NTZ R2, R2 ;  /* 0x0000000200027305 */ /* 0x000e220000202100 */
[----:B----4-:R-:W-:Y:S01]  /*3000*/  FMUL.FTZ R11, R4, UR4 ;  /* 0x00000004040b7c20 */ /* 0x010fe20008410000 */
[----:B------:R-:W-:Y:S01]  /*3010*/  FMUL.FTZ R6, R6, UR4 ;  /* 0x0000000406067c20 */ /* 0x000fe20008410000 */
[----:B------:R-:W-:Y:S01]  /*3020*/  FMUL.FTZ R4, R5, UR4 ;  /* 0x0000000405047c20 */ /* 0x000fe20008410000 */
[----:B-----5:R-:W-:Y:S01]  /*3030*/  FMUL.FTZ R12, R12, UR4 ;  /* 0x000000040c0c7c20 */ /* 0x020fe20008410000 */
[----:B------:R-:W-:Y:S01]  /*3040*/  FMUL.FTZ R14, R14, UR4 ;  /* 0x000000040e0e7c20 */ /* 0x000fe20008410000 */
[----:B------:R-:W-:-:S02]  /*3050*/  FMUL.FTZ R9, R9, UR4 ;  /* 0x0000000409097c20 */ /* 0x000fc40008410000 */
[----:B------:R-:W1:Y:S01]  /*3060*/  F2I.S8.NTZ R16, R16 ;  /* 0x0000001000107305 */ /* 0x000e620000202100 */
[----:B------:R-:W-:Y:S01]  /*3070*/  FMUL.FTZ R5, R7, UR4 ;  /* 0x0000000407057c20 */ /* 0x000fe20008410000 */
[----:B------:R-:W-:Y:S01]  /*3080*/  FMUL.FTZ R17, R19, UR4 ;  /* 0x0000000413117c20 */ /* 0x000fe20008410000 */
[----:B------:R-:W-:Y:S01]  /*3090*/  FMUL.FTZ R13, R13, UR4 ;  /* 0x000000040d0d7c20 */ /* 0x000fe20008410000 */
[----:B------:R-:W-:-:S04]  /*30a0*/  FMUL.FTZ R15, R15, UR4 ;  /* 0x000000040f0f7c20 */ /* 0x000fc80008410000 */
[----:B------:R-:W2:Y:S08]  /*30b0*/  F2I.S8.NTZ R3, R3 ;  /* 0x0000000300037305 */ /* 0x000eb00000202100 */
[----:B------:R-:W3:Y:S08]  /*30c0*/  F2I.S8.NTZ R8, R8 ;  /* 0x0000000800087305 */ /* 0x000ef00000202100 */
[----:B------:R-:W4:Y:S08]  /*30d0*/  F2I.S8.NTZ R18, R18 ;  /* 0x0000001200127305 */ /* 0x000f300000202100 */
[----:B------:R-:W5:Y:S08]  /*30e0*/  F2I.S8.NTZ R11, R11 ;  /* 0x0000000b000b7305 */ /* 0x000f700000202100 */
[----:B------:R-:W5:Y:S08]  /*30f0*/  F2I.S8.NTZ R6, R6 ;  /* 0x0000000600067305 */ /* 0x000f700000202100 */
[----:B------:R-:W5:Y:S08]  /*3100*/  F2I.S8.NTZ R12, R12 ;  /* 0x0000000c000c7305 */ /* 0x000f700000202100 */
[----:B------:R-:W5:Y:S01]  /*3110*/  F2I.S8.NTZ R14, R14 ;  /* 0x0000000e000e7305 */ /* 0x000f620000202100 */
[----:B0-----:R-:W-:-:S07]  /*3120*/  LOP3.LUT R2, R2, 0xff, RZ, 0xc0, !PT ;  /* 0x000000ff02027812 */ /* 0x001fce00078ec0ff */
[----:B------:R-:W0:Y:S08]  /*3130*/  F2I.S8.NTZ R9, R9 ;  /* 0x0000000900097305 */ /* 0x000e300000202100 */
[----:B------:R-:W0:Y:S08]  /*3140*/  F2I.S8.NTZ R10, R10 ;  /* 0x0000000a000a7305 */ /* 0x000e300000202100 */
[----:B------:R-:W0:Y:S08]  /*3150*/  F2I.S8.NTZ R4, R4 ;  /* 0x0000000400047305 */ /* 0x000e300000202100 */
[----:B------:R-:W0:Y:S08]  /*3160*/  F2I.S8.NTZ R5, R5 ;  /* 0x0000000500057305 */ /* 0x000e300000202100 */
[----:B------:R-:W0:Y:S08]  /*3170*/  F2I.S8.NTZ R17, R17 ;  /* 0x0000001100117305 */ /* 0x000e300000202100 */
[----:B------:R-:W0:Y:S08]  /*3180*/  F2I.S8.NTZ R13, R13 ;  /* 0x0000000d000d7305 */ /* 0x000e300000202100 */
[----:B------:R-:W0:Y:S01]  /*3190*/  F2I.S8.NTZ R15, R15 ;  /* 0x0000000f000f7305 */ /* 0x000e220000202100 */
[----:B-1----:R-:W-:-:S02]  /*31a0*/  LOP3.LUT R20, R16, 0xff, RZ, 0xc0, !PT ;  /* 0x000000ff10147812 */ /* 0x002fc400078ec0ff */
[----:B--2---:R-:W-:Y:S02]  /*31b0*/  PRMT R16, R3, 0x7604, R2 ;  /* 0x0000760403107816 */ /* 0x004fe40000000002 */
[----:B---3--:R-:W-:Y:S02]  /*31c0*/  LOP3.LUT R8, R8, 0xff, RZ, 0xc0, !PT ;  /* 0x000000ff08087812 */ /* 0x008fe400078ec0ff */
[----:B----4-:R-:W-:Y:S02]  /*31d0*/  LOP3.LUT R3, R18, 0xff, RZ, 0xc0, !PT ;  /* 0x000000ff12037812 */ /* 0x010fe400078ec0ff */
[----:B-----5:R-:W-:Y:S02]  /*31e0*/  LOP3.LUT R11, R11, 0xff, RZ, 0xc0, !PT ;  /* 0x000000ff0b0b7812 */ /* 0x020fe400078ec0ff */
[----:B------:R-:W-:Y:S02]  /*31f0*/  LOP3.LUT R6, R6, 0xff, RZ, 0xc0, !PT ;  /* 0x000000ff06067812 */ /* 0x000fe400078ec0ff */
[----:B------:R-:W-:-:S02]  /*3200*/  LOP3.LUT R12, R12, 0xff, RZ, 0xc0, !PT ;  /* 0x000000ff0c0c7812 */ /* 0x000fc400078ec0ff */
[----:B------:R-:W-:Y:S02]  /*3210*/  LOP3.LUT R14, R14, 0xff, RZ, 0xc0, !PT ;  /* 0x000000ff0e0e7812 */ /* 0x000fe400078ec0ff */
[----:B0-----:R-:W-:Y:S02]  /*3220*/  PRMT R8, R9, 0x7604, R8 ;  /* 0x0000760409087816 */ /* 0x001fe40000000008 */
[----:B------:R-:W-:Y:S01]  /*3230*/  PRMT R3, R10, 0x7604, R3 ;  /* 0x000076040a037816 */ /* 0x000fe20000000003 */
[----:B------:R-:W-:Y:S01]  /*3240*/  IMAD.MOV.U32 R10, RZ, RZ, 0x10 ;  /* 0x00000010ff0a7424 */ /* 0x000fe200078e00ff */
[----:B------:R-:W-:Y:S02]  /*3250*/  PRMT R7, R4, 0x7604, R11 ;  /* 0x0000760404077816 */ /* 0x000fe4000000000b */
[----:B------:R-:W-:Y:S02]  /*3260*/  PRMT R2, R5, 0x7604, R6 ;  /* 0x0000760405027816 */ /* 0x000fe40000000006 */
[----:B------:R-:W-:-:S02]  /*3270*/  PRMT R17, R17, 0x7604, R20 ;  /* 0x0000760411117816 */ /* 0x000fc40000000014 */
[----:B------:R-:W-:Y:S02]  /*3280*/  PRMT R12, R13, 0x7604, R12 ;  /* 0x000076040d0c7816 */ /* 0x000fe4000000000c */
[----:B------:R-:W-:Y:S02]  /*3290*/  PRMT R15, R15, 0x7604, R14 ;  /* 0x000076040f0f7816 */ /* 0x000fe4000000000e */
[----:B------:R-:W-:Y:S02]  /*32a0*/  PRMT R6, R3, 0x1054, R8 ;  /* 0x0000105403067816 */ /* 0x000fe40000000008 */
[----:B------:R-:W-:Y:S01]  /*32b0*/  PRMT R7, R2, 0x1054, R7 ;  /* 0x0000105402077816 */ /* 0x000fe20000000007 */
[----:B------:R-:W-:Y:S01]  /*32c0*/  IMAD.WIDE R2, R29, R10, UR8 ;  /* 0x000000081d027e25 */ /* 0x000fe2000f8e020a */
[----:B------:R-:W-:Y:S02]  /*32d0*/  PRMT R4, R17, 0x1054, R16 ;  /* 0x0000105411047816 */ /* 0x000fe40000000010 */
[----:B------:R-:W-:Y:S01]  /*32e0*/  PRMT R5, R15, 0x1054, R12 ;  /* 0x000010540f057816 */ /* 0x000fe2000000000c */
[----:B------:R-:W-:-:S04]  /*32f0*/  IMAD.IADD R29, R0, 0x1, R29 ;  /* 0x00000001001d7824 */ /* 0x000fc800078e021d */
[----:B------:R0:W-:Y:S01]  /*3300*/  STG.E.128 desc[UR14][R2.64], R4 ;  /* 0x0000000402007986 */ /* 0x0001e2000c101d0e */
[----:B------:R-:W-:-:S13]  /*3310*/  ISETP.GE.AND P0, PT, R29, UR11, PT ;  /* 0x0000000b1d007c0c */ /* 0x000fda000bf06270 */
[----:B------:R-:W-:Y:S05]  /*3320*/  @!P0 BRA `(.L_x_184) ;  /* 0xfffffff800f88947 */ /* 0x000fea000383ffff */
[----:B------:R-:W-:Y:S05]  /*3330*/  EXIT ;  /* 0x000000000000794d */ /* 0x000fea0003800000 */
.L_x_185:
        /* <DEDUP_REMOVED lines=12> */
.L_x_252:


//--------------------- .text._ZN4vllm35static_scaled_int8_azp_quant_kernelIN3c108BFloat16EfiEEvPKT_PaPKT0_PKT1_i --------------------------
	.section	.text._ZN4vllm35static_scaled_int8_azp_quant_kernelIN3c108BFloat16EfiEEvPKT_PaPKT0_PKT1_i,"ax",@progbits
	.align	128
        .global         _ZN4vllm35static_scaled_int8_azp_quant_kernelIN3c108BFloat16EfiEEvPKT_PaPKT0_PKT1_i
        .type           _ZN4vllm35static_scaled_int8_azp_quant_kernelIN3c108BFloat16EfiEEvPKT_PaPKT0_PKT1_i,@function
        .size           _ZN4vllm35static_scaled_int8_azp_quant_kernelIN3c108BFloat16EfiEEvPKT_PaPKT0_PKT1_i,(.L_x_253 - _ZN4vllm35static_scaled_int8_azp_quant_kernelIN3c108BFloat16EfiEEvPKT_PaPKT0_PKT1_i)
        .other          _ZN4vllm35static_scaled_int8_azp_quant_kernelIN3c108BFloat16EfiEEvPKT_PaPKT0_PKT1_i,@"STO_CUDA_ENTRY STV_DEFAULT"
_ZN4vllm35static_scaled_int8_azp_quant_kernelIN3c108BFloat16EfiEEvPKT_PaPKT0_PKT1_i:
.text._ZN4vllm35static_scaled_int8_azp_quant_kernelIN3c108BFloat16EfiEEvPKT_PaPKT0_PKT1_i:
[----:B------:R-:W-:Y:S08]  /*0000*/  LDC R1, c[0x0][0x28] ;  /* 0x00000a00ff017b82 */ /* 0x000ff00000000800 */
[----:B------:R-:W0:Y:S01]  /*0010*/  LDC.64 R4, c[0x0][0x220] ;  /* 0x00008800ff047b82 */ /* 0x000e220000000a00 */
[----:B------:R-:W-:Y:S01]  /*0020*/  ULDC.64 UR14, c[0x0][0x208] ;  /* 0x00008200000e7ab9 */ /* 0x000fe20000000a00 */
[----:B------:R-:W-:Y:S01]  /*0030*/  ULDC UR17, c[0x0][0x230] ;  /* 0x00008c0000117ab9 */ /* 0x000fe20000000800 */
[----:B------:R-:W-:-:S05]  /*0040*/  ULDC.64 UR10, c[0x0][0x210] ;  /* 0x00008400000a7ab9 */ /* 0x000fca0000000a00 */
[----:B------:R-:W1:Y:S08]  /*0050*/  LDC.64 R2, c[0x0][0x228] ;  /* 0x00008a00ff027b82 */ /* 0x000e700000000a00 */
[----:B------:R-:W2:Y:S01]  /*0060*/  S2UR UR4, SR_CTAID.X ;  /* 0x00000000000479c3 */ /* 0x000ea20000002500 */
[----:B------:R-:W3:Y:S01]  /*0070*/  S2R R0, SR_TID.X ;  /* 0x0000000000007919 */ /* 0x000ee20000002100 */
[----:B------:R-:W-:Y:S01]  /*0080*/  ULDC.64 UR12, c[0x0][0x218] ;  /* 0x00008600000c7ab9 */ /* 0x000fe20000000a00 */
[----:B0-----:R-:W4:Y:S04]  /*0090*/  LDG.E R4, desc[UR14][R4.64] ;  /* 0x0000000e04047981 */ /* 0x001f28000c1e1900 */
[----:B-1----:R-:W5:Y:S01]  /*00a0*/  LDG.E R2, desc[UR14][R2.64] ;  /* 0x0000000e02027981 */ /* 0x002f62000c1e1900 */
[----:B------:R-:W-:-:S02]  /*00b0*/  USHF.R.S32.HI UR5, URZ, 0x1f, UR17 ;  /* 0x0000001f3f057899 */ /* 0x000fc40008011411 */
[----:B------:R-:W-:-:S05]  /*00c0*/  IMAD.U32 R6, RZ, RZ, UR17 ;  /* 0x00000011ff067e24 */ /* 0x000fca000f8e00ff */
[----:B------:R-:W-:Y:S01]  /*00d0*/  LOP3.LUT R6, R6, 0xf, RZ, 0xc0, !PT ;  /* 0x0000000f06067812 */ /* 0x000fe200078ec0ff */
[----:B--2---:R-:W-:Y:S02]  /*00e0*/  UIMAD.WIDE.U32 UR6, UR4, UR17, URZ ;  /* 0x00000011040672a5 */ /* 0x004fe4000f8e003f */
[----:B------:R-:W-:Y:S01]  /*00f0*/  UIMAD UR5, UR5, UR4, URZ ;  /* 0x00000004050572a4 */ /* 0x000fe2000f8e023f */
[----:B------:R-:W-:Y:S01]  /*0100*/  ISETP.NE.AND P1, PT, R6, RZ, PT ;  /* 0x000000ff0600720c */ /* 0x000fe20003f25270 */
[----:B------:R-:W-:Y:S02]  /*0110*/  ULEA UR4, UP1, UR6, UR10, 0x1 ;  /* 0x0000000a06047291 */ /* 0x000fe4000f82083f */
[----:B------:R-:W-:Y:S02]  /*0120*/  UIADD3 UR10, UR7, UR5, URZ ;  /* 0x00000005070a7290 */ /* 0x000fe4000fffe03f */
[----:B------:R-:W-:Y:S02]  /*0130*/  ULOP3.LUT UP0, URZ, UR4, 0x1f, URZ, 0xc0, !UPT ;  /* 0x0000001f043f7892 */ /* 0x000fe4000f80c03f */
[----:B------:R-:W-:-:S02]  /*0140*/  UIADD3 UR9, UP2, UR6, UR12, URZ ;  /* 0x0000000c06097290 */ /* 0x000fc4000ff5e03f */
[----:B------:R-:W-:Y:S02]  /*0150*/  USHF.L.U64.HI UR6, UR6, 0x1, UR10 ;  /* 0x0000000106067899 */ /* 0x000fe4000801020a */
[----:B------:R-:W-:Y:S01]  /*0160*/  PLOP3.LUT P0, PT, PT, PT, UP0, 0x80, 0x0 ;  /* 0x000000000000781c */ /* 0x000fe20003f0f008 */
[----:B------:R-:W-:Y:S02]  /*0170*/  UIADD3.X UR10, UR10, UR13, URZ, UP2, !UPT ;  /* 0x0000000d0a0a7290 */ /* 0x000fe400097fe43f */
[----:B------:R-:W-:Y:S01]  /*0180*/  UIADD3.X UR5, UR6, UR11, URZ, UP1, !UPT ;  /* 0x0000000b06057290 */ /* 0x000fe20008ffe43f */
[----:B------:R-:W-:Y:S01]  /*0190*/  ULDC UR13, c[0x0][0x0] ;  /* 0x00000000000d7ab9 */ /* 0x000fe20000000800 */
[----:B----4-:R-:W0:Y:S01]  /*01a0*/  MUFU.RCP R7, R4 ;  /* 0x0000000400077308 */ /* 0x010e220000001000 */
[----:B-----5:R-:W-:Y:S02]  /*01b0*/  R2UR UR12, R2 ;  /* 0x00000000020c72ca */ /* 0x020fe400000e0000 */
[----:B0-----:R-:W-:-:S05]  /*01c0*/  R2UR UR16, R7 ;  /* 0x00000000071072ca */ /* 0x001fca00000e0000 */
[----:B---3--:R-:W-:Y:S10]  /*01d0*/  @!P0 BRA !P1, `(.L_x_186) ;  /* 0x0000000c00348947 */ /* 0x008ff40004800000 */
        /* <DEDUP_REMOVED lines=10> */
.L_x_189:
[----:B------:R-:W-:-:S04]  /*0280*/  IMAD.MOV.U32 R3, RZ, RZ, 0x2 ;  /* 0x00000002ff037424 */ /* 0x000fc800078e00ff */
[----:B------:R-:W-:-:S06]  /*0290*/  IMAD.WIDE R2, R6, R3, UR4 ;  /* 0x0000000406027e25 */ /* 0x000fcc000f8e0203 */
[----:B------:R-:W2:Y:S02]  /*02a0*/  LDG.E.U16 R2, desc[UR14][R2.64] ;  /* 0x0000000e02027981 */ /* 0x000ea4000c1e1500 */
[----:B--2---:R-:W-:-:S04]  /*02b0*/  IMAD.U32 R4, R2, 0x10000, RZ ;  /* 0x0001000002047824 */ /* 0x004fc800078e00ff */
        /* <DEDUP_REMOVED lines=11> */
.L_x_188:
[----:B------:R-:W-:Y:S05]  /*0370*/  BSYNC B0 ;  /* 0x0000000000007941 */ /* 0x000fea0003800000 */
.L_x_187:
        /* <DEDUP_REMOVED lines=12> */
.L_x_192:
[----:B------:R-:W-:-:S04]  /*0440*/  IMAD.MOV.U32 R13, RZ, RZ, 0x20 ;  /* 0x00000020ff0d7424 */ /* 0x000fc800078e00ff */
[----:B------:R-:W-:-:S05]  /*0450*/  IMAD.WIDE R12, R0, R13, UR4 ;  /* 0x00000004000c7e25 */ /* 0x000fca000f8e020d */
[----:B0-----:R-:W2:Y:S04]  /*0460*/  LDG.E.128 R4, desc[UR14][R12.64] ;  /* 0x0000000e0c047981 */ /* 0x001ea8000c1e1d00 */
[----:B------:R-:W3:Y:S01]  /*0470*/  LDG.E.128 R8, desc[UR14][R12.64+0x10] ;  /* 0x0000100e0c087981 */ /* 0x000ee2000c1e1d00 */
[C---:B--2---:R-:W-:Y:S01]  /*0480*/  IMAD.U32 R3, R4.reuse, 0x10000, RZ ;  /* 0x0001000004037824 */ /* 0x044fe200078e00ff */
[----:B------:R-:W-:Y:S01]  /*0490*/  PRMT R4, R4, 0x7632, R4 ;  /* 0x0000763204047816 */ /* 0x000fe20000000004 */
[C---:B------:R-:W-:Y:S01]  /*04a0*/  IMAD.U32 R14, R5.reuse, 0x10000, RZ ;  /* 0x00010000050e7824 */ /* 0x040fe200078e00ff */
[----:B------:R-:W-:Y:S01]  /*04b0*/  PRMT R5, R5, 0x7632, R5 ;  /* 0x0000763205057816 */ /* 0x000fe20000000005 */
[----:B---3--:R-:W-:Y:S02]  /*04c0*/  IMAD.U32 R18, R11, 0x10000, RZ ;  /* 0x000100000b127824 */ /* 0x008fe400078e00ff */
[----:B------:R-:W-:Y:S01]  /*04d0*/  FMUL.FTZ R3, R3, UR16 ;  /* 0x0000001003037c20 */ /* 0x000fe20008410000 */
[C---:B------:R-:W-:Y:S01]  /*04e0*/  IMAD.U32 R15, R6.reuse, 0x10000, RZ ;  /* 0x00010000060f7824 */ /* 0x040fe200078e00ff */
[----:B------:R-:W-:Y:S01]  /*04f0*/  PRMT R6, R6, 0x7632, R6 ;  /* 0x0000763206067816 */ /* 0x000fe20000000006 */
[----:B------:R-:W-:Y:S01]  /*0500*/  FMUL.FTZ R19, R18, UR16 ;  /* 0x0000001012137c20 */ /* 0x000fe20008410000 */
[----:B------:R-:W-:Y:S01]  /*0510*/  IMAD.U32 R18, R4, 0x10000, RZ ;  /* 0x0001000004127824 */ /* 0x000fe200078e00ff */
[----:B------:R0:W1:Y:S01]  /*0520*/  F2I.NTZ R17, R3 ;  /* 0x0000000300117305 */ /* 0x0000620000203100 */
[----:B------:R-:W-:-:S02]  /*0530*/  IMAD.U32 R16, R7, 0x10000, RZ ;  /* 0x0001000007107824 */ /* 0x000fc400078e00ff */
[----:B------:R-:W-:Y:S01]  /*0540*/  FMUL.FTZ R14, R14, UR16 ;  /* 0x000000100e0e7c20 */ /* 0x000fe20008410000 */
[----:B------:R-:W-:Y:S01]  /*0550*/  FMUL.FTZ R18, R18, UR16 ;  /* 0x0000001012127c20 */ /* 0x000fe20008410000 */
[----:B------:R-:W-:Y:S01]  /*0560*/  PRMT R7, R7, 0x7632, R7 ;  /* 0x0000763207077816 */ /* 0x000fe20000000007 */
[----:B------:R-:W-:Y:S01]  /*0570*/  FMUL.FTZ R15, R15, UR16 ;  /* 0x000000100f0f7c20 */ /* 0x000fe20008410000 */
[----:B------:R-:W-:Y:S02]  /*0580*/  IMAD.U32 R6, R6, 0x10000, RZ ;  /* 0x0001000006067824 */ /* 0x000fe400078e00ff */
[----:B------:R-:W-:Y:S01]  /*0590*/  FMUL.FTZ R16, R16, UR16 ;  /* 0x0000001010107c20 */ /* 0x000fe20008410000 */
[----:B------:R-:W-:Y:S01]  /*05a0*/  IMAD.U32 R12, R8, 0x10000, RZ ;  /* 0x00010000080c7824 */ /* 0x000fe200078e00ff */
[----:B------:R-:W2:Y:S01]  /*05b0*/  F2I.NTZ R18, R18 ;  /* 0x0000001200127305 */ /* 0x000ea20000203100 */
[----:B------:R-:W-:Y:S02]  /*05c0*/  IMAD.U32 R5, R5, 0x10000, RZ ;  /* 0x0001000005057824 */ /* 0x000fe400078e00ff */
[----:B------:R-:W-:Y:S01]  /*05d0*/  FMUL.FTZ R6, R6, UR16 ;  /* 0x0000001006067c20 */ /* 0x000fe20008410000 */
[C---:B0-----:R-:W-:Y:S01]  /*05e0*/  IMAD.U32 R3, R9.reuse, 0x10000, RZ ;  /* 0x0001000009037824 */ /* 0x041fe200078e00ff */
[----:B------:R-:W-:Y:S01]  /*05f0*/  PRMT R9, R9, 0x7632, R9 ;  /* 0x0000763209097816 */ /* 0x000fe20000000009 */
[----:B------:R-:W-:Y:S01]  /*0600*/  IMAD.U32 R7, R7, 0x10000, RZ ;  /* 0x0001000007077824 */ /* 0x000fe200078e00ff */
[----:B-1----:R-:W-:Y:S01]  /*0610*/  IADD3 R17, R17, UR12, RZ ;  /* 0x0000000c11117c10 */ /* 0x002fe2000fffe0ff */
[----:B------:R-:W-:Y:S01]  /*0620*/  FMUL.FTZ R13, R12, UR16 ;  /* 0x000000100c0d7c20 */ /* 0x000fe20008410000 */
[----:B------:R-:W0:Y:S01]  /*0630*/  F2I.NTZ R14, R14 ;  /* 0x0000000e000e7305 */ /* 0x000e220000203100 */
[C---:B------:R-:W-:Y:S01]  /*0640*/  IMAD.U32 R12, R10.reuse, 0x10000, RZ ;  /* 0x000100000a0c7824 */ /* 0x040fe200078e00ff */
[----:B------:R-:W-:Y:S01]  /*0650*/  I2I.S8.S32.SAT R17, R17 ;  /* 0x0000001100117238 */ /* 0x000fe20000001000 */
[----:B------:R-:W-:Y:S01]  /*0660*/  FMUL.FTZ R5, R5, UR16 ;  /* 0x0000001005057c20 */ /* 0x000fe20008410000 */
[----:B------:R-:W-:Y:S01]  /*0670*/  FMUL.FTZ R7, R7, UR16 ;  /* 0x0000001007077c20 */ /* 0x000fe20008410000 */
[----:B------:R-:W-:Y:S01]  /*0680*/  PRMT R10, R10, 0x7632, R10 ;  /* 0x000076320a0a7816 */ /* 0x000fe2000000000a */
[----:B------:R-:W-:Y:S01]  /*0690*/  FMUL.FTZ R12, R12, UR16 ;  /* 0x000000100c0c7c20 */ /* 0x000fe20008410000 */
[----:B--2---:R-:W-:Y:S01]  /*06a0*/  VIADD R18, R18, UR12 ;  /* 0x0000000c12127c36 */ /* 0x004fe20008000000 */
[----:B------:R1:W-:Y:S01]  /*06b0*/  F2I.NTZ R4, R19 ;  /* 0x0000001300047305 */ /* 0x0003e20000203100 */
[----:B------:R-:W-:Y:S01]  /*06c0*/  PRMT R8, R8, 0x7632, R8 ;  /* 0x0000763208087816 */ /* 0x000fe20000000008 */
[----:B------:R-:W-:Y:S01]  /*06d0*/  FMUL.FTZ R3, R3, UR16 ;  /* 0x0000001003037c20 */ /* 0x000fe20008410000 */
[----:B------:R-:W-:-:S02]  /*06e0*/  PRMT R11, R11, 0x7632, R11 ;  /* 0x000076320b0b7816 */ /* 0x000fc4000000000b */
[----:B------:R-:W-:Y:S01]  /*06f0*/  I2I.S8.S32.SAT R18, R18 ;  /* 0x0000001200127238 */ /* 0x000fe20000001000 */
[----:B------:R-:W-:Y:S02]  /*0700*/  IMAD.U32 R8, R8, 0x10000, RZ ;  /* 0x0001000008087824 */ /* 0x000fe400078e00ff */
[----:B------:R-:W2:Y:S01]  /*0710*/  F2I.NTZ R15, R15 ;  /* 0x0000000f000f7305 */ /* 0x000ea20000203100 */
[----:B-1----:R-:W-:Y:S01]  /*0720*/  PRMT R19, R17, 0x8880, RZ ;  /* 0x0000888011137816 */ /* 0x002fe200000000ff */
[----:B------:R-:W-:Y:S01]  /*0730*/  IMAD.U32 R17, R9, 0x10000, RZ ;  /* 0x0001000009117824 */ /* 0x000fe200078e00ff */
[----:B------:R-:W-:Y:S01]  /*0740*/  PRMT R20, R18, 0x8880, RZ ;  /* 0x0000888012147816 */ /* 0x000fe200000000ff */
[----:B------:R-:W-:Y:S02]  /*0750*/  IMAD.U32 R18, R10, 0x10000, RZ ;  /* 0x000100000a127824 */ /* 0x000fe400078e00ff */
[----:B------:R-:W-:Y:S01]  /*0760*/  FMUL.FTZ R8, R8, UR16 ;  /* 0x0000001008087c20 */ /* 0x000fe20008410000 */
[----:B------:R-:W-:-:S02]  /*0770*/  IMAD.MOV.U32 R9, RZ, RZ, R19 ;  /* 0x000000ffff097224 */ /* 0x000fc400078e0013 */
[----:B------:R-:W-:Y:S01]  /*0780*/  FMUL.FTZ R10, R17, UR16 ;  /* 0x00000010110a7c20 */ /* 0x000fe20008410000 */
[----:B------:R-:W1:Y:S01]  /*0790*/  F2I.NTZ R16, R16 ;  /* 0x0000001000107305 */ /* 0x000e620000203100 */
[----:B------:R-:W-:Y:S01]  /*07a0*/  IMAD.MOV.U32 R17, RZ, RZ, R20 ;  /* 0x000000ffff117224 */ /* 0x000fe200078e0014 */
[----:B------:R-:W-:Y:S01]  /*07b0*/  LOP3.LUT R20, R9, 0xff, RZ, 0xc0, !PT ;  /* 0x000000ff09147812 */ /* 0x000fe200078ec0ff */
[----:B------:R-:W-:Y:S02]  /*07c0*/  IMAD.U32 R19, R11, 0x10000, RZ ;  /* 0x000100000b137824 */ /* 0x000fe400078e00ff */
[----:B------:R-:W-:Y:S01]  /*07d0*/  FMUL.FTZ R11, R18, UR16 ;  /* 0x00000010120b7c20 */ /* 0x000fe20008410000 */
[----:B0-----:R-:W-:Y:S01]  /*07e0*/  VIADD R14, R14, UR12 ;  /* 0x0000000c0e0e7c36 */ /* 0x001fe20008000000 */
[----:B------:R-:W-:Y:S01]  /*07f0*/  PRMT R9, R17, 0x7604, R20 ;  /* 0x0000760411097816 */ /* 0x000fe20000000014 */
[----:B------:R-:W0:Y:S01]  /*0800*/  F2I.NTZ R6, R6 ;  /* 0x0000000600067305 */ /* 0x000e220000203100 */
[----:B------:R-:W-:Y:S01]  /*0810*/  FMUL.FTZ R17, R19, UR16 ;  /* 0x0000001013117c20 */ /* 0x000fe20008410000 */
[----:B--2---:R-:W-:Y:S01]  /*0820*/  VIADD R15, R15, UR12 ;  /* 0x0000000c0f0f7c36 */ /* 0x004fe20008000000 */
[----:B------:R-:W-:Y:S01]  /*0830*/  I2I.S8.S32.SAT R14, R14 ;  /* 0x0000000e000e7238 */ /* 0x000fe20000001000 */
[----:B------:R-:W-:-:S02]  /*0840*/  VIADD R4, R4, UR12 ;  /* 0x0000000c04047c36 */ /* 0x000fc40008000000 */
[----:B-1----:R-:W-:Y:S02]  /*0850*/  VIADD R18, R16, UR12 ;  /* 0x0000000c10127c36 */ /* 0x002fe40008000000 */
[----:B------:R-:W1:Y:S01]  /*0860*/  F2I.NTZ R5, R5 ;  /* 0x0000000500057305 */ /* 0x000e620000203100 */
[----:B------:R-:W-:Y:S02]  /*0870*/  I2I.S8.S32.SAT R15, R15 ;  /* 0x0000000f000f7238 */ /* 0x000fe40000001000 */
[----:B------:R-:W-:Y:S02]  /*0880*/  PRMT R14, R14, 0x8880, RZ ;  /* 0x000088800e0e7816 */ /* 0x000fe400000000ff */
[----:B------:R-:W-:Y:S01]  /*0890*/  I2I.S8.S32.SAT R18, R18 ;  /* 0x0000001200127238 */ /* 0x000fe20000001000 */
[----:B0-----:R-:W-:Y:S02]  /*08a0*/  VIADD R16, R6, UR12 ;  /* 0x0000000c06107c36 */ /* 0x001fe40008000000 */
[----:B------:R-:W0:Y:S01]  /*08b0*/  F2I.NTZ R7, R7 ;  /* 0x0000000700077305 */ /* 0x000e220000203100 */
[----:B------:R-:W-:-:S02]  /*08c0*/  PRMT R19, R15, 0x8880, RZ ;  /* 0x000088800f137816 */ /* 0x000fc400000000ff */
[----:B------:R-:W-:Y:S02]  /*08d0*/  PRMT R18, R18, 0x8880, RZ ;  /* 0x0000888012127816 */ /* 0x000fe400000000ff */
[----:B------:R-:W-:Y:S01]  /*08e0*/  I2I.S8.S32.SAT R16, R16 ;  /* 0x0000001000107238 */ /* 0x000fe20000001000 */
[----:B-1----:R-:W-:Y:S02]  /*08f0*/  VIADD R5, R5, UR12 ;  /* 0x0000000c05057c36 */ /* 0x002fe40008000000 */
[----:B------:R-:W1:Y:S01]  /*0900*/  F2I.NTZ R13, R13 ;  /* 0x0000000d000d7305 */ /* 0x000e620000203100 */
[----:B------:R-:W-:Y:S02]  /*0910*/  PRMT R16, R16, 0x8880, RZ ;  /* 0x0000888010107816 */ /* 0x000fe400000000ff */
[----:B------:R-:W-:Y:S02]  /*0920*/  I2I.S8.S32.SAT R4, R4 ;  /* 0x0000000400047238 */ /* 0x000fe40000001000 */
[----:B------:R-:W-:Y:S01]  /*0930*/  I2I.S8.S32.SAT R6, R5 ;  /* 0x0000000500067238 */ /* 0x000fe20000001000 */
[----:B------:R-:W-:-:S02]  /*0940*/  IMAD.MOV.U32 R5, RZ, RZ, R14 ;  /* 0x000000ffff057224 */ /* 0x000fc400078e000e */
[----:B------:R-:W2:Y:S01]  /*0950*/  F2I.NTZ R12, R12 ;  /* 0x0000000c000c7305 */ /* 0x000ea20000203100 */
[----:B0-----:R-:W-:Y:S01]  /*0960*/  VIADD R7, R7, UR12 ;  /* 0x0000000c07077c36 */ /* 0x001fe20008000000 */
[----:B------:R-:W-:Y:S01]  /*0970*/  PRMT R6, R6, 0x8880, RZ ;  /* 0x0000888006067816 */ /* 0x000fe200000000ff */
[----:B------:R-:W-:-:S03]  /*0980*/  IMAD.MOV.U32 R14, RZ, RZ, R18 ;  /* 0x000000ffff0e7224 */ /* 0x000fc600078e0012 */
[----:B------:R-:W-:Y:S01]  /*0990*/  I2I.S8.S32.SAT R15, R7 ;  /* 0x00000007000f7238 */ /* 0x000fe20000001000 */
[----:B-1----:R-:W-:Y:S01]  /*09a0*/  VIADD R13, R13, UR12 ;  /* 0x0000000c0d0d7c36 */ /* 0x002fe20008000000 */
[----:B------:R-:W0:Y:S01]  /*09b0*/  F2I.NTZ R3, R3 ;  /* 0x0000000300037305 */ /* 0x000e220000203100 */
[----:B------:R-:W-:Y:S01]  /*09c0*/  IMAD.MOV.U32 R7, RZ, RZ, R19 ;  /* 0x000000ffff077224 */ /* 0x000fe200078e0013 */
[----:B------:R-:W-:Y:S02]  /*09d0*/  PRMT R18, R15, 0x8880, RZ ;  /* 0x000088800f127816 */ /* 0x000fe400000000ff */
[----:B------:R-:W-:Y:S01]  /*09e0*/  LOP3.LUT R15, R5, 0xff, RZ, 0xc0, !PT ;  /* 0x000000ff050f7812 */ /* 0x000fe200078ec0ff */
[----:B------:R-:W-:Y:S01]  /*09f0*/  IMAD.MOV.U32 R5, RZ, RZ, R16 ;  /* 0x000000ffff057224 */ /* 0x000fe200078e0010 */
[----:B------:R-:W-:Y:S01]  /*0a00*/  I2I.S8.S32.SAT R13, R13 ;  /* 0x0000000d000d7238 */ /* 0x000fe20000001000 */
[----:B--2---:R-:W-:Y:S01]  /*0a10*/  VIADD R12, R12, UR12 ;  /* 0x0000000c0c0c7c36 */ /* 0x004fe20008000000 */
[----:B------:R-:W1:Y:S01]  /*0a20*/  F2I.NTZ R8, R8 ;  /* 0x0000000800087305 */ /* 0x000e620000203100 */
[----:B------:R-:W-:-:S02]  /*0a30*/  LOP3.LUT R16, R7, 0xff, RZ, 0xc0, !PT ;  /* 0x000000ff07107812 */ /* 0x000fc400078ec0ff */
[----:B------:R-:W-:Y:S02]  /*0a40*/  MOV R7, R18 ;  /* 0x0000001200077202 */ /* 0x000fe40000000f00 */
[----:B------:R-:W-:Y:S01]  /*0a50*/  I2I.S8.S32.SAT R12, R12 ;  /* 0x0000000c000c7238 */ /* 0x000fe20000001000 */
[----:B0-----:R-:W-:Y:S02]  /*0a60*/  VIADD R3, R3, UR12 ;  /* 0x0000000c03037c36 */ /* 0x001fe40008000000 */
[----:B------:R-:W0:Y:S01]  /*0a70*/  F2I.NTZ R10, R10 ;  /* 0x0000000a000a7305 */ /* 0x000e220000203100 */
[----:B------:R-:W-:Y:S02]  /*0a80*/  LOP3.LUT R14, R14, 0xff, RZ, 0xc0, !PT ;  /* 0x000000ff0e0e7812 */ /* 0x000fe400078ec0ff */
[----:B------:R-:W-:Y:S02]  /*0a90*/  PRMT R13, R13, 0x8880, RZ ;  /* 0x000088800d0d7816 */ /* 0x000fe400000000ff */
[----:B------:R-:W-:Y:S01]  /*0aa0*/  I2I.S8.S32.SAT R3, R3 ;  /* 0x0000000300037238 */ /* 0x000fe20000001000 */
[----:B-1----:R-:W-:-:S02]  /*0ab0*/  VIADD R8, R8, UR12 ;  /* 0x0000000c08087c36 */ /* 0x002fc40008000000 */
[----:B------:R-:W1:Y:S01]  /*0ac0*/  F2I.NTZ R11, R11 ;  /* 0x0000000b000b7305 */ /* 0x000e620000203100 */
[----:B------:R-:W-:Y:S02]  /*0ad0*/  PRMT R6, R6, 0x7604, R15 ;  /* 0x0000760406067816 */ /* 0x000fe4000000000f */
[----:B------:R-:W-:Y:S02]  /*0ae0*/  PRMT R15, R12, 0x8880, RZ ;  /* 0x000088800c0f7816 */ /* 0x000fe400000000ff */
[----:B------:R-:W-:Y:S01]  /*0af0*/  I2I.S8.S32.SAT R8, R8 ;  /* 0x0000000800087238 */ /* 0x000fe20000001000 */
[----:B0-----:R-:W-:Y:S02]  /*0b00*/  VIADD R10, R10, UR12 ;  /* 0x0000000c0a0a7c36 */ /* 0x001fe40008000000 */
[----:B------:R-:W0:Y:S01]  /*0b10*/  F2I.NTZ R17, R17 ;  /* 0x0000001100117305 */ /* 0x000e220000203100 */
[----:B------:R-:W-:Y:S02]  /*0b20*/  PRMT R5, R5, 0x7604, R16 ;  /* 0x0000760405057816 */ /* 0x000fe40000000010 */
[----:B------:R-:W-:-:S02]  /*0b30*/  PRMT R14, R7, 0x7604, R14 ;  /* 0x00007604070e7816 */ /* 0x000fc4000000000e */
[----:B------:R-:W-:Y:S01]  /*0b40*/  I2I.S8.S32.SAT R10, R10 ;  /* 0x0000000a000a7238 */ /* 0x000fe20000001000 */
[----:B-1----:R-:W-:Y:S01]  /*0b50*/  VIADD R11, R11, UR12 ;  /* 0x0000000c0b0b7c36 */ /* 0x002fe20008000000 */
[----:B------:R-:W-:Y:S01]  /*0b60*/  PRMT R7, R3, 0x8880, RZ ;  /* 0x0000888003077816 */ /* 0x000fe200000000ff */
[----:B------:R-:W-:Y:S01]  /*0b70*/  IMAD.MOV.U32 R3, RZ, RZ, R13 ;  /* 0x000000ffff037224 */ /* 0x000fe200078e000d */
[----:B------:R-:W-:Y:S02]  /*0b80*/  PRMT R16, R4, 0x8880, RZ ;  /* 0x0000888004107816 */ /* 0x000fe400000000ff */
[----:B------:R-:W-:Y:S02]  /*0b90*/  I2I.S8.S32.SAT R11, R11 ;  /* 0x0000000b000b7238 */ /* 0x000fe40000001000 */
[----:B------:R-:W-:Y:S01]  /*0ba0*/  PRMT R4, R8, 0x8880, RZ ;  /* 0x0000888008047816 */ /* 0x000fe200000000ff */
[----:B0-----:R-:W-:Y:S01]  /*0bb0*/  VIADD R17, R17, UR12 ;  /* 0x0000000c11117c36 */ /* 0x001fe20008000000 */
[----:B------:R-:W-:Y:S01]  /*0bc0*/  PRMT R12, R10, 0x8880, RZ ;  /* 0x000088800a0c7816 */ /* 0x000fe200000000ff */
[----:B------:R-:W-:Y:S01]  /*0bd0*/  IMAD.MOV.U32 R8, RZ, RZ, R15 ;  /* 0x000000ffff087224 */ /* 0x000fe200078e000f */
[----:B------:R-:W-:Y:S01]  /*0be0*/  PRMT R11, R11, 0x8880, RZ ;  /* 0x000088800b0b7816 */ /* 0x000fe200000000ff */
[----:B------:R-:W-:Y:S01]  /*0bf0*/  IMAD.MOV.U32 R10, RZ, RZ, R16 ;  /* 0x000000ffff0a7224 */ /* 0x000fe200078e0010 */
[----:B------:R-:W-:-:S02]  /*0c00*/  I2I.S8.S32.SAT R17, R17 ;  /* 0x0000001100117238 */ /* 0x000fc40000001000 */
[----:B------:R-:W-:Y:S01]  /*0c10*/  LOP3.LUT R13, R3, 0xff, RZ, 0xc0, !PT ;  /* 0x000000ff030d7812 */ /* 0x000fe200078ec0ff */
[----:B------:R-:W-:Y:S01]  /*0c20*/  IMAD.MOV.U32 R3, RZ, RZ, R12 ;  /* 0x000000ffff037224 */ /* 0x000fe200078e000c */
[----:B------:R-:W-:Y:S02]  /*0c30*/  PRMT R17, R17, 0x8880, RZ ;  /* 0x0000888011117816 */ /* 0x000fe400000000ff */
[----:B------:R-:W-:Y:S01]  /*0c40*/  LOP3.LUT R16, R7, 0xff, RZ, 0xc0, !PT ;  /* 0x000000ff07107812 */ /* 0x000fe200078ec0ff */
[----:B------:R-:W-:Y:S01]  /*0c50*/  IMAD.MOV.U32 R7, RZ, RZ, R11 ;  /* 0x000000ffff077224 */ /* 0x000fe200078e000b */
[----:B------:R-:W-:Y:S01]  /*0c60*/  LOP3.LUT R12, R8, 0xff, RZ, 0xc0, !PT ;  /* 0x000000ff080c7812 */ /* 0x000fe200078ec0ff */
[----:B------:R-:W-:Y:S01]  /*0c70*/  IMAD.MOV.U32 R8, RZ, RZ, R17 ;  /* 0x000000ffff087224 */ /* 0x000fe200078e0011 */
[----:B------:R-:W-:Y:S01]  /*0c80*/  LOP3.LUT R11, R10, 0xff, RZ, 0xc0, !PT ;  /* 0x000000ff0a0b7812 */ /* 0x000fe200078ec0ff */
[----:B------:R-:W-:Y:S01]  /*0c90*/  IMAD.U32 R10, RZ, RZ, UR8 ;  /* 0x00000008ff0a7e24 */ /* 0x000fe2000f8e00ff */
[----:B------:R-:W-:-:S02]  /*0ca0*/  PRMT R7, R7, 0x7604, R12 ;  /* 0x0000760407077816 */ /* 0x000fc4000000000c */
[----:B------:R-:W-:Y:S01]  /*0cb0*/  PRMT R8, R8, 0x7604, R11 ;  /* 0x0000760408087816 */ /* 0x000fe2000000000b */
[----:B------:R-:W-:Y:S01]  /*0cc0*/  IMAD.U32 R11, RZ, RZ, UR6 ;  /* 0x00000006ff0b7e24 */ /* 0x000fe2000f8e00ff */
[----:B------:R-:W-:Y:S02]  /*0cd0*/  PRMT R13, R4, 0x7604, R13 ;  /* 0x00007604040d7816 */ /* 0x000fe4000000000d */
[----:B------:R-:W-:Y:S02]  /*0ce0*/  PRMT R16, R3, 0x7604, R16 ;  /* 0x0000760403107816 */ /* 0x000fe40000000010 */
[----:B------:R-:W-:Y:S02]  /*0cf0*/  PRMT R4, R6, 0x1054, R9 ;  /* 0x0000105406047816 */ /* 0x000fe40000000009 */
[----:B------:R-:W-:Y:S01]  /*0d00*/  PRMT R7, R8, 0x1054, R7 ;  /* 0x0000105408077816 */ /* 0x000fe20000000007 */
[----:B------:R-:W-:Y:S01]  /*0d10*/  IMAD.WIDE R8, R0, 0x10, R10 ;  /* 0x0000001000087825 */ /* 0x000fe200078e020a */
[----:B------:R-:W-:-:S02]  /*0d20*/  PRMT R5, R14, 0x1054, R5 ;  /* 0x000010540e057816 */ /* 0x000fc40000000005 */
[----:B------:R-:W-:Y:S01]  /*0d30*/  PRMT R6, R16, 0x1054, R13 ;  /* 0x0000105410067816 */ /* 0x000fe2000000000d */
[----:B------:R-:W-:-:S04]  /*0d40*/  VIADD R0, R0, UR13 ;  /* 0x0000000d00007c36 */ /* 0x000fc80008000000 */
[----:B------:R0:W-:Y:S01]  /*0d50*/  STG.E.128 desc[UR14][R8.64], R4 ;  /* 0x0000000408007986 */ /* 0x0001e2000c101d0e */
[----:B------:R-:W-:-:S13]  /*0d60*/  ISETP.GE.AND P1, PT, R0, UR7, PT ;  /* 0x0000000700007c0c */ /* 0x000fda000bf26270 */
[----:B------:R-:W-:Y:S05]  /*0d70*/  @!P1 BRA `(.L_x_192) ;  /* 0xfffffff400b09947 */ /* 0x000fea000383ffff */
.L_x_191:
[----:B------:R-:W-:Y:S05]  /*0d80*/  BSYNC B0 ;  /* 0x0000000000007941 */ /* 0x000fea0003800000 */
.L_x_190:
[----:B------:R-:W-:Y:S05]  /*0d90*/  @P0 EXIT ;  /* 0x000000000000094d */ /* 0x000fea0003800000 */
[----:B------:R-:W-:-:S07]  /*0da0*/  MOV R0, R2 ;  /* 0x0000000200007202 */ /* 0x000fce0000000f00 */
.L_x_193:
[----:B------:R-:W-:-:S04]  /*0db0*/  IMAD.MOV.U32 R3, RZ, RZ, 0x2 ;  /* 0x00000002ff037424 */ /* 0x000fc800078e00ff */
[----:B------:R-:W-:-:S06]  /*0dc0*/  IMAD.WIDE R2, R0, R3, UR4 ;  /* 0x0000000400027e25 */ /* 0x000fcc000f8e0203 */
[----:B------:R-:W0:Y:S02]  /*0dd0*/  LDG.E.U16 R2, desc[UR14][R2.64] ;  /* 0x0000000e02027981 */ /* 0x000e24000c1e1500 */
[----:B0-----:R-:W-:-:S04]  /*0de0*/  IMAD.U32 R4, R2, 0x10000, RZ ;  /* 0x0001000002047824 */ /* 0x001fc800078e00ff */
        /* <DEDUP_REMOVED lines=12> */
.L_x_186:
[----:B------:R-:W-:-:S04]  /*0eb0*/  USHF.R.S32.HI UR6, URZ, 0x1f, UR17 ;  /* 0x0000001f3f067899 */ /* 0x000fc80008011411 */
[----:B------:R-:W-:-:S04]  /*0ec0*/  ULEA.HI UR6, UR6, UR17, URZ, 0x4 ;  /* 0x0000001106067291 */ /* 0x000fc8000f8f203f */
[----:B------:R-:W-:-:S06]  /*0ed0*/  USHF.R.S32.HI UR8, URZ, 0x4, UR6 ;  /* 0x000000043f087899 */ /* 0x000fcc0008011406 */
[----:B------:R-:W-:-:S13]  /*0ee0*/  ISETP.GE.AND P0, PT, R0, UR8, PT ;  /* 0x0000000800007c0c */ /* 0x000fda000bf06270 */
[----:B------:R-:W-:Y:S05]  /*0ef0*/  @P0 EXIT ;  /* 0x000000000000094d */ /* 0x000fea0003800000 */
.L_x_194:
[----:B0-----:R-:W-:-:S04]  /*0f00*/  IMAD.MOV.U32 R3, RZ, RZ, 0x20 ;  /* 0x00000020ff037424 */ /* 0x001fc800078e00ff */
[----:B------:R-:W-:-:S05]  /*0f10*/  IMAD.WIDE R2, R0, R3, UR4 ;  /* 0x0000000400027e25 */ /* 0x000fca000f8e0203 */
[----:B------:R-:W2:Y:S04]  /*0f20*/  LDG.E.128 R8, desc[UR14][R2.64] ;  /* 0x0000000e02087981 */ /* 0x000ea8000c1e1d00 */
[----:B------:R-:W3:Y:S01]  /*0f30*/  LDG.E.128 R4, desc[UR14][R2.64+0x10] ;  /* 0x0000100e02047981 */ /* 0x000ee2000c1e1d00 */
[----:B------:R-:W-:Y:S01]  /*0f40*/  UMOV UR6, UR9 ;  /* 0x0000000900067c82 */ /* 0x000fe20008000000 */
[----:B------:R-:W-:Y:S01]  /*0f50*/  UMOV UR7, UR10 ;  /* 0x0000000a00077c82 */ /* 0x000fe20008000000 */
[C---:B--2---:R-:W-:Y:S01]  /*0f60*/  IMAD.U32 R12, R8.reuse, 0x10000, RZ ;  /* 0x00010000080c7824 */ /* 0x044fe200078e00ff */
[----:B------:R-:W-:Y:S01]  /*0f70*/  PRMT R8, R8, 0x7632, R8 ;  /* 0x0000763208087816 */ /* 0x000fe20000000008 */
[C---:B------:R-:W-:Y:S01]  /*0f80*/  IMAD.U32 R13, R9.reuse, 0x10000, RZ ;  /* 0x00010000090d7824 */ /* 0x040fe200078e00ff */
[----:B------:R-:W-:Y:S01]  /*0f90*/  PRMT R9, R9, 0x7632, R9 ;  /* 0x0000763209097816 */ /* 0x000fe20000000009 */
[----:B---3--:R-:W-:-:S02]  /*0fa0*/  IMAD.U32 R17, R7, 0x10000, RZ ;  /* 0x0001000007117824 */ /* 0x008fc400078e00ff */
[----:B------:R-:W-:Y:S01]  /*0fb0*/  FMUL.FTZ R12, R12, UR16 ;  /* 0x000000100c0c7c20 */ /* 0x000fe20008410000 */
[C---:B------:R-:W-:Y:S01]  /*0fc0*/  IMAD.U32 R15, R11.reuse, 0x10000, RZ ;  /* 0x000100000b0f7824 */ /* 0x040fe200078e00ff */
[----:B------:R-:W-:Y:S01]  /*0fd0*/  PRMT R11, R11, 0x7632, R11 ;  /* 0x000076320b0b7816 */ /* 0x000fe2000000000b */
[----:B------:R-:W-:Y:S01]  /*0fe0*/  FMUL.FTZ R18, R17, UR16 ;  /* 0x0000001011127c20 */ /* 0x000fe20008410000 */
[----:B------:R-:W-:Y:S01]  /*0ff0*/  IMAD.U32 R17, R8, 0x10000, RZ ;  /* 0x0001000008117824 */ /* 0x000fe200078e00ff */
[----:B------:R-:W0:Y:S01]  /*1000*/  F2I.NTZ R16, R12 ;  /* 0x0000000c00107305 */ /* 0x000e220000203100 */
[C---:B------:R-:W-:Y:S01]  /*1010*/  IMAD.U32 R14, R10.reuse, 0x10000, RZ ;  /* 0x000100000a0e7824 */ /* 0x040fe200078e00ff */
[----:B------:R-:W-:Y:S01]  /*1020*/  PRMT R10, R10, 0x7632, R10 ;  /* 0x000076320a0a7816 */ /* 0x000fe2000000000a */
[----:B------:R-:W-:Y:S01]  /*1030*/  FMUL.FTZ R17, R17, UR16 ;  /* 0x0000001011117c20 */ /* 0x000fe20008410000 */
[----:B------:R-:W-:Y:S02]  /*1040*/  IMAD.U32 R2, R4, 0x10000, RZ ;  /* 0x0001000004027824 */ /* 0x000fe400078e00ff */
[----:B------:R-:W-:Y:S01]  /*1050*/  FMUL.FTZ R14, R14, UR16 ;  /* 0x000000100e0e7c20 */ /* 0x000fe20008410000 */
[----:B------:R-:W-:-:S02]  /*1060*/  IMAD.U32 R9, R9, 0x10000, RZ ;  /* 0x0001000009097824 */ /* 0x000fc400078e00ff */
[----:B------:R-:W-:Y:S01]  /*1070*/  FMUL.FTZ R13, R13, UR16 ;  /* 0x000000100d0d7c20 */ /* 0x000fe20008410000 */
[----:B------:R-:W-:Y:S01]  /*1080*/  IMAD.U32 R11, R11, 0x10000, RZ ;  /* 0x000100000b0b7824 */ /* 0x000fe200078e00ff */
[----:B------:R-:W1:Y:S01]  /*1090*/  F2I.NTZ R17, R17 ;  /* 0x0000001100117305 */ /* 0x000e620000203100 */
[----:B------:R-:W-:Y:S01]  /*10a0*/  PRMT R4, R4, 0x7632, R4 ;  /* 0x0000763204047816 */ /* 0x000fe20000000004 */
[----:B------:R-:W-:Y:S01]  /*10b0*/  FMUL.FTZ R15, R15, UR16 ;  /* 0x000000100f0f7c20 */ /* 0x000fe20008410000 */
[----:B------:R-:W-:Y:S01]  /*10c0*/  FMUL.FTZ R9, R9, UR16 ;  /* 0x0000001009097c20 */ /* 0x000fe20008410000 */
[----:B------:R-:W-:Y:S01]  /*10d0*/  IMAD.U32 R10, R10, 0x10000, RZ ;  /* 0x000100000a0a7824 */ /* 0x000fe200078e00ff */
[----:B------:R-:W-:Y:S01]  /*10e0*/  PRMT R7, R7, 0x7632, R7 ;  /* 0x0000763207077816 */ /* 0x000fe20000000007 */
[C---:B------:R-:W-:Y:S01]  /*10f0*/  IMAD.U32 R3, R5.reuse, 0x10000, RZ ;  /* 0x0001000005037824 */ /* 0x040fe200078e00ff */
[----:B0-----:R-:W-:Y:S01]  /*1100*/  IADD3 R16, R16, UR12, RZ ;  /* 0x0000000c10107c10 */ /* 0x001fe2000fffe0ff */
[----:B------:R0:W2:Y:S01]  /*1110*/  F2I.NTZ R8, R18 ;  /* 0x0000001200087305 */ /* 0x0000a20000203100 */
[----:B------:R-:W-:Y:S01]  /*1120*/  PRMT R5, R5, 0x7632, R5 ;  /* 0x0000763205057816 */ /* 0x000fe20000000005 */
[----:B------:R-:W-:Y:S01]  /*1130*/  FMUL.FTZ R10, R10, UR16 ;  /* 0x000000100a0a7c20 */ /* 0x000fe20008410000 */
[----:B------:R-:W-:Y:S01]  /*1140*/  I2I.S8.S32.SAT R16, R16 ;  /* 0x0000001000107238 */ /* 0x000fe20000001000 */
[C---:B------:R-:W-:Y:S01]  /*1150*/  IMAD.U32 R12, R6.reuse, 0x10000, RZ ;  /* 0x00010000060c7824 */ /* 0x040fe200078e00ff */
[----:B------:R-:W-:Y:S01]  /*1160*/  PRMT R6, R6, 0x7632, R6 ;  /* 0x0000763206067816 */ /* 0x000fe20000000006 */
[----:B------:R-:W-:Y:S01]  /*1170*/  FMUL.FTZ R3, R3, UR16 ;  /* 0x0000001003037c20 */ /* 0x000fe20008410000 */
[----:B-1----:R-:W-:Y:S01]  /*1180*/  VIADD R17, R17, UR12 ;  /* 0x0000000c11117c36 */ /* 0x002fe20008000000 */
[----:B------:R-:W1:Y:S01]  /*1190*/  F2I.NTZ R14, R14 ;  /* 0x0000000e000e7305 */ /* 0x000e620000203100 */
[----:B0-----:R-:W-:Y:S01]  /*11a0*/  FMUL.FTZ R18, R11, UR16 ;  /* 0x000000100b127c20 */ /* 0x001fe20008410000 */
[----:B------:R-:W-:-:S02]  /*11b0*/  IMAD.U32 R11, R4, 0x10000, RZ ;  /* 0x00010000040b7824 */ /* 0x000fc400078e00ff */
[----:B------:R-:W-:Y:S01]  /*11c0*/  FMUL.FTZ R12, R12, UR16 ;  /* 0x000000100c0c7c20 */ /* 0x000fe20008410000 */
[----:B------:R-:W-:Y:S01]  /*11d0*/  I2I.S8.S32.SAT R17, R17 ;  /* 0x0000001100117238 */ /* 0x000fe20000001000 */
[----:B------:R-:W-:Y:S01]  /*11e0*/  FMUL.FTZ R2, R2, UR16 ;  /* 0x0000001002027c20 */ /* 0x000fe20008410000 */
[----:B------:R-:W-:Y:S01]  /*11f0*/  FMUL.FTZ R19, R11, UR16 ;  /* 0x000000100b137c20 */ /* 0x000fe20008410000 */
[----:B------:R-:W-:Y:S01]  /*1200*/  PRMT R11, R16, 0x8880, RZ ;  /* 0x00008880100b7816 */ /* 0x000fe200000000ff */
[----:B------:R-:W0:Y:S01]  /*1210*/  F2I.NTZ R13, R13 ;  /* 0x0000000d000d7305 */ /* 0x000e220000203100 */
[----:B------:R-:W-:Y:S01]  /*1220*/  IMAD.U32 R16, R5, 0x10000, RZ ;  /* 0x0001000005107824 */ /* 0x000fe200078e00ff */
[----:B------:R-:W-:Y:S01]  /*1230*/  PRMT R20, R17, 0x8880, RZ ;  /* 0x0000888011147816 */ /* 0x000fe200000000ff */
[----:B------:R-:W-:Y:S01]  /*1240*/  IMAD.U32 R17, R6, 0x10000, RZ ;  /* 0x0001000006117824 */ /* 0x000fe200078e00ff */
[----:B------:R-:W-:Y:S01]  /*1250*/  LOP3.LUT R11, R11, 0xff, RZ, 0xc0, !PT ;  /* 0x000000ff0b0b7812 */ /* 0x000fe200078ec0ff */
[----:B------:R-:W-:Y:S01]  /*1260*/  FMUL.FTZ R6, R16, UR16 ;  /* 0x0000001010067c20 */ /* 0x000fe20008410000 */
[----:B--2---:R-:W-:-:S02]  /*1270*/  VIADD R8, R8, UR12 ;  /* 0x0000000c08087c36 */ /* 0x004fc40008000000 */
[----:B------:R-:W2:Y:S01]  /*1280*/  F2I.NTZ R15, R15 ;  /* 0x0000000f000f7305 */ /* 0x000ea20000203100 */
[----:B------:R-:W-:Y:S02]  /*1290*/  IMAD.MOV.U32 R16, RZ, RZ, R20 ;  /* 0x000000ffff107224 */ /* 0x000fe400078e0014 */
[----:B-1----:R-:W-:Y:S01]  /*12a0*/  VIADD R14, R14, UR12 ;  /* 0x0000000c0e0e7c36 */ /* 0x002fe20008000000 */
[----:B------:R-:W-:Y:S01]  /*12b0*/  I2I.S8.S32.SAT R8, R8 ;  /* 0x0000000800087238 */ /* 0x000fe20000001000 */
[----:B0-----:R-:W-:-:S03]  /*12c0*/  VIADD R13, R13, UR12 ;  /* 0x0000000c0d0d7c36 */ /* 0x001fc60008000000 */
[----:B------:R-:W0:Y:S01]  /*12d0*/  F2I.NTZ R9, R9 ;  /* 0x0000000900097305 */ /* 0x000e220000203100 */
[----:B------:R-:W-:Y:S02]  /*12e0*/  I2I.S8.S32.SAT R14, R14 ;  /* 0x0000000e000e7238 */ /* 0x000fe40000001000 */
[----:B------:R-:W-:Y:S02]  /*12f0*/  PRMT R8, R8, 0x8880, RZ ;  /* 0x0000888008087816 */ /* 0x000fe400000000ff */
[----:B------:R-:W-:Y:S01]  /*1300*/  I2I.S8.S32.SAT R13, R13 ;  /* 0x0000000d000d7238 */ /* 0x000fe20000001000 */
[----:B--2---:R-:W-:Y:S02]  /*1310*/  VIADD R15, R15, UR12 ;  /* 0x0000000c0f0f7c36 */ /* 0x004fe40008000000 */
[----:B------:R1:W2:Y:S01]  /*1320*/  F2I.NTZ R4, R18 ;  /* 0x0000001200047305 */ /* 0x0002a20000203100 */
[----:B------:R-:W-:Y:S02]  /*1330*/  PRMT R13, R13, 0x8880, RZ ;  /* 0x000088800d0d7816 */ /* 0x000fe400000000ff */
[----:B------:R-:W-:Y:S01]  /*1340*/  I2I.S8.S32.SAT R15, R15 ;  /* 0x0000000f000f7238 */ /* 0x000fe20000001000 */
[----:B0-----:R-:W-:-:S04]  /*1350*/  VIADD R9, R9, UR12 ;  /* 0x0000000c09097c36 */ /* 0x001fc80008000000 */
[----:B------:R-:W0:Y:S01]  /*1360*/  F2I.NTZ R10, R10 ;  /* 0x0000000a000a7305 */ /* 0x000e220000203100 */
[----:B-1----:R-:W-:Y:S01]  /*1370*/  IMAD.U32 R18, R7, 0x10000, RZ ;  /* 0x0001000007127824 */ /* 0x002fe200078e00ff */
[----:B------:R-:W-:Y:S01]  /*1380*/  PRMT R7, R16, 0x7604, R11 ;  /* 0x0000760410077816 */ /* 0x000fe2000000000b */
[----:B------:R-:W-:Y:S01]  /*1390*/  FMUL.FTZ R11, R17, UR16 ;  /* 0x00000010110b7c20 */ /* 0x000fe20008410000 */
[----:B------:R-:W-:Y:S01]  /*13a0*/  I2I.S8.S32.SAT R9, R9 ;  /* 0x0000000900097238 */ /* 0x000fe20000001000 */
[----:B------:R-:W-:Y:S01]  /*13b0*/  FMUL.FTZ R16, R18, UR16 ;  /* 0x0000001012107c20 */ /* 0x000fe20008410000 */
[----:B------:R-:W-:Y:S01]  /*13c0*/  PRMT R17, R14, 0x8880, RZ ;  /* 0x000088800e117816 */ /* 0x000fe200000000ff */
[----:B--2---:R-:W-:Y:S01]  /*13d0*/  VIADD R4, R4, UR12 ;  /* 0x0000000c04047c36 */ /* 0x004fe20008000000 */
[----:B------:R-:W1:Y:S04]  /*13e0*/  F2I.NTZ R3, R3 ;  /* 0x0000000300037305 */ /* 0x000e680000203100 */
[----:B------:R-:W-:Y:S01]  /*13f0*/  I2I.S8.S32.SAT R14, R4 ;  /* 0x00000004000e7238 */ /* 0x000fe20000001000 */
[----:B------:R-:W-:-:S02]  /*1400*/  IMAD.MOV.U32 R4, RZ, RZ, R13 ;  /* 0x000000ffff047224 */ /* 0x000fc400078e000d */
[----:B0-----:R-:W-:Y:S01]  /*1410*/  VIADD R10, R10, UR12 ;  /* 0x0000000c0a0a7c36 */ /* 0x001fe20008000000 */
[----:B------:R-:W0:Y:S01]  /*1420*/  F2I.NTZ R12, R12 ;  /* 0x0000000c000c7305 */ /* 0x000e220000203100 */
[----:B------:R-:W-:-:S03]  /*1430*/  PRMT R14, R14, 0x8880, RZ ;  /* 0x000088800e0e7816 */ /* 0x000fc600000000ff */
[----:B------:R-:W-:Y:S01]  /*1440*/  I2I.S8.S32.SAT R10, R10 ;  /* 0x0000000a000a7238 */ /* 0x000fe20000001000 */
[----:B-1----:R-:W-:-:S03]  /*1450*/  VIADD R3, R3, UR12 ;  /* 0x0000000c03037c36 */ /* 0x002fc60008000000 */
[----:B------:R-:W1:Y:S01]  /*1460*/  F2I.NTZ R2, R2 ;  /* 0x0000000200027305 */ /* 0x000e620000203100 */
[----:B------:R-:W-:Y:S02]  /*1470*/  PRMT R18, R10, 0x8880, RZ ;  /* 0x000088800a127816 */ /* 0x000fe400000000ff */
[----:B------:R-:W-:Y:S01]  /*1480*/  I2I.S8.S32.SAT R3, R3 ;  /* 0x0000000300037238 */ /* 0x000fe20000001000 */
[----:B0-----:R-:W-:-:S04]  /*1490*/  VIADD R12, R12, UR12 ;  /* 0x0000000c0c0c7c36 */ /* 0x001fc80008000000 */
[----:B------:R0:W2:Y:S01]  /*14a0*/  F2I.NTZ R5, R19 ;  /* 0x0000001300057305 */ /* 0x0000a20000203100 */
[----:B------:R-:W-:Y:S01]  /*14b0*/  I2I.S8.S32.SAT R12, R12 ;  /* 0x0000000c000c7238 */ /* 0x000fe20000001000 */
[----:B-1----:R-:W-:-:S06]  /*14c0*/  VIADD R2, R2, UR12 ;  /* 0x0000000c02027c36 */ /* 0x002fcc0008000000 */
[----:B------:R-:W1:Y:S01]  /*14d0*/  F2I.NTZ R6, R6 ;  /* 0x0000000600067305 */ /* 0x000e620000203100 */
[----:B0-----:R-:W-:Y:S02]  /*14e0*/  PRMT R19, R15, 0x8880, RZ ;  /* 0x000088800f137816 */ /* 0x001fe400000000ff */
[----:B------:R-:W-:Y:S01]  /*14f0*/  PRMT R15, R9, 0x8880, RZ ;  /* 0x00008880090f7816 */ /* 0x000fe200000000ff */
[----:B------:R-:W-:Y:S01]  /*1500*/  IMAD.MOV.U32 R9, RZ, RZ, R17 ;  /* 0x000000ffff097224 */ /* 0x000fe200078e0011 */
[----:B------:R-:W-:Y:S01]  /*1510*/  I2I.S8.S32.SAT R2, R2 ;  /* 0x0000000200027238 */ /* 0x000fe20000001000 */
[----:B------:R-:W-:Y:S01]  /*1520*/  IMAD.MOV.U32 R13, RZ, RZ, R19 ;  /* 0x000000ffff0d7224 */ /* 0x000fe200078e0013 */
[----:B------:R-:W-:Y:S01]  /*1530*/  LOP3.LUT R17, R4, 0xff, RZ, 0xc0, !PT ;  /* 0x000000ff04117812 */ /* 0x000fe200078ec0ff */
[----:B------:R-:W0:Y:S01]  /*1540*/  F2I.NTZ R11, R11 ;  /* 0x0000000b000b7305 */ /* 0x000e220000203100 */
[----:B------:R-:W-:Y:S01]  /*1550*/  IMAD.MOV.U32 R10, RZ, RZ, R15 ;  /* 0x000000ffff0a7224 */ /* 0x000fe200078e000f */
[----:B------:R-:W-:Y:S01]  /*1560*/  LOP3.LUT R15, R9, 0xff, RZ, 0xc0, !PT ;  /* 0x000000ff090f7812 */ /* 0x000fe200078ec0ff */
[----:B--2---:R-:W-:Y:S01]  /*1570*/  VIADD R5, R5, UR12 ;  /* 0x0000000c05057c36 */ /* 0x004fe20008000000 */
[----:B------:R-:W-:Y:S01]  /*1580*/  MOV R9, R14 ;  /* 0x0000000e00097202 */ /* 0x000fe20000000f00 */
[----:B------:R-:W-:Y:S01]  /*1590*/  IMAD.MOV.U32 R4, RZ, RZ, R18 ;  /* 0x000000ffff047224 */ /* 0x000fe200078e0012 */
[----:B------:R-:W-:Y:S01]  /*15a0*/  LOP3.LUT R14, R13, 0xff, RZ, 0xc0, !PT ;  /* 0x000000ff0d0e7812 */ /* 0x000fe200078ec0ff */
[----:B-1----:R-:W-:Y:S01]  /*15b0*/  VIADD R6, R6, UR12 ;  /* 0x0000000c06067c36 */ /* 0x002fe20008000000 */
[----:B------:R-:W1:Y:S01]  /*15c0*/  F2I.NTZ R16, R16 ;  /* 0x0000001000107305 */ /* 0x000e620000203100 */
[----:B------:R-:W-:-:S02]  /*15d0*/  I2I.S8.S32.SAT R5, R5 ;  /* 0x0000000500057238 */ /* 0x000fc40000001000 */
[----:B------:R-:W-:Y:S02]  /*15e0*/  PRMT R9, R9, 0x7604, R14 ;  /* 0x0000760409097816 */ /* 0x000fe4000000000e */
[----:B------:R-:W-:Y:S01]  /*15f0*/  PRMT R13, R3, 0x8880, RZ ;  /* 0x00008880030d7816 */ /* 0x000fe200000000ff */
[----:B0-----:R-:W-:Y:S01]  /*1600*/  VIADD R11, R11, UR12 ;  /* 0x0000000c0b0b7c36 */ /* 0x001fe20008000000 */
[----:B------:R-:W-:Y:S02]  /*1610*/  I2I.S8.S32.SAT R6, R6 ;  /* 0x0000000600067238 */ /* 0x000fe40000001000 */
[----:B------:R-:W-:Y:S02]  /*1620*/  PRMT R14, R12, 0x8880, RZ ;  /* 0x000088800c0e7816 */ /* 0x000fe400000000ff */
[----:B------:R-:W-:Y:S02]  /*1630*/  I2I.S8.S32.SAT R11, R11 ;  /* 0x0000000b000b7238 */ /* 0x000fe40000001000 */
[----:B------:R-:W-:Y:S01]  /*1640*/  PRMT R2, R2, 0x8880, RZ ;  /* 0x0000888002027816 */ /* 0x000fe200000000ff */
[----:B-1----:R-:W-:Y:S01]  /*1650*/  VIADD R16, R16, UR12 ;  /* 0x0000000c10107c36 */ /* 0x002fe20008000000 */
[----:B------:R-:W-:Y:S01]  /*1660*/  PRMT R3, R5, 0x8880, RZ ;  /* 0x0000888005037816 */ /* 0x000fe200000000ff */
[----:B------:R-:W-:Y:S01]  /*1670*/  IMAD.MOV.U32 R5, RZ, RZ, R13 ;  /* 0x000000ffff057224 */ /* 0x000fe200078e000d */
[----:B------:R-:W-:Y:S01]  /*1680*/  PRMT R12, R6, 0x8880, RZ ;  /* 0x00008880060c7816 */ /* 0x000fe200000000ff */
[----:B------:R-:W-:Y:S01]  /*1690*/  IMAD.MOV.U32 R6, RZ, RZ, R14 ;  /* 0x000000ffff067224 */ /* 0x000fe200078e000e */
[----:B------:R-:W-:-:S02]  /*16a0*/  I2I.S8.S32.SAT R16, R16 ;  /* 0x0000001000107238 */ /* 0x000fc40000001000 */
[----:B------:R-:W-:Y:S02]  /*16b0*/  PRMT R11, R11, 0x8880, RZ ;  /* 0x000088800b0b7816 */ /* 0x000fe400000000ff */
[----:B------:R-:W-:Y:S02]  /*16c0*/  PRMT R16, R16, 0x8880, RZ ;  /* 0x0000888010107816 */ /* 0x000fe400000000ff */
[----:B------:R-:W-:Y:S01]  /*16d0*/  LOP3.LUT R14, R2, 0xff, RZ, 0xc0, !PT ;  /* 0x000000ff020e7812 */ /* 0x000fe200078ec0ff */
[----:B------:R-:W-:Y:S01]  /*16e0*/  IMAD.MOV.U32 R2, RZ, RZ, R12 ;  /* 0x000000ffff027224 */ /* 0x000fe200078e000c */
[----:B------:R-:W-:Y:S01]  /*16f0*/  LOP3.LUT R13, R5, 0xff, RZ, 0xc0, !PT ;  /* 0x000000ff050d7812 */ /* 0x000fe200078ec0ff */
[----:B------:R-:W-:Y:S01]  /*1700*/  IMAD.MOV.U32 R5, RZ, RZ, R11 ;  /* 0x000000ffff057224 */ /* 0x000fe200078e000b */
[----:B------:R-:W-:Y:S01]  /*1710*/  LOP3.LUT R12, R6, 0xff, RZ, 0xc0, !PT ;  /* 0x000000ff060c7812 */ /* 0x000fe200078ec0ff */
[----:B------:R-:W-:Y:S01]  /*1720*/  IMAD.MOV.U32 R6, RZ, RZ, R16 ;  /* 0x000000ffff067224 */ /* 0x000fe200078e0010 */
[----:B------:R-:W-:-:S02]  /*1730*/  PRMT R10, R10, 0x7604, R17 ;  /* 0x000076040a0a7816 */ /* 0x000fc40000000011 */
[----:B------:R-:W-:Y:S02]  /*1740*/  LOP3.LUT R11, R8, 0xff, RZ, 0xc0, !PT ;  /* 0x000000ff080b7812 */ /* 0x000fe400078ec0ff */
[----:B------:R-:W-:Y:S02]  /*1750*/  PRMT R3, R3, 0x7604, R14 ;  /* 0x0000760403037816 */ /* 0x000fe4000000000e */
[----:B------:R-:W-:Y:S02]  /*1760*/  PRMT R2, R2, 0x7604, R13 ;  /* 0x0000760402027816 */ /* 0x000fe4000000000d */
[----:B------:R-:W-:Y:S01]  /*1770*/  PRMT R8, R10, 0x1054, R7 ;  /* 0x000010540a087816 */ /* 0x000fe20000000007 */
[----:B------:R-:W-:Y:S01]  /*1780*/  IMAD.MOV.U32 R7, RZ, RZ, 0x10 ;  /* 0x00000010ff077424 */ /* 0x000fe200078e00ff */
[----:B------:R-:W-:Y:S02]  /*1790*/  PRMT R4, R4, 0x7604, R15 ;  /* 0x0000760404047816 */ /* 0x000fe4000000000f */
[----:B------:R-:W-:-:S02]  /*17a0*/  PRMT R5, R5, 0x7604, R12 ;  /* 0x0000760405057816 */ /* 0x000fc4000000000c */
[----:B------:R-:W-:Y:S02]  /*17b0*/  PRMT R6, R6, 0x7604, R11 ;  /* 0x0000760406067816 */ /* 0x000fe4000000000b */
[----:B------:R-:W-:Y:S01]  /*17c0*/  PRMT R10, R2, 0x1054, R3 ;  /* 0x00001054020a7816 */ /* 0x000fe20000000003 */
[----:B------:R-:W-:Y:S01]  /*17d0*/  IMAD.WIDE R2, R0, R7, UR6 ;  /* 0x0000000600027e25 */ /* 0x000fe2000f8e0207 */
[----:B------:R-:W-:Y:S02]  /*17e0*/  PRMT R9, R9, 0x1054, R4 ;  /* 0x0000105409097816 */ /* 0x000fe40000000004 */
[----:B------:R-:W-:Y:S01]  /*17f0*/  PRMT R11, R6, 0x1054, R5 ;  /* 0x00001054060b7816 */ /* 0x000fe20000000005 */
[----:B------:R-:W-:-:S04]  /*1800*/  VIADD R0, R0, UR13 ;  /* 0x0000000d00007c36 */ /* 0x000fc80008000000 */
[----:B------:R0:W-:Y:S01]  /*1810*/  STG.E.128 desc[UR14][R2.64], R8 ;  /* 0x0000000802007986 */ /* 0x0001e2000c101d0e */
[----:B------:R-:W-:-:S13]  /*1820*/  ISETP.GE.AND P0, PT, R0, UR8, PT ;  /* 0x0000000800007c0c */ /* 0x000fda000bf06270 */
[----:B------:R-:W-:Y:S05]  /*1830*/  @!P0 BRA `(.L_x_194) ;  /* 0xfffffff400b08947 */ /* 0x000fea000383ffff */
[----:B------:R-:W-:Y:S05]  /*1840*/  EXIT ;  /* 0x000000000000794d */ /* 0x000fea0003800000 */
.L_x_195:
        /* <DEDUP_REMOVED lines=11> */
.L_x_253:


//--------------------- .text._ZN4vllm31static_scaled_int8_quant_kernelIN3c108BFloat16EfEEvPKT_PaPKT0_i --------------------------
	.section	.text._ZN4vllm31static_scaled_int8_quant_kernelIN3c108BFloat16EfEEvPKT_PaPKT0_i,"ax",@progbits
	.align	128
        .global         _ZN4vllm31static_scaled_int8_quant_kernelIN3c108BFloat16EfEEvPKT_PaPKT0_i
        .type           _ZN4vllm31static_scaled_int8_quant_kernelIN3c108BFloat16EfEEvPKT_PaPKT0_i,@function
        .size           _ZN4vllm31static_scaled_int8_quant_kernelIN3c108BFloat16EfEEvPKT_PaPKT0_i,(.L_x_254 - _ZN4vllm31static_scaled_int8_quant_kernelIN3c108BFloat16EfEEvPKT_PaPKT0_i)
        .other          _ZN4vllm31static_scaled_int8_quant_kernelIN3c108BFloat16EfEEvPKT_PaPKT0_i,@"STO_CUDA_ENTRY STV_DEFAULT"
_ZN4vllm31static_scaled_int8_quant_kernelIN3c108BFloat16EfEEvPKT_PaPKT0_i:
.text._ZN4vllm31static_scaled_int8_quant_kernelIN3c108BFloat16EfEEvPKT_PaPKT0_i:
[----:B------:R-:W-:Y:S08]  /*0000*/  LDC R1, c[0x0][0x28] ;  /* 0x00000a00ff017b82 */ /* 0x000ff00000000800 */
[----:B------:R-:W0:Y:S01]  /*0010*/  LDC.64 R4, c[0x0][0x220] ;  /* 0x00008800ff047b82 */ /* 0x000e220000000a00 */
[----:B------:R-:W-:Y:S01]  /*0020*/  ULDC.64 UR14, c[0x0][0x208] ;  /* 0x00008200000e7ab9 */ /* 0x000fe20000000a00 */
[----:B------:R-:W-:Y:S01]  /*0030*/  ULDC UR16, c[0x0][0x228] ;  /* 0x00008a0000107ab9 */ /* 0x000fe20000000800 */
[----:B------:R-:W-:-:S05]  /*0040*/  ULDC.64 UR10, c[0x0][0x210] ;  /* 0x00008400000a7ab9 */ /* 0x000fca0000000a00 */
[----:B------:R-:W1:Y:S01]  /*0050*/  S2UR UR4, SR_CTAID.X ;  /* 0x00000000000479c3 */ /* 0x000e620000002500 */
[----:B------:R-:W2:Y:S01]  /*0060*/  S2R R2, SR_TID.X ;  /* 0x0000000000027919 */ /* 0x000ea20000002100 */
[----:B------:R-:W-:Y:S01]  /*0070*/  ULDC.64 UR12, c[0x0][0x218] ;  /* 0x00008600000c7ab9 */ /* 0x000fe20000000a00 */
[----:B0-----:R0:W5:Y:S01]  /*0080*/  LDG.E R0, desc[UR14][R4.64] ;  /* 0x0000000e04007981 */ /* 0x001162000c1e1900 */
[----:B------:R-:W-:Y:S02]  /*0090*/  USHF.R.S32.HI UR5, URZ, 0x1f, UR16 ;  /* 0x0000001f3f057899 */ /* 0x000fe40008011410 */
[----:B------:R-:W-:-:S05]  /*00a0*/  IMAD.U32 R3, RZ, RZ, UR16 ;  /* 0x00000010ff037e24 */ /* 0x000fca000f8e00ff */
[----:B------:R-:W-:Y:S01]  /*00b0*/  LOP3.LUT R3, R3, 0xf, RZ, 0xc0, !PT ;  /* 0x0000000f03037812 */ /* 0x000fe200078ec0ff */
[----:B-1----:R-:W-:Y:S02]  /*00c0*/  UIMAD.WIDE.U32 UR6, UR4, UR16, URZ ;  /* 0x00000010040672a5 */ /* 0x002fe4000f8e003f */
        /* <DEDUP_REMOVED lines=10> */
[----:B------:R-:W-:-:S09]  /*0170*/  ULDC UR12, c[0x0][0x0] ;  /* 0x00000000000c7ab9 */ /* 0x000fd20000000800 */
[----:B0-2---:R-:W-:Y:S05]  /*0180*/  @!P0 BRA !P1, `(.L_x_196) ;  /* 0x0000000800348947 */ /* 0x005fea0004800000 */
        /* <DEDUP_REMOVED lines=9> */
[----:B-----5:R0:W1:Y:S01]  /*0220*/  MUFU.RCP R11, R0 ;  /* 0x00000000000b7308 */ /* 0x0200620000001000 */
[----:B------:R-:W-:-:S07]  /*0230*/  IMAD.MOV.U32 R3, RZ, RZ, R2 ;  /* 0x000000ffff037224 */ /* 0x000fce00078e0002 */
.L_x_199:
[----:B------:R-:W-:-:S04]  /*0240*/  IMAD.MOV.U32 R4, RZ, RZ, 0x2 ;  /* 0x00000002ff047424 */ /* 0x000fc800078e00ff */
[----:B------:R-:W-:-:S06]  /*0250*/  IMAD.WIDE R4, R3, R4, UR4 ;  /* 0x0000000403047e25 */ /* 0x000fcc000f8e0204 */
[----:B--2---:R-:W2:Y:S02]  /*0260*/  LDG.E.U16 R4, desc[UR14][R4.64] ;  /* 0x0000000e04047981 */ /* 0x004ea4000c1e1500 */
[----:B--2---:R-:W-:-:S04]  /*0270*/  IMAD.U32 R6, R4, 0x10000, RZ ;  /* 0x0001000004067824 */ /* 0x004fc800078e00ff */
[----:B-1----:R-:W-:Y:S01]  /*0280*/  FMUL.FTZ R8, R6, R11 ;  /* 0x0000000b06087220 */ /* 0x002fe20000410000 */
[----:B------:R-:W-:-:S03]  /*0290*/  IADD3 R6, P0, R3, UR9, RZ ;  /* 0x0000000903067c10 */ /* 0x000fc6000ff1e0ff */
[----:B------:R-:W1:Y:S01]  /*02a0*/  F2I.S8.NTZ R9, R8 ;  /* 0x0000000800097305 */ /* 0x000e620000202100 */
[C---:B------:R-:W-:Y:S02]  /*02b0*/  LEA.HI.X.SX32 R7, R3.reuse, UR10, 0x1, P0 ;  /* 0x0000000a03077c11 */ /* 0x040fe400080f0eff */
[----:B------:R-:W-:-:S04]  /*02c0*/  IADD3 R3, R3, UR12, RZ ;  /* 0x0000000c03037c10 */ /* 0x000fc8000fffe0ff */
[----:B------:R-:W-:Y:S01]  /*02d0*/  ISETP.GE.AND P0, PT, R3, UR6, PT ;  /* 0x0000000603007c0c */ /* 0x000fe2000bf06270 */
[----:B-1----:R2:W-:-:S12]  /*02e0*/  STG.E.U8 desc[UR14][R6.64], R9 ;  /* 0x0000000906007986 */ /* 0x0025d8000c10110e */
[----:B------:R-:W-:Y:S05]  /*02f0*/  @!P0 BRA `(.L_x_199) ;  /* 0xfffffffc00d08947 */ /* 0x000fea000383ffff */
.L_x_198:
[----:B------:R-:W-:Y:S05]  /*0300*/  BSYNC B0 ;  /* 0x0000000000007941 */ /* 0x000fea0003800000 */
.L_x_197:
        /* <DEDUP_REMOVED lines=12> */
.L_x_202:
[----:B------:R-:W-:-:S04]  /*03d0*/  IMAD.MOV.U32 R13, RZ, RZ, 0x20 ;  /* 0x00000020ff0d7424 */ /* 0x000fc800078e00ff */
[----:B------:R-:W-:-:S05]  /*03e0*/  IMAD.WIDE R12, R2, R13, UR4 ;  /* 0x00000004020c7e25 */ /* 0x000fca000f8e020d */
[----:B-12---:R-:W2:Y:S04]  /*03f0*/  LDG.E.128 R8, desc[UR14][R12.64] ;  /* 0x0000000e0c087981 */ /* 0x006ea8000c1e1d00 */
[----:B------:R-:W3:Y:S01]  /*0400*/  LDG.E.128 R4, desc[UR14][R12.64+0x10] ;  /* 0x0000100e0c047981 */ /* 0x000ee2000c1e1d00 */
[----:B-----5:R-:W1:Y:S01]  /*0410*/  MUFU.RCP R19, R0 ;  /* 0x0000000000137308 */ /* 0x020e620000001000 */
[----:B--2---:R-:W-:Y:S01]  /*0420*/  IMAD.U32 R20, R10, 0x10000, RZ ;  /* 0x000100000a147824 */ /* 0x004fe200078e00ff */
[----:B------:R-:W-:Y:S01]  /*0430*/  SHF.L.U32 R16, R9, 0x10, RZ ;  /* 0x0000001009107819 */ /* 0x000fe200000006ff */
[----:B------:R-:W-:Y:S01]  /*0440*/  IMAD.U32 R14, R8, 0x10000, RZ ;  /* 0x00010000080e7824 */ /* 0x000fe200078e00ff */
[----:B------:R-:W-:Y:S01]  /*0450*/  PRMT R10, R10, 0x7632, R10 ;  /* 0x000076320a0a7816 */ /* 0x000fe2000000000a */
[----:B---3--:R-:W-:-:S02]  /*0460*/  IMAD.U32 R12, R4, 0x10000, RZ ;  /* 0x00010000040c7824 */ /* 0x008fc400078e00ff */
[-C--:B-1----:R-:W-:Y:S01]  /*0470*/  FMUL.FTZ R15, R20, R19.reuse ;  /* 0x00000013140f7220 */ /* 0x082fe20000410000 */
[----:B------:R-:W-:Y:S01]  /*0480*/  SHF.L.U32 R20, R6, 0x10, RZ ;  /* 0x0000001006147819 */ /* 0x000fe200000006ff */
[-C--:B------:R-:W-:Y:S01]  /*0490*/  FMUL.FTZ R14, R14, R19.reuse ;  /* 0x000000130e0e7220 */ /* 0x080fe20000410000 */
[-C--:B------:R-:W-:Y:S01]  /*04a0*/  FMUL.FTZ R21, R12, R19.reuse ;  /* 0x000000130c157220 */ /* 0x080fe20000410000 */
[----:B------:R-:W-:Y:S01]  /*04b0*/  IMAD.U32 R12, R5, 0x10000, RZ ;  /* 0x00010000050c7824 */ /* 0x000fe200078e00ff */
[----:B------:R-:W-:Y:S01]  /*04c0*/  PRMT R8, R8, 0x7632, R8 ;  /* 0x0000763208087816 */ /* 0x000fe20000000008 */
[-C--:B------:R-:W-:Y:S01]  /*04d0*/  FMUL.FTZ R17, R16, R19.reuse ;  /* 0x0000001310117220 */ /* 0x080fe20000410000 */
[----:B------:R-:W-:Y:S01]  /*04e0*/  PRMT R9, R9, 0x7632, R9 ;  /* 0x0000763209097816 */ /* 0x000fe20000000009 */
[-C--:B------:R-:W-:Y:S01]  /*04f0*/  FMUL.FTZ R13, R12, R19.reuse ;  /* 0x000000130c0d7220 */ /* 0x080fe20000410000 */
[----:B------:R-:W-:Y:S01]  /*0500*/  FMUL.FTZ R12, R20, R19 ;  /* 0x00000013140c7220 */ /* 0x000fe20000410000 */
[----:B------:R-:W-:Y:S01]  /*0510*/  IMAD.U32 R20, R7, 0x10000, RZ ;  /* 0x0001000007147824 */ /* 0x000fe200078e00ff */
[----:B------:R-:W1:Y:S01]  /*0520*/  F2I.S8.NTZ R18, R14 ;  /* 0x0000000e00127305 */ /* 0x000e620000202100 */
[----:B------:R-:W-:Y:S01]  /*0530*/  IMAD.U32 R24, R10, 0x10000, RZ ;  /* 0x000100000a187824 */ /* 0x000fe200078e00ff */
[----:B------:R-:W-:Y:S01]  /*0540*/  PRMT R6, R6, 0x7632, R6 ;  /* 0x0000763206067816 */ /* 0x000fe20000000006 */
[----:B------:R-:W-:-:S02]  /*0550*/  IMAD.U32 R16, R11, 0x10000, RZ ;  /* 0x000100000b107824 */ /* 0x000fc400078e00ff */
[-C--:B------:R-:W-:Y:S01]  /*0560*/  FMUL.FTZ R23, R20, R19.reuse ;  /* 0x0000001314177220 */ /* 0x080fe20000410000 */
[----:B------:R-:W-:Y:S01]  /*0570*/  IMAD.U32 R20, R8, 0x10000, RZ ;  /* 0x0001000008147824 */ /* 0x000fe200078e00ff */
[----:B------:R-:W-:Y:S01]  /*0580*/  PRMT R11, R11, 0x7632, R11 ;  /* 0x000076320b0b7816 */ /* 0x000fe2000000000b */
[----:B------:R-:W-:Y:S02]  /*0590*/  IMAD.U32 R22, R9, 0x10000, RZ ;  /* 0x0001000009167824 */ /* 0x000fe400078e00ff */
[-C--:B------:R-:W-:Y:S01]  /*05a0*/  FMUL.FTZ R24, R24, R19.reuse ;  /* 0x0000001318187220 */ /* 0x080fe20000410000 */
[----:B------:R-:W-:Y:S01]  /*05b0*/  PRMT R7, R7, 0x7632, R7 ;  /* 0x0000763207077816 */ /* 0x000fe20000000007 */
[-C--:B------:R-:W-:Y:S01]  /*05c0*/  FMUL.FTZ R20, R20, R19.reuse ;  /* 0x0000001314147220 */ /* 0x080fe20000410000 */
[-C--:B------:R-:W-:Y:S01]  /*05d0*/  FMUL.FTZ R22, R22, R19.reuse ;  /* 0x0000001316167220 */ /* 0x080fe20000410000 */
[----:B------:R-:W-:Y:S01]  /*05e0*/  PRMT R4, R4, 0x7632, R4 ;  /* 0x0000763204047816 */ /* 0x000fe20000000004 */
[----:B------:R-:W-:Y:S01]  /*05f0*/  F2I.S8.NTZ R15, R15 ;  /* 0x0000000f000f7305 */ /* 0x000fe20000202100 */
[----:B------:R-:W-:Y:S01]  /*0600*/  PRMT R5, R5, 0x7632, R5 ;  /* 0x0000763205057816 */ /* 0x000fe20000000005 */
[----:B------:R-:W-:Y:S01]  /*0610*/  FMUL.FTZ R16, R16, R19 ;  /* 0x0000001310107220 */ /* 0x000fe20000410000 */
[----:B------:R-:W-:-:S02]  /*0620*/  SHF.L.U32 R26, R11, 0x10, RZ ;  /* 0x000000100b1a7819 */ /* 0x000fc400000006ff */
[----:B------:R-:W-:-:S03]  /*0630*/  SHF.L.U32 R28, R7, 0x10, RZ ;  /* 0x00000010071c7819 */ /* 0x000fc600000006ff */
[----:B------:R2:W-:Y:S01]  /*0640*/  F2I.S8.NTZ R11, R24 ;  /* 0x00000018000b7305 */ /* 0x0005e20000202100 */
[-C--:B------:R-:W-:Y:S01]  /*0650*/  FMUL.FTZ R26, R26, R19.reuse ;  /* 0x000000131a1a7220 */ /* 0x080fe20000410000 */
[----:B------:R-:W-:-:S06]  /*0660*/  FMUL.FTZ R28, R28, R19 ;  /* 0x000000131c1c7220 */ /* 0x000fcc0000410000 */
[----:B------:R3:W4:Y:S01]  /*0670*/  F2I.S8.NTZ R9, R20 ;  /* 0x0000001400097305 */ /* 0x0007220000202100 */
[----:B--2---:R-:W-:-:S04]  /*0680*/  IMAD.U32 R24, R6, 0x10000, RZ ;  /* 0x0001000006187824 */ /* 0x004fc800078e00ff */
[----:B------:R-:W-:Y:S01]  /*0690*/  FMUL.FTZ R7, R24, R19 ;  /* 0x0000001318077220 */ /* 0x000fe20000410000 */
[----:B-1----:R-:W-:Y:S02]  /*06a0*/  LOP3.LUT R24, R18, 0xff, RZ, 0xc0, !PT ;  /* 0x000000ff12187812 */ /* 0x002fe400078ec0ff */
[----:B------:R1:W-:Y:S01]  /*06b0*/  F2I.S8.NTZ R10, R22 ;  /* 0x00000016000a7305 */ /* 0x0003e20000202100 */
[----:B---3--:R-:W-:-:S04]  /*06c0*/  IMAD.U32 R20, R4, 0x10000, RZ ;  /* 0x0001000004147824 */ /* 0x008fc800078e00ff */
[----:B------:R-:W-:Y:S01]  /*06d0*/  FMUL.FTZ R20, R20, R19 ;  /* 0x0000001314147220 */ /* 0x000fe20000410000 */
[----:B----4-:R-:W-:Y:S02]  /*06e0*/  PRMT R9, R9, 0x7604, R24 ;  /* 0x0000760409097816 */ /* 0x010fe40000000018 */
[----:B------:R-:W2:Y:S01]  /*06f0*/  F2I.S8.NTZ R17, R17 ;  /* 0x0000001100117305 */ /* 0x000ea20000202100 */
[----:B-1----:R-:W-:-:S04]  /*0700*/  IMAD.U32 R22, R5, 0x10000, RZ ;  /* 0x0001000005167824 */ /* 0x002fc800078e00ff */
[----:B------:R-:W-:-:S03]  /*0710*/  FMUL.FTZ R22, R22, R19 ;  /* 0x0000001316167220 */ /* 0x000fc60000410000 */
[----:B------:R-:W-:Y:S01]  /*0720*/  F2I.S8.NTZ R8, R23 ;  /* 0x0000001700087305 */ /* 0x000fe20000202100 */
[----:B--2---:R-:W-:-:S07]  /*0730*/  LOP3.LUT R17, R17, 0xff, RZ, 0xc0, !PT ;  /* 0x000000ff11117812 */ /* 0x004fce00078ec0ff */
[----:B------:R-:W-:Y:S08]  /*0740*/  F2I.S8.NTZ R16, R16 ;  /* 0x0000001000107305 */ /* 0x000ff00000202100 */
[----:B------:R-:W1:Y:S08]  /*0750*/  F2I.S8.NTZ R14, R21 ;  /* 0x00000015000e7305 */ /* 0x000e700000202100 */
[----:B------:R-:W2:Y:S01]  /*0760*/  F2I.S8.NTZ R13, R13 ;  /* 0x0000000d000d7305 */ /* 0x000ea20000202100 */
[----:B-1----:R-:W-:-:S07]  /*0770*/  LOP3.LUT R14, R14, 0xff, RZ, 0xc0, !PT ;  /* 0x000000ff0e0e7812 */ /* 0x002fce00078ec0ff */
[----:B------:R-:W1:Y:S01]  /*0780*/  F2I.S8.NTZ R12, R12 ;  /* 0x0000000c000c7305 */ /* 0x000e620000202100 */
[----:B--2---:R-:W-:-:S07]  /*0790*/  LOP3.LUT R13, R13, 0xff, RZ, 0xc0, !PT ;  /* 0x000000ff0d0d7812 */ /* 0x004fce00078ec0ff */
[----:B------:R-:W2:Y:S01]  /*07a0*/  F2I.S8.NTZ R18, R28 ;  /* 0x0000001c00127305 */ /* 0x000ea20000202100 */
[----:B-1----:R-:W-:-:S07]  /*07b0*/  LOP3.LUT R12, R12, 0xff, RZ, 0xc0, !PT ;  /* 0x000000ff0c0c7812 */ /* 0x002fce00078ec0ff */
[----:B------:R-:W1:Y:S08]  /*07c0*/  F2I.S8.NTZ R4, R26 ;  /* 0x0000001a00047305 */ /* 0x000e700000202100 */
[----:B------:R3:W4:Y:S08]  /*07d0*/  F2I.S8.NTZ R5, R20 ;  /* 0x0000001400057305 */ /* 0x0007300000202100 */
[----:B------:R-:W0:Y:S01]  /*07e0*/  F2I.S8.NTZ R6, R22 ;  /* 0x0000001600067305 */ /* 0x000e220000202100 */
[----:B---3--:R-:W-:-:S02]  /*07f0*/  LOP3.LUT R20, R15, 0xff, RZ, 0xc0, !PT ;  /* 0x000000ff0f147812 */ /* 0x008fc400078ec0ff */
[----:B------:R-:W-:Y:S02]  /*0800*/  LOP3.LUT R15, R16, 0xff, RZ, 0xc0, !PT ;  /* 0x000000ff100f7812 */ /* 0x000fe400078ec0ff */
[----:B------:R-:W-:Y:S02]  /*0810*/  PRMT R20, R11, 0x7604, R20 ;  /* 0x000076040b147816 */ /* 0x000fe40000000014 */
[----:B------:R-:W-:Y:S01]  /*0820*/  LOP3.LUT R11, R8, 0xff, RZ, 0xc0, !PT ;  /* 0x000000ff080b7812 */ /* 0x000fe200078ec0ff */
[----:B------:R-:W3:Y:S01]  /*0830*/  F2I.S8.NTZ R7, R7 ;  /* 0x0000000700077305 */ /* 0x000ee20000202100 */
[----:B------:R-:W-:Y:S01]  /*0840*/  PRMT R16, R10, 0x7604, R17 ;  /* 0x000076040a107816 */ /* 0x000fe20000000011 */
[----:B------:R-:W-:Y:S01]  /*0850*/  IMAD.U32 R10, RZ, RZ, UR8 ;  /* 0x00000008ff0a7e24 */ /* 0x000fe2000f8e00ff */
[----:B--2---:R-:W-:Y:S01]  /*0860*/  PRMT R18, R18, 0x7604, R11 ;  /* 0x0000760412127816 */ /* 0x004fe2000000000b */
[----:B------:R-:W-:Y:S01]  /*0870*/  IMAD.U32 R11, RZ, RZ, UR6 ;  /* 0x00000006ff0b7e24 */ /* 0x000fe2000f8e00ff */
[----:B-1----:R-:W-:-:S02]  /*0880*/  PRMT R15, R4, 0x7604, R15 ;  /* 0x00007604040f7816 */ /* 0x002fc4000000000f */
[----:B----4-:R-:W-:Y:S02]  /*0890*/  PRMT R14, R5, 0x7604, R14 ;  /* 0x00007604050e7816 */ /* 0x010fe4000000000e */
[----:B0-----:R-:W-:Y:S02]  /*08a0*/  PRMT R13, R6, 0x7604, R13 ;  /* 0x00007604060d7816 */ /* 0x001fe4000000000d */
[----:B------:R-:W-:Y:S01]  /*08b0*/  PRMT R4, R16, 0x1054, R9 ;  /* 0x0000105410047816 */ /* 0x000fe20000000009 */
[C---:B------:R-:W-:Y:S01]  /*08c0*/  IMAD.WIDE R8, R2.reuse, 0x10, R10 ;  /* 0x0000001002087825 */ /* 0x040fe200078e020a */
[----:B------:R-:W-:Y:S02]  /*08d0*/  PRMT R5, R15, 0x1054, R20 ;  /* 0x000010540f057816 */ /* 0x000fe40000000014 */
[----:B---3--:R-:W-:Y:S01]  /*08e0*/  PRMT R7, R7, 0x7604, R12 ;  /* 0x0000760407077816 */ /* 0x008fe2000000000c */
[----:B------:R-:W-:Y:S01]  /*08f0*/  VIADD R2, R2, UR12 ;  /* 0x0000000c02027c36 */ /* 0x000fe20008000000 */
[----:B------:R-:W-:-:S02]  /*0900*/  PRMT R6, R13, 0x1054, R14 ;  /* 0x000010540d067816 */ /* 0x000fc4000000000e */
[----:B------:R-:W-:Y:S02]  /*0910*/  PRMT R7, R18, 0x1054, R7 ;  /* 0x0000105412077816 */ /* 0x000fe40000000007 */
[----:B------:R-:W-:-:S03]  /*0920*/  ISETP.GE.AND P1, PT, R2, UR7, PT ;  /* 0x0000000702007c0c */ /* 0x000fc6000bf26270 */
[----:B------:R1:W-:Y:S10]  /*0930*/  STG.E.128 desc[UR14][R8.64], R4 ;  /* 0x0000000408007986 */ /* 0x0003f4000c101d0e */
[----:B------:R-:W-:Y:S05]  /*0940*/  @!P1 BRA `(.L_x_202) ;  /* 0xfffffff800a09947 */ /* 0x000fea000383ffff */
.L_x_201:
[----:B------:R-:W-:Y:S05]  /*0950*/  BSYNC B0 ;  /* 0x0000000000007941 */ /* 0x000fea0003800000 */
.L_x_200:
[----:B------:R-:W-:Y:S05]  /*0960*/  @P0 EXIT ;  /* 0x000000000000094d */ /* 0x000fea0003800000 */
[----:B-12--5:R1:W2:Y:S01]  /*0970*/  MUFU.RCP R9, R0 ;  /* 0x0000000000097308 */ /* 0x0262a20000001000 */
[----:B------:R-:W-:-:S07]  /*0980*/  MOV R6, R3 ;  /* 0x0000000300067202 */ /* 0x000fce0000000f00 */
.L_x_203:
[----:B------:R-:W-:-:S04]  /*0990*/  IMAD.MOV.U32 R3, RZ, RZ, 0x2 ;  /* 0x00000002ff037424 */ /* 0x000fc800078e00ff */
[----:B------:R-:W-:-:S06]  /*09a0*/  IMAD.WIDE R2, R6, R3, UR4 ;  /* 0x0000000406027e25 */ /* 0x000fcc000f8e0203 */
[----:B------:R-:W0:Y:S01]  /*09b0*/  LDG.E.U16 R2, desc[UR14][R2.64] ;  /* 0x0000000e02027981 */ /* 0x000e22000c1e1500 */
[----:B---3--:R-:W-:-:S04]  /*09c0*/  IADD3 R4, P0, R6, UR8, RZ ;  /* 0x0000000806047c10 */ /* 0x008fc8000ff1e0ff */
[C---:B------:R-:W-:Y:S01]  /*09d0*/  LEA.HI.X.SX32 R5, R6.reuse, UR6, 0x1, P0 ;  /* 0x0000000606057c11 */ /* 0x040fe200080f0eff */
[----:B------:R-:W-:-:S05]  /*09e0*/  VIADD R6, R6, UR12 ;  /* 0x0000000c06067c36 */ /* 0x000fca0008000000 */
[----:B------:R-:W-:Y:S01]  /*09f0*/  ISETP.GE.AND P0, PT, R6, UR11, PT ;  /* 0x0000000b06007c0c */ /* 0x000fe2000bf06270 */
[----:B01----:R-:W-:-:S04]  /*0a00*/  IMAD.U32 R0, R2, 0x10000, RZ ;  /* 0x0001000002007824 */ /* 0x003fc800078e00ff */
[----:B--2---:R-:W-:-:S04]  /*0a10*/  FMUL.FTZ R0, R0, R9 ;  /* 0x0000000900007220 */ /* 0x004fc80000410000 */
[----:B------:R-:W0:Y:S02]  /*0a20*/  F2I.S8.NTZ R7, R0 ;  /* 0x0000000000077305 */ /* 0x000e240000202100 */
[----:B0-----:R3:W-:Y:S02]  /*0a30*/  STG.E.U8 desc[UR14][R4.64], R7 ;  /* 0x0000000704007986 */ /* 0x0017e4000c10110e */
[----:B------:R-:W-:Y:S05]  /*0a40*/  @!P0 BRA `(.L_x_203) ;  /* 0xfffffffc00d08947 */ /* 0x000fea000383ffff */
[----:B------:R-:W-:Y:S05]  /*0a50*/  EXIT ;  /* 0x000000000000794d */ /* 0x000fea0003800000 */
.L_x_196:
[----:B------:R-:W-:-:S04]  /*0a60*/  USHF.R.S32.HI UR6, URZ, 0x1f, UR16 ;  /* 0x0000001f3f067899 */ /* 0x000fc80008011410 */
[----:B------:R-:W-:-:S04]  /*0a70*/  ULEA.HI UR6, UR6, UR16, URZ, 0x4 ;  /* 0x0000001006067291 */ /* 0x000fc8000f8f203f */
[----:B------:R-:W-:-:S06]  /*0a80*/  USHF.R.S32.HI UR8, URZ, 0x4, UR6 ;  /* 0x000000043f087899 */ /* 0x000fcc0008011406 */
[----:B------:R-:W-:-:S13]  /*0a90*/  ISETP.GE.AND P0, PT, R2, UR8, PT ;  /* 0x0000000802007c0c */ /* 0x000fda000bf06270 */
[----:B------:R-:W-:Y:S05]  /*0aa0*/  @P0 EXIT ;  /* 0x000000000000094d */ /* 0x000fea0003800000 */
.L_x_204:
[----:B------:R-:W-:-:S10]  /*0ab0*/  HFMA2.MMA R13, -RZ, RZ, 0, 1.9073486328125e-06 ;  /* 0x00000020ff0d7435 */ /* 0x000fd400000001ff */
[----:B------:R-:W-:-:S05]  /*0ac0*/  IMAD.WIDE R12, R2, R13, UR4 ;  /* 0x00000004020c7e25 */ /* 0x000fca000f8e020d */
[----:B0-----:R-:W2:Y:S04]  /*0ad0*/  LDG.E.128 R8, desc[UR14][R12.64] ;  /* 0x0000000e0c087981 */ /* 0x001ea8000c1e1d00 */
[----:B------:R-:W3:Y:S01]  /*0ae0*/  LDG.E.128 R4, desc[UR14][R12.64+0x10] ;  /* 0x0000100e0c047981 */ /* 0x000ee2000c1e1d00 */
[----:B-----5:R-:W0:Y:S01]  /*0af0*/  MUFU.RCP R18, R0 ;  /* 0x0000000000127308 */ /* 0x020e220000001000 */
[----:B------:R-:W-:Y:S01]  /*0b00*/  UMOV UR6, UR9 ;  /* 0x0000000900067c82 */ /* 0x000fe20008000000 */
[----:B------:R-:W-:Y:S01]  /*0b10*/  UMOV UR7, UR10 ;  /* 0x0000000a00077c82 */ /* 0x000fe20008000000 */
[C---:B--2---:R-:W-:Y:S01]  /*0b20*/  IMAD.U32 R19, R10.reuse, 0x10000, RZ ;  /* 0x000100000a137824 */ /* 0x044fe200078e00ff */
[----:B------:R-:W-:Y:S01]  /*0b30*/  PRMT R10, R10, 0x7632, R10 ;  /* 0x000076320a0a7816 */ /* 0x000fe2000000000a */
[C---:B------:R-:W-:Y:S01]  /*0b40*/  IMAD.U32 R15, R9.reuse, 0x10000, RZ ;  /* 0x00010000090f7824 */ /* 0x040fe200078e00ff */
[----:B------:R-:W-:Y:S01]  /*0b50*/  PRMT R9, R9, 0x7632, R9 ;  /* 0x0000763209097816 */ /* 0x000fe20000000009 */
[----:B0-----:R-:W-:Y:S01]  /*0b60*/  FMUL.FTZ R14, R19, R18 ;  /* 0x00000012130e7220 */ /* 0x001fe20000410000 */
[----:B---3--:R-:W-:-:S02]  /*0b70*/  IMAD.U32 R19, R6, 0x10000, RZ ;  /* 0x0001000006137824 */ /* 0x008fc400078e00ff */
[-C--:B------:R-:W-:Y:S01]  /*0b80*/  FMUL.FTZ R16, R15, R18.reuse ;  /* 0x000000120f107220 */ /* 0x080fe20000410000 */
[C---:B------:R-:W-:Y:S01]  /*0b90*/  IMAD.U32 R3, R8.reuse, 0x10000, RZ ;  /* 0x0001000008037824 */ /* 0x040fe200078e00ff */
[----:B------:R-:W-:Y:S01]  /*0ba0*/  PRMT R8, R8, 0x7632, R8 ;  /* 0x0000763208087816 */ /* 0x000fe20000000008 */
[-C--:B------:R-:W-:Y:S01]  /*0bb0*/  FMUL.FTZ R12, R19, R18.reuse ;  /* 0x00000012130c7220 */ /* 0x080fe20000410000 */
[----:B------:R-:W-:Y:S01]  /*0bc0*/  SHF.L.U32 R19, R7, 0x10, RZ ;  /* 0x0000001007137819 */ /* 0x000fe200000006ff */
[-C--:B------:R-:W-:Y:S01]  /*0bd0*/  FMUL.FTZ R3, R3, R18.reuse ;  /* 0x0000001203037220 */ /* 0x080fe20000410000 */
[C---:B------:R-:W-:Y:S01]  /*0be0*/  SHF.L.U32 R15, R11.reuse, 0x10, RZ ;  /* 0x000000100b0f7819 */ /* 0x040fe200000006ff */
[----:B------:R-:W-:Y:S01]  /*0bf0*/  IMAD.U32 R23, R10, 0x10000, RZ ;  /* 0x000100000a177824 */ /* 0x000fe200078e00ff */
[----:B------:R-:W-:Y:S01]  /*0c00*/  PRMT R11, R11, 0x7632, R11 ;  /* 0x000076320b0b7816 */ /* 0x000fe2000000000b */
[----:B------:R-:W-:Y:S01]  /*0c10*/  FMUL.FTZ R22, R19, R18 ;  /* 0x0000001213167220 */ /* 0x000fe20000410000 */
[----:B------:R-:W-:Y:S01]  /*0c20*/  IMAD.U32 R13, R4, 0x10000, RZ ;  /* 0x00010000040d7824 */ /* 0x000fe200078e00ff */
[----:B------:R-:W-:Y:S01]  /*0c30*/  F2I.S8.NTZ R17, R3 ;  /* 0x0000000300117305 */ /* 0x000fe20000202100 */
[----:B------:R-:W-:-:S02]  /*0c40*/  IMAD.U32 R19, R8, 0x10000, RZ ;  /* 0x0001000008137824 */ /* 0x000fc400078e00ff */
[-C--:B------:R-:W-:Y:S01]  /*0c50*/  FMUL.FTZ R15, R15, R18.reuse ;  /* 0x000000120f0f7220 */ /* 0x080fe20000410000 */
[----:B------:R-:W-:Y:S02]  /*0c60*/  IMAD.U32 R21, R9, 0x10000, RZ ;  /* 0x0001000009157824 */ /* 0x000fe400078e00ff */
[-C--:B------:R-:W-:Y:S01]  /*0c70*/  FMUL.FTZ R23, R23, R18.reuse ;  /* 0x0000001217177220 */ /* 0x080fe20000410000 */
[----:B------:R-:W-:Y:S01]  /*0c80*/  SHF.L.U32 R25, R11, 0x10, RZ ;  /* 0x000000100b197819 */ /* 0x000fe200000006ff */
[-C--:B------:R-:W-:Y:S01]  /*0c90*/  FMUL.FTZ R20, R13, R18.reuse ;  /* 0x000000120d147220 */ /* 0x080fe20000410000 */
[----:B------:R-:W-:Y:S01]  /*0ca0*/  PRMT R6, R6, 0x7632, R6 ;  /* 0x0000763206067816 */ /* 0x000fe20000000006 */
[-C--:B------:R-:W-:Y:S01]  /*0cb0*/  FMUL.FTZ R19, R19, R18.reuse ;  /* 0x0000001213137220 */ /* 0x080fe20000410000 */
[----:B------:R-:W-:Y:S01]  /*0cc0*/  PRMT R4, R4, 0x7632, R4 ;  /* 0x0000763204047816 */ /* 0x000fe20000000004 */
[----:B------:R-:W-:Y:S01]  /*0cd0*/  IMAD.U32 R13, R5, 0x10000, RZ ;  /* 0x00010000050d7824 */ /* 0x000fe200078e00ff */
[----:B------:R-:W-:Y:S01]  /*0ce0*/  PRMT R7, R7, 0x7632, R7 ;  /* 0x0000763207077816 */ /* 0x000fe20000000007 */
[-C--:B------:R-:W-:Y:S01]  /*0cf0*/  FMUL.FTZ R21, R21, R18.reuse ;  /* 0x0000001215157220 */ /* 0x080fe20000410000 */
[----:B------:R-:W-:Y:S01]  /*0d00*/  PRMT R5, R5, 0x7632, R5 ;  /* 0x0000763205057816 */ /* 0x000fe20000000005 */
[----:B------:R-:W-:Y:S01]  /*0d10*/  F2I.S8.NTZ R16, R16 ;  /* 0x0000001000107305 */ /* 0x000fe20000202100 */
[-C--:B------:R-:W-:Y:S01]  /*0d20*/  FMUL.FTZ R25, R25, R18.reuse ;  /* 0x0000001219197220 */ /* 0x080fe20000410000 */
[----:B------:R-:W-:Y:S01]  /*0d30*/  FMUL.FTZ R13, R13, R18 ;  /* 0x000000120d0d7220 */ /* 0x000fe20000410000 */
[----:B------:R-:W-:-:S05]  /*0d40*/  SHF.L.U32 R27, R7, 0x10, RZ ;  /* 0x00000010071b7819 */ /* 0x000fca00000006ff */
[----:B------:R0:W-:Y:S01]  /*0d50*/  F2I.S8.NTZ R11, R23 ;  /* 0x00000017000b7305 */ /* 0x0001e20000202100 */
[----:B------:R-:W-:-:S07]  /*0d60*/  FMUL.FTZ R27, R27, R18 ;  /* 0x000000121b1b7220 */ /* 0x000fce0000410000 */
[----:B------:R-:W1:Y:S01]  /*0d70*/  F2I.S8.NTZ R15, R15 ;  /* 0x0000000f000f7305 */ /* 0x000e620000202100 */
[----:B0-----:R-:W-:-:S04]  /*0d80*/  IMAD.U32 R23, R6, 0x10000, RZ ;  /* 0x0001000006177824 */ /* 0x001fc800078e00ff */
[----:B------:R-:W-:-:S03]  /*0d90*/  FMUL.FTZ R7, R23, R18 ;  /* 0x0000001217077220 */ /* 0x000fc60000410000 */
[----:B------:R0:W2:Y:S01]  /*0da0*/  F2I.S8.NTZ R9, R19 ;  /* 0x0000001300097305 */ /* 0x0000a20000202100 */
[----:B-1----:R-:W-:-:S07]  /*0db0*/  LOP3.LUT R15, R15, 0xff, RZ, 0xc0, !PT ;  /* 0x000000ff0f0f7812 */ /* 0x002fce00078ec0ff */
[----:B------:R1:W-:Y:S01]  /*0dc0*/  F2I.S8.NTZ R10, R21 ;  /* 0x00000015000a7305 */ /* 0x0003e20000202100 */
[----:B0-----:R-:W-:-:S04]  /*0dd0*/  IMAD.U32 R19, R4, 0x10000, RZ ;  /* 0x0001000004137824 */ /* 0x001fc800078e00ff */
[----:B------:R-:W-:-:S03]  /*0de0*/  FMUL.FTZ R19, R19, R18 ;  /* 0x0000001213137220 */ /* 0x000fc60000410000 */
[----:B------:R-:W-:Y:S01]  /*0df0*/  F2I.S8.NTZ R4, R25 ;  /* 0x0000001900047305 */ /* 0x000fe20000202100 */
[----:B-1----:R-:W-:-:S04]  /*0e00*/  IMAD.U32 R21, R5, 0x10000, RZ ;  /* 0x0001000005157824 */ /* 0x002fc800078e00ff */
[----:B------:R-:W-:Y:S01]  /*0e10*/  FMUL.FTZ R21, R21, R18 ;  /* 0x0000001215157220 */ /* 0x000fe20000410000 */
[----:B------:R-:W-:Y:S02]  /*0e20*/  LOP3.LUT R18, R17, 0xff, RZ, 0xc0, !PT ;  /* 0x000000ff11127812 */ /* 0x000fe400078ec0ff */
[----:B------:R-:W-:Y:S02]  /*0e30*/  F2I.S8.NTZ R3, R20 ;  /* 0x0000001400037305 */ /* 0x000fe40000202100 */
[----:B--2---:R-:W-:-:S06]  /*0e40*/  PRMT R9, R9, 0x7604, R18 ;  /* 0x0000760409097816 */ /* 0x004fcc0000000012 */
[----:B------:R-:W0:Y:S08]  /*0e50*/  F2I.S8.NTZ R12, R12 ;  /* 0x0000000c000c7305 */ /* 0x000e300000202100 */
[----:B------:R-:W1:Y:S01]  /*0e60*/  F2I.S8.NTZ R8, R22 ;  /* 0x0000001600087305 */ /* 0x000e620000202100 */
[----:B0-----:R-:W-:-:S07]  /*0e70*/  LOP3.LUT R12, R12, 0xff, RZ, 0xc0, !PT ;  /* 0x000000ff0c0c7812 */ /* 0x001fce00078ec0ff */
[----:B------:R-:W0:Y:S01]  /*0e80*/  F2I.S8.NTZ R14, R14 ;  /* 0x0000000e000e7305 */ /* 0x000e220000202100 */
[----:B-1----:R-:W-:-:S07]  /*0e90*/  LOP3.LUT R8, R8, 0xff, RZ, 0xc0, !PT ;  /* 0x000000ff08087812 */ /* 0x002fce00078ec0ff */
[----:B------:R-:W1:Y:S01]  /*0ea0*/  F2I.S8.NTZ R13, R13 ;  /* 0x0000000d000d7305 */ /* 0x000e620000202100 */
[----:B0-----:R-:W-:-:S07]  /*0eb0*/  LOP3.LUT R14, R14, 0xff, RZ, 0xc0, !PT ;  /* 0x000000ff0e0e7812 */ /* 0x001fce00078ec0ff */
[----:B------:R0:W2:Y:S01]  /*0ec0*/  F2I.S8.NTZ R5, R19 ;  /* 0x0000001300057305 */ /* 0x0000a20000202100 */
[----:B------:R-:W-:Y:S02]  /*0ed0*/  PRMT R11, R11, 0x7604, R14 ;  /* 0x000076040b0b7816 */ /* 0x000fe4000000000e */
[----:B-1----:R-:W-:-:S05]  /*0ee0*/  LOP3.LUT R13, R13, 0xff, RZ, 0xc0, !PT ;  /* 0x000000ff0d0d7812 */ /* 0x002fca00078ec0ff */
[----:B------:R-:W1:Y:S01]  /*0ef0*/  F2I.S8.NTZ R7, R7 ;  /* 0x0000000700077305 */ /* 0x000e620000202100 */
[----:B0-----:R-:W-:-:S04]  /*0f00*/  LOP3.LUT R19, R16, 0xff, RZ, 0xc0, !PT ;  /* 0x000000ff10137812 */ /* 0x001fc800078ec0ff */
[----:B------:R-:W-:Y:S02]  /*0f10*/  PRMT R16, R10, 0x7604, R19 ;  /* 0x000076040a107816 */ /* 0x000fe40000000013 */
[----:B------:R-:W-:Y:S01]  /*0f20*/  PRMT R10, R4, 0x7604, R15 ;  /* 0x00007604040a7816 */ /* 0x000fe2000000000f */
[----:B------:R-:W0:Y:S01]  /*0f30*/  F2I.S8.NTZ R17, R27 ;  /* 0x0000001b00117305 */ /* 0x000e220000202100 */
[----:B------:R-:W-:-:S04]  /*0f40*/  LOP3.LUT R4, R3, 0xff, RZ, 0xc0, !PT ;  /* 0x000000ff03047812 */ /* 0x000fc800078ec0ff */
[----:B--2---:R-:W-:Y:S02]  /*0f50*/  PRMT R3, R5, 0x7604, R4 ;  /* 0x0000760405037816 */ /* 0x004fe40000000004 */
[----:B-1----:R-:W-:Y:S01]  /*0f60*/  PRMT R7, R7, 0x7604, R12 ;  /* 0x0000760407077816 */ /* 0x002fe2000000000c */
[----:B------:R-:W1:Y:S01]  /*0f70*/  F2I.S8.NTZ R6, R21 ;  /* 0x0000001500067305 */ /* 0x000e620000202100 */
[----:B------:R-:W-:Y:S01]  /*0f80*/  PRMT R4, R16, 0x1054, R9 ;  /* 0x0000105410047816 */ /* 0x000fe20000000009 */
[----:B------:R-:W-:Y:S01]  /*0f90*/  IMAD.MOV.U32 R9, RZ, RZ, 0x10 ;  /* 0x00000010ff097424 */ /* 0x000fe200078e00ff */
[----:B------:R-:W-:Y:S02]  /*0fa0*/  PRMT R5, R10, 0x1054, R11 ;  /* 0x000010540a057816 */ /* 0x000fe4000000000b */
[----:B0-----:R-:W-:-:S04]  /*0fb0*/  PRMT R8, R17, 0x7604, R8 ;  /* 0x0000760411087816 */ /* 0x001fc80000000008 */
[----:B------:R-:W-:Y:S01]  /*0fc0*/  PRMT R7, R8, 0x1054, R7 ;  /* 0x0000105408077816 */ /* 0x000fe20000000007 */
[----:B------:R-:W-:Y:S01]  /*0fd0*/  IMAD.WIDE R8, R2, R9, UR6 ;  /* 0x0000000602087e25 */ /* 0x000fe2000f8e0209 */
[----:B-1----:R-:W-:-:S03]  /*0fe0*/  PRMT R6, R6, 0x7604, R13 ;  /* 0x0000760406067816 */ /* 0x002fc6000000000d */
[----:B------:R-:W-:Y:S01]  /*0ff0*/  VIADD R2, R2, UR12 ;  /* 0x0000000c02027c36 */ /* 0x000fe20008000000 */
[----:B------:R-:W-:-:S04]  /*1000*/  PRMT R6, R6, 0x1054, R3 ;  /* 0x0000105406067816 */ /* 0x000fc80000000003 */
[----:B------:R-:W-:Y:S01]  /*1010*/  ISETP.GE.AND P0, PT, R2, UR8, PT ;  /* 0x0000000802007c0c */ /* 0x000fe2000bf06270 */
[----:B------:R0:W-:-:S12]  /*1020*/  STG.E.128 desc[UR14][R8.64], R4 ;  /* 0x0000000408007986 */ /* 0x0001d8000c101d0e */
[----:B------:R-:W-:Y:S05]  /*1030*/  @!P0 BRA `(.L_x_204) ;  /* 0xfffffff8009c8947 */ /* 0x000fea000383ffff */
[----:B------:R-:W-:Y:S05]  /*1040*/  EXIT ;  /* 0x000000000000794d */ /* 0x000fea0003800000 */
.L_x_205:
        /* <DEDUP_REMOVED lines=11> */
.L_x_254:


//--------------------- .text._ZN4vllm35static_scaled_int8_azp_quant_kernelIN3c104HalfEfiEEvPKT_PaPKT0_PKT1_i --------------------------
	.section	.text._ZN4vllm35static_scaled_int8_azp_quant_kernelIN3c104HalfEfiEEvPKT_PaPKT0_PKT1_i,"ax",@progbits
	.align	128
        .global         _ZN4vllm35static_scaled_int8_azp_quant_kernelIN3c104HalfEfiEEvPKT_PaPKT0_PKT1_i
        .type           _ZN4vllm35static_scaled_int8_azp_quant_kernelIN3c104HalfEfiEEvPKT_PaPKT0_PKT1_i,@function
        .size           _ZN4vllm35static_scaled_int8_azp_quant_kernelIN3c104HalfEfiEEvPKT_PaPKT0_PKT1_i,(.L_x_255 - _ZN4vllm35static_scaled_int8_azp_quant_kernelIN3c104HalfEfiEEvPKT_PaPKT0_PKT1_i)
        .other          _ZN4vllm35static_scaled_int8_azp_quant_kernelIN3c104HalfEfiEEvPKT_PaPKT0_PKT1_i,@"STO_CUDA_ENTRY STV_DEFAULT"
_ZN4vllm35static_scaled_int8_azp_quant_kernelIN3c104HalfEfiEEvPKT_PaPKT0_PKT1_i:
.text._ZN4vllm35static_scaled_int8_azp_quant_kernelIN3c104HalfEfiEEvPKT_PaPKT0_PKT1_i:
        /* <DEDUP_REMOVED lines=40> */
.L_x_209:
        /* <DEDUP_REMOVED lines=15> */
.L_x_208:
[----:B------:R-:W-:Y:S05]  /*0370*/  BSYNC B0 ;  /* 0x0000000000007941 */ /* 0x000fea0003800000 */
.L_x_207:
[----:B------:R-:W-:Y:S01]  /*0380*/  USHF.R.S32.HI UR7, URZ, 0x1f, UR11 ;  /* 0x0000001f3f077899 */ /* 0x000fe2000801140b */
[----:B------:R-:W-:Y:S01]  /*0390*/  BSSY B0, `(.L_x_210) ;  /* 0x0000098000007945 */ /* 0x000fe20003800000 */
[----:B------:R-:W-:Y:S02]  /*03a0*/  UIADD3 UR8, UP0, UR6, UR9, URZ ;  /* 0x0000000906087290 */ /* 0x000fe4000ff1e03f */
[----:B------:R-:W-:Y:S02]  /*03b0*/  ULEA.HI UR7, UR7, UR11, URZ, 0x4 ;  /* 0x0000000b07077291 */ /* 0x000fe4000f8f203f */
[----:B------:R-:W-:Y:S02]  /*03c0*/  UIMAD.WIDE UR4, UR6, 0x2, UR4 ;  /* 0x00000002060478a5 */ /* 0x000fe4000f8e0204 */
[----:B------:R-:W-:Y:S02]  /*03d0*/  USHF.R.S32.HI UR7, URZ, 0x4, UR7 ;  /* 0x000000043f077899 */ /* 0x000fe40008011407 */
[----:B------:R-:W-:-:S04]  /*03e0*/  ULEA.HI.X.SX32 UR6, UR6, UR10, 0x1, UP0 ;  /* 0x0000000a06067291 */ /* 0x000fc800080f0e3f */
[----:B------:R-:W-:Y:S02]  /*03f0*/  ISETP.GE.AND P1, PT, R0, UR7, PT ;  /* 0x0000000700007c0c */ /* 0x000fe4000bf26270 */
[----:B------:R-:W-:-:S05]  /*0400*/  MOV R3, UR7 ;  /* 0x0000000700037c02 */ /* 0x000fca0008000f00 */
[----:B------:R-:W-:-:S05]  /*0410*/  IMAD R2, R3, 0x10, R0 ;  /* 0x0000001003027824 */ /* 0x000fca00078e0200 */
[----:B------:R-:W-:Y:S01]  /*0420*/  ISETP.GE.AND P0, PT, R2, UR11, PT ;  /* 0x0000000b02007c0c */ /* 0x000fe2000bf06270 */
[----:B------:R-:W-:-:S12]  /*0430*/  @P1 BRA `(.L_x_211) ;  /* 0x0000000800341947 */ /* 0x000fd80003800000 */
.L_x_212:
[----:B------:R-:W-:-:S04]  /*0440*/  IMAD.MOV.U32 R17, RZ, RZ, 0x20 ;  /* 0x00000020ff117424 */ /* 0x000fc800078e00ff */
[----:B------:R-:W-:-:S05]  /*0450*/  IMAD.WIDE R16, R0, R17, UR4 ;  /* 0x0000000400107e25 */ /* 0x000fca000f8e0211 */
[----:B0-----:R-:W2:Y:S04]  /*0460*/  LDG.E.128 R8, desc[UR14][R16.64] ;  /* 0x0000000e10087981 */ /* 0x001ea8000c1e1d00 */
[----:B------:R0:W3:Y:S01]  /*0470*/  LDG.E.128 R4, desc[UR14][R16.64+0x10] ;  /* 0x0000100e10047981 */ /* 0x0000e2000c1e1d00 */
[--C-:B--2---:R-:W-:Y:S02]  /*0480*/  HADD2.F32 R3, -RZ, R8.reuse.H0_H0 ;  /* 0x20000008ff037230 */ /* 0x104fe40000004100 */
[----:B------:R-:W-:Y:S02]  /*0490*/  HADD2.F32 R8, -RZ, R8.H1_H1 ;  /* 0x30000008ff087230 */ /* 0x000fe40000004100 */
[----:B------:R-:W-:Y:S02]  /*04a0*/  HADD2.F32 R14, -RZ, R9.H0_H0 ;  /* 0x20000009ff0e7230 */ /* 0x000fe40000004100 */
[----:B------:R-:W-:Y:S01]  /*04b0*/  FMUL.FTZ R3, R3, UR16 ;  /* 0x0000001003037c20 */ /* 0x000fe20008410000 */
[----:B0-----:R-:W-:-:S02]  /*04c0*/  HADD2.F32 R16, -RZ, R10.H0_H0 ;  /* 0x2000000aff107230 */ /* 0x001fc40000004100 */
[----:B------:R-:W-:Y:S01]  /*04d0*/  FMUL.FTZ R8, R8, UR16 ;  /* 0x0000001008087c20 */ /* 0x000fe20008410000 */
[----:B------:R-:W-:Y:S01]  /*04e0*/  HADD2.F32 R9, -RZ, R9.H1_H1 ;  /* 0x30000009ff097230 */ /* 0x000fe20000004100 */
        /* <DEDUP_REMOVED lines=24> */
[----:B------:R-:W3:Y:S01]  /*0670*/  F2I.NTZ R16, R16 ;  /* 0x0000001000107305 */ /* 0x000ee20000203100 */
[----:B-1----:R-:W-:Y:S02]  /*0680*/  HADD2.F32 R9, -RZ, R6.H0_H0 ;  /* 0x20000006ff097230 */ /* 0x002fe40000004100 */
[----:B------:R-:W-:Y:S01]  /*0690*/  FMUL.FTZ R8, R8, UR16 ;  /* 0x0000001008087c20 */ /* 0x000fe20008410000 */
[----:B0-----:R-:W-:Y:S02]  /*06a0*/  VIADD R14, R14, UR12 ;  /* 0x0000000c0e0e7c36 */ /* 0x001fe40008000000 */
[----:B------:R-:W-:Y:S01]  /*06b0*/  FMUL.FTZ R5, R5, UR16 ;  /* 0x0000001005057c20 */ /* 0x000fe20008410000 */
[----:B------:R-:W-:Y:S02]  /*06c0*/  I2I.S8.S32.SAT R13, R13 ;  /* 0x0000000d000d7238 */ /* 0x000fe40000001000 */
[----:B--2---:R-:W-:Y:S01]  /*06d0*/  IADD3 R15, R15, UR12, RZ ;  /* 0x0000000c0f0f7c10 */ /* 0x004fe2000fffe0ff */
[----:B------:R0:W1:Y:S01]  /*06e0*/  F2I.NTZ R17, R10 ;  /* 0x0000000a00117305 */ /* 0x0000620000203100 */
[----:B------:R-:W-:-:S02]  /*06f0*/  I2I.S8.S32.SAT R14, R14 ;  /* 0x0000000e000e7238 */ /* 0x000fc40000001000 */
[----:B------:R-:W-:Y:S02]  /*0700*/  I2I.S8.S32.SAT R15, R15 ;  /* 0x0000000f000f7238 */ /* 0x000fe40000001000 */
[----:B------:R-:W-:Y:S01]  /*0710*/  PRMT R13, R13, 0x8880, RZ ;  /* 0x000088800d0d7816 */ /* 0x000fe200000000ff */
[----:B---3--:R-:W-:Y:S02]  /*0720*/  VIADD R16, R16, UR12 ;  /* 0x0000000c10107c36 */ /* 0x008fe40008000000 */
[----:B------:R-:W2:Y:S01]  /*0730*/  F2I.NTZ R11, R11 ;  /* 0x0000000b000b7305 */ /* 0x000ea20000203100 */
[----:B0-----:R-:W-:Y:S02]  /*0740*/  HADD2.F32 R10, -RZ, R6.H1_H1 ;  /* 0x30000006ff0a7230 */ /* 0x001fe40000004100 */
[----:B------:R-:W-:Y:S01]  /*0750*/  FMUL.FTZ R6, R9, UR16 ;  /* 0x0000001009067c20 */ /* 0x000fe20008410000 */
[----:B------:R-:W-:Y:S02]  /*0760*/  PRMT R14, R14, 0x8880, RZ ;  /* 0x000088800e0e7816 */ /* 0x000fe400000000ff */
[----:B------:R-:W-:Y:S01]  /*0770*/  I2I.S8.S32.SAT R16, R16 ;  /* 0x0000001000107238 */ /* 0x000fe20000001000 */
[----:B------:R-:W-:Y:S01]  /*0780*/  FMUL.FTZ R9, R10, UR16 ;  /* 0x000000100a097c20 */ /* 0x000fe20008410000 */
[----:B------:R-:W-:Y:S01]  /*0790*/  HADD2.F32 R10, -RZ, R7.H0_H0 ;  /* 0x20000007ff0a7230 */ /* 0x000fe20000004100 */
[----:B------:R-:W0:Y:S01]  /*07a0*/  F2I.NTZ R18, R18 ;  /* 0x0000001200127305 */ /* 0x000e220000203100 */
[----:B-1----:R-:W-:Y:S01]  /*07b0*/  VIADD R17, R17, UR12 ;  /* 0x0000000c11117c36 */ /* 0x002fe20008000000 */
[----:B------:R-:W-:-:S02]  /*07c0*/  PRMT R15, R15, 0x8880, RZ ;  /* 0x000088800f0f7816 */ /* 0x000fc400000000ff */
[----:B------:R-:W-:Y:S01]  /*07d0*/  FMUL.FTZ R7, R10, UR16 ;  /* 0x000000100a077c20 */ /* 0x000fe20008410000 */
[----:B------:R-:W-:Y:S01]  /*07e0*/  FMUL.FTZ R10, R19, UR16 ;  /* 0x00000010130a7c20 */ /* 0x000fe20008410000 */
[----:B------:R-:W-:Y:S01]  /*07f0*/  I2I.S8.S32.SAT R17, R17 ;  /* 0x0000001100117238 */ /* 0x000fe20000001000 */
[----:B--2---:R-:W-:Y:S01]  /*0800*/  VIADD R11, R11, UR12 ;  /* 0x0000000c0b0b7c36 */ /* 0x004fe20008000000 */
[----:B------:R-:W1:Y:S01]  /*0810*/  F2I.NTZ R8, R8 ;  /* 0x0000000800087305 */ /* 0x000e620000203100 */
[----:B------:R-:W-:Y:S02]  /*0820*/  PRMT R16, R16, 0x8880, RZ ;  /* 0x0000888010107816 */ /* 0x000fe400000000ff */
[----:B------:R-:W-:Y:S02]  /*0830*/  PRMT R17, R17, 0x8880, RZ ;  /* 0x0000888011117816 */ /* 0x000fe400000000ff */
[----:B------:R-:W-:Y:S01]  /*0840*/  I2I.S8.S32.SAT R11, R11 ;  /* 0x0000000b000b7238 */ /* 0x000fe20000001000 */
[----:B0-----:R-:W-:-:S02]  /*0850*/  VIADD R18, R18, UR12 ;  /* 0x0000000c12127c36 */ /* 0x001fc40008000000 */
[----:B------:R-:W0:Y:S01]  /*0860*/  F2I.NTZ R9, R9 ;  /* 0x0000000900097305 */ /* 0x000e220000203100 */
[----:B------:R-:W-:Y:S01]  /*0870*/  PRMT R19, R11, 0x8880, RZ ;  /* 0x000088800b137816 */ /* 0x000fe200000000ff */
[----:B------:R-:W-:Y:S01]  /*0880*/  IMAD.MOV.U32 R11, RZ, RZ, R12 ;  /* 0x000000ffff0b7224 */ /* 0x000fe200078e000c */
[----:B------:R-:W-:Y:S01]  /*0890*/  MOV R12, R13 ;  /* 0x0000000d000c7202 */ /* 0x000fe20000000f00 */
        /* <DEDUP_REMOVED lines=9> */
[----:B-1----:R-:W-:Y:S01]  /*0930*/  VIADD R8, R8, UR12 ;  /* 0x0000000c08087c36 */ /* 0x002fe20008000000 */
[----:B------:R-:W-:Y:S01]  /*0940*/  LOP3.LUT R15, R15, 0xff, RZ, 0xc0, !PT ;  /* 0x000000ff0f0f7812 */ /* 0x000fe200078ec0ff */
[----:B------:R-:W-:Y:S01]  /*0950*/  IMAD.MOV.U32 R17, RZ, RZ, R19 ;  /* 0x000000ffff117224 */ /* 0x000fe200078e0013 */
[----:B------:R-:W1:Y:S01]  /*0960*/  F2I.NTZ R4, R4 ;  /* 0x0000000400047305 */ /* 0x000e620000203100 */
[----:B0-----:R-:W-:Y:S01]  /*0970*/  VIADD R9, R9, UR12 ;  /* 0x0000000c09097c36 */ /* 0x001fe20008000000 */
[----:B------:R-:W-:-:S02]  /*0980*/  LOP3.LUT R19, R13, 0xff, RZ, 0xc0, !PT ;  /* 0x000000ff0d137812 */ /* 0x000fc400078ec0ff */
[----:B------:R-:W-:Y:S02]  /*0990*/  I2I.S8.S32.SAT R8, R8 ;  /* 0x0000000800087238 */ /* 0x000fe40000001000 */
[----:B------:R-:W-:Y:S02]  /*09a0*/  LOP3.LUT R13, R17, 0xff, RZ, 0xc0, !PT ;  /* 0x000000ff110d7812 */ /* 0x000fe400078ec0ff */
[----:B------:R-:W0:Y:S01]  /*09b0*/  F2I.NTZ R5, R5 ;  /* 0x0000000500057305 */ /* 0x000e220000203100 */
[----:B--2---:R-:W-:Y:S02]  /*09c0*/  IADD3 R7, R7, UR12, RZ ;  /* 0x0000000c07077c10 */ /* 0x004fe4000fffe0ff */
[----:B------:R-:W-:Y:S02]  /*09d0*/  I2I.S8.S32.SAT R9, R9 ;  /* 0x0000000900097238 */ /* 0x000fe40000001000 */
[----:B------:R-:W-:Y:S02]  /*09e0*/  I2I.S8.S32.SAT R7, R7 ;  /* 0x0000000700077238 */ /* 0x000fe40000001000 */
[----:B-1----:R-:W-:Y:S01]  /*09f0*/  IADD3 R4, R4, UR12, RZ ;  /* 0x0000000c04047c10 */ /* 0x002fe2000fffe0ff */
[----:B------:R-:W1:Y:S01]  /*0a00*/  F2I.NTZ R6, R6 ;  /* 0x0000000600067305 */ /* 0x000e620000203100 */
[----:B------:R-:W-:-:S02]  /*0a10*/  PRMT R8, R8, 0x8880, RZ ;  /* 0x0000888008087816 */ /* 0x000fc400000000ff */
[----:B------:R-:W-:Y:S02]  /*0a20*/  I2I.S8.S32.SAT R4, R4 ;  /* 0x0000000400047238 */ /* 0x000fe40000001000 */
[----:B------:R-:W-:Y:S01]  /*0a30*/  PRMT R13, R18, 0x7604, R13 ;  /* 0x00007604120d7816 */ /* 0x000fe2000000000d */
[----:B0-----:R-:W-:Y:S02]  /*0a40*/  VIADD R5, R5, UR12 ;  /* 0x0000000c05057c36 */ /* 0x001fe40008000000 */
[----:B------:R-:W0:Y:S01]  /*0a50*/  F2I.NTZ R3, R3 ;  /* 0x0000000300037305 */ /* 0x000e220000203100 */
[----:B------:R-:W-:Y:S02]  /*0a60*/  PRMT R9, R9, 0x8880, RZ ;  /* 0x0000888009097816 */ /* 0x000fe400000000ff */
[----:B------:R-:W-:Y:S02]  /*0a70*/  PRMT R18, R7, 0x8880, RZ ;  /* 0x0000888007127816 */ /* 0x000fe400000000ff */
[----:B------:R-:W-:Y:S01]  /*0a80*/  I2I.S8.S32.SAT R5, R5 ;  /* 0x0000000500057238 */ /* 0x000fe20000001000 */
[----:B-1----:R-:W-:-:S02]  /*0a90*/  VIADD R6, R6, UR12 ;  /* 0x0000000c06067c36 */ /* 0x002fc40008000000 */
[----:B------:R-:W1:Y:S01]  /*0aa0*/  F2I.NTZ R10, R10 ;  /* 0x0000000a000a7305 */ /* 0x000e620000203100 */
[----:B------:R-:W-:Y:S02]  /*0ab0*/  PRMT R12, R16, 0x7604, R15 ;  /* 0x00007604100c7816 */ /* 0x000fe4000000000f */
[----:B------:R-:W-:Y:S02]  /*0ac0*/  PRMT R4, R4, 0x8880, RZ ;  /* 0x0000888004047816 */ /* 0x000fe400000000ff */
[----:B------:R-:W-:Y:S01]  /*0ad0*/  I2I.S8.S32.SAT R6, R6 ;  /* 0x0000000600067238 */ /* 0x000fe20000001000 */
[----:B0-----:R-:W-:Y:S01]  /*0ae0*/  VIADD R3, R3, UR12 ;  /* 0x0000000c03037c36 */ /* 0x001fe20008000000 */
[----:B------:R-:W-:Y:S01]  /*0af0*/  PRMT R16, R5, 0x8880, RZ ;  /* 0x0000888005107816 */ /* 0x000fe200000000ff */
[----:B------:R-:W-:Y:S01]  /*0b00*/  IMAD.MOV.U32 R5, RZ, RZ, R8 ;  /* 0x000000ffff057224 */ /* 0x000fe200078e0008 */
[----:B------:R-:W-:Y:S01]  /*0b10*/  PRMT R17, R6, 0x8880, RZ ;  /* 0x0000888006117816 */ /* 0x000fe200000000ff */
[----:B------:R-:W-:Y:S01]  /*0b20*/  IMAD.MOV.U32 R8, RZ, RZ, R9 ;  /* 0x000000ffff087224 */ /* 0x000fe200078e0009 */
[----:B------:R-:W-:Y:S01]  /*0b30*/  I2I.S8.S32.SAT R3, R3 ;  /* 0x0000000300037238 */ /* 0x000fe20000001000 */
[----:B------:R-:W-:Y:S01]  /*0b40*/  IMAD.MOV.U32 R9, RZ, RZ, R18 ;  /* 0x000000ffff097224 */ /* 0x000fe200078e0012 */
[----:B------:R-:W-:Y:S01]  /*0b50*/  MOV R7, R17 ;  /* 0x0000001100077202 */ /* 0x000fe20000000f00 */
[----:B-1----:R-:W-:Y:S01]  /*0b60*/  VIADD R10, R10, UR12 ;  /* 0x0000000c0a0a7c36 */ /* 0x002fe20008000000 */
[----:B------:R-:W-:Y:S01]  /*0b70*/  PRMT R15, R3, 0x8880, RZ ;  /* 0x00008880030f7816 */ /* 0x000fe200000000ff */
[----:B------:R-:W-:Y:S01]  /*0b80*/  IMAD.MOV.U32 R3, RZ, RZ, R4 ;  /* 0x000000ffff037224 */ /* 0x000fe200078e0004 */
[----:B------:R-:W-:Y:S01]  /*0b90*/  LOP3.LUT R7, R7, 0xff, RZ, 0xc0, !PT ;  /* 0x000000ff07077812 */ /* 0x000fe200078ec0ff */
[----:B------:R-:W-:Y:S01]  /*0ba0*/  IMAD.MOV.U32 R6, RZ, RZ, R16 ;  /* 0x000000ffff067224 */ /* 0x000fe200078e0010 */
[----:B------:R-:W-:Y:S01]  /*0bb0*/  I2I.S8.S32.SAT R10, R10 ;  /* 0x0000000a000a7238 */ /* 0x000fe20000001000 */
[----:B------:R-:W-:Y:S01]  /*0bc0*/  IMAD.MOV.U32 R4, RZ, RZ, R15 ;  /* 0x000000ffff047224 */ /* 0x000fe200078e000f */
[----:B------:R-:W-:-:S02]  /*0bd0*/  LOP3.LUT R9, R9, 0xff, RZ, 0xc0, !PT ;  /* 0x000000ff09097812 */ /* 0x000fc400078ec0ff */
[----:B------:R-:W-:Y:S02]  /*0be0*/  PRMT R10, R10, 0x8880, RZ ;  /* 0x000088800a0a7816 */ /* 0x000fe400000000ff */
[----:B------:R-:W-:Y:S02]  /*0bf0*/  LOP3.LUT R3, R3, 0xff, RZ, 0xc0, !PT ;  /* 0x000000ff03037812 */ /* 0x000fe400078ec0ff */
[----:B------:R-:W-:Y:S02]  /*0c00*/  LOP3.LUT R5, R5, 0xff, RZ, 0xc0, !PT ;  /* 0x000000ff05057812 */ /* 0x000fe400078ec0ff */
[----:B------:R-:W-:Y:S01]  /*0c10*/  PRMT R7, R8, 0x7604, R7 ;  /* 0x0000760408077816 */ /* 0x000fe20000000007 */
[----:B------:R-:W-:Y:S01]  /*0c20*/  IMAD.U32 R8, RZ, RZ, UR8 ;  /* 0x00000008ff087e24 */ /* 0x000fe2000f8e00ff */
[----:B------:R-:W-:Y:S01]  /*0c30*/  PRMT R10, R10, 0x7604, R9 ;  /* 0x000076040a0a7816 */ /* 0x000fe20000000009 */
[----:B------:R-:W-:Y:S01]  /*0c40*/  IMAD.U32 R9, RZ, RZ, UR6 ;  /* 0x00000006ff097e24 */ /* 0x000fe2000f8e00ff */
[----:B------:R-:W-:-:S02]  /*0c50*/  PRMT R14, R14, 0x7604, R19 ;  /* 0x000076040e0e7816 */ /* 0x000fc40000000013 */
[----:B------:R-:W-:Y:S01]  /*0c60*/  PRMT R3, R4, 0x7604, R3 ;  /* 0x0000760404037816 */ /* 0x000fe20000000003 */
[----:B------:R-:W-:Y:S01]  /*0c70*/  IMAD.WIDE R8, R0, 0x10, R8 ;  /* 0x0000001000087825 */ /* 0x000fe200078e0208 */
[----:B------:R-:W-:Y:S02]  /*0c80*/  PRMT R6, R6, 0x7604, R5 ;  /* 0x0000760406067816 */ /* 0x000fe40000000005 */
[----:B------:R-:W-:Y:S01]  /*0c90*/  PRMT R4, R14, 0x1054, R11 ;  /* 0x000010540e047816 */ /* 0x000fe2000000000b */
[----:B------:R-:W-:Y:S01]  /*0ca0*/  VIADD R0, R0, UR13 ;  /* 0x0000000d00007c36 */ /* 0x000fe20008000000 */
[----:B------:R-:W-:Y:S02]  /*0cb0*/  PRMT R5, R13, 0x1054, R12 ;  /* 0x000010540d057816 */ /* 0x000fe4000000000c */
[----:B------:R-:W-:Y:S02]  /*0cc0*/  PRMT R6, R6, 0x1054, R3 ;  /* 0x0000105406067816 */ /* 0x000fe40000000003 */
[----:B------:R-:W-:-:S02]  /*0cd0*/  PRMT R7, R10, 0x1054, R7 ;  /* 0x000010540a077816 */ /* 0x000fc40000000007 */
[----:B------:R-:W-:-:S03]  /*0ce0*/  ISETP.GE.AND P1, PT, R0, UR7, PT ;  /* 0x0000000700007c0c */ /* 0x000fc6000bf26270 */
[----:B------:R0:W-:Y:S10]  /*0cf0*/  STG.E.128 desc[UR14][R8.64], R4 ;  /* 0x0000000408007986 */ /* 0x0001f4000c101d0e */
[----:B------:R-:W-:Y:S05]  /*0d00*/  @!P1 BRA `(.L_x_212) ;  /* 0xfffffff400cc9947 */ /* 0x000fea000383ffff */
.L_x_211:
[----:B------:R-:W-:Y:S05]  /*0d10*/  BSYNC B0 ;  /* 0x0000000000007941 */ /* 0x000fea0003800000 */
.L_x_210:
[----:B------:R-:W-:Y:S05]  /*0d20*/  @P0 EXIT ;  /* 0x000000000000094d */ /* 0x000fea0003800000 */
[----:B------:R-:W-:-:S07]  /*0d30*/  MOV R0, R2 ;  /* 0x0000000200007202 */ /* 0x000fce0000000f00 */
.L_x_213:
        /* <DEDUP_REMOVED lines=16> */
.L_x_206:
[----:B------:R-:W-:-:S04]  /*0e40*/  USHF.R.S32.HI UR6, URZ, 0x1f, UR17 ;  /* 0x0000001f3f067899 */ /* 0x000fc80008011411 */
[----:B------:R-:W-:-:S04]  /*0e50*/  ULEA.HI UR6, UR6, UR17, URZ, 0x4 ;  /* 0x0000001106067291 */ /* 0x000fc8000f8f203f */
[----:B------:R-:W-:-:S06]  /*0e60*/  USHF.R.S32.HI UR8, URZ, 0x4, UR6 ;  /* 0x000000043f087899 */ /* 0x000fcc0008011406 */
[----:B------:R-:W-:-:S13]  /*0e70*/  ISETP.GE.AND P0, PT, R0, UR8, PT ;  /* 0x0000000800007c0c */ /* 0x000fda000bf06270 */
[----:B------:R-:W-:Y:S05]  /*0e80*/  @P0 EXIT ;  /* 0x000000000000094d */ /* 0x000fea0003800000 */
.L_x_214:
[----:B0-----:R-:W-:-:S04]  /*0e90*/  IMAD.MOV.U32 R3, RZ, RZ, 0x20 ;  /* 0x00000020ff037424 */ /* 0x001fc800078e00ff */
[----:B------:R-:W-:-:S05]  /*0ea0*/  IMAD.WIDE R2, R0, R3, UR4 ;  /* 0x0000000400027e25 */ /* 0x000fca000f8e0203 */
[----:B------:R-:W2:Y:S04]  /*0eb0*/  LDG.E.128 R8, desc[UR14][R2.64] ;  /* 0x0000000e02087981 */ /* 0x000ea8000c1e1d00 */
[----:B------:R0:W3:Y:S01]  /*0ec0*/  LDG.E.128 R4, desc[UR14][R2.64+0x10] ;  /* 0x0000100e02047981 */ /* 0x0000e2000c1e1d00 */
[----:B------:R-:W-:Y:S01]  /*0ed0*/  UMOV UR6, UR9 ;  /* 0x0000000900067c82 */ /* 0x000fe20008000000 */
[----:B------:R-:W-:Y:S01]  /*0ee0*/  UMOV UR7, UR10 ;  /* 0x0000000a00077c82 */ /* 0x000fe20008000000 */
[--C-:B--2---:R-:W-:Y:S02]  /*0ef0*/  HADD2.F32 R14, -RZ, R9.reuse.H0_H0 ;  /* 0x20000009ff0e7230 */ /* 0x104fe40000004100 */
[----:B------:R-:W-:Y:S02]  /*0f00*/  HADD2.F32 R9, -RZ, R9.H1_H1 ;  /* 0x30000009ff097230 */ /* 0x000fe40000004100 */
[----:B------:R-:W-:-:S02]  /*0f10*/  HADD2.F32 R12, -RZ, R8.H0_H0 ;  /* 0x20000008ff0c7230 */ /* 0x000fc40000004100 */
[----:B------:R-:W-:Y:S01]  /*0f20*/  FMUL.FTZ R14, R14, UR16 ;  /* 0x000000100e0e7c20 */ /* 0x000fe20008410000 */
[----:B------:R-:W-:Y:S02]  /*0f30*/  HADD2.F32 R8, -RZ, R8.H1_H1 ;  /* 0x30000008ff087230 */ /* 0x000fe40000004100 */
[----:B------:R-:W-:Y:S01]  /*0f40*/  FMUL.FTZ R9, R9, UR16 ;  /* 0x0000001009097c20 */ /* 0x000fe20008410000 */
[--C-:B0-----:R-:W-:Y:S02]  /*0f50*/  HADD2.F32 R2, -RZ, R10.reuse.H0_H0 ;  /* 0x2000000aff027230 */ /* 0x101fe40000004100 */
[----:B------:R-:W-:Y:S01]  /*0f60*/  FMUL.FTZ R12, R12, UR16 ;  /* 0x000000100c0c7c20 */ /* 0x000fe20008410000 */
[----:B------:R-:W-:Y:S02]  /*0f70*/  HADD2.F32 R3, -RZ, R10.H1_H1 ;  /* 0x3000000aff037230 */ /* 0x000fe40000004100 */
[----:B------:R-:W-:Y:S01]  /*0f80*/  FMUL.FTZ R8, R8, UR16 ;  /* 0x0000001008087c20 */ /* 0x000fe20008410000 */
[----:B------:R0:W1:Y:S01]  /*0f90*/  F2I.NTZ R15, R9 ;  /* 0x00000009000f7305 */ /* 0x0000620000203100 */
[----:B------:R-:W-:Y:S01]  /*0fa0*/  FMUL.FTZ R2, R2, UR16 ;  /* 0x0000001002027c20 */ /* 0x000fe20008410000 */
[----:B---3--:R-:W-:-:S02]  /*0fb0*/  HADD2.F32 R18, -RZ, R5.H1_H1 ;  /* 0x30000005ff127230 */ /* 0x008fc40000004100 */
[----:B------:R-:W-:Y:S01]  /*0fc0*/  FMUL.FTZ R3, R3, UR16 ;  /* 0x0000001003037c20 */ /* 0x000fe20008410000 */
[----:B------:R-:W-:-:S03]  /*0fd0*/  HADD2.F32 R17, -RZ, R11.H1_H1 ;  /* 0x3000000bff117230 */ /* 0x000fc60000004100 */
[----:B------:R2:W3:Y:S01]  /*0fe0*/  F2I.NTZ R13, R8 ;  /* 0x00000008000d7305 */ /* 0x0004e20000203100 */
[--C-:B0-----:R-:W-:Y:S02]  /*0ff0*/  HADD2.F32 R9, -RZ, R4.reuse.H0_H0 ;  /* 0x20000004ff097230 */ /* 0x101fe40000004100 */
[----:B------:R-:W-:Y:S01]  /*1000*/  FMUL.FTZ R17, R17, UR16 ;  /* 0x0000001011117c20 */ /* 0x000fe20008410000 */
[----:B------:R-:W-:Y:S02]  /*1010*/  HADD2.F32 R4, -RZ, R4.H1_H1 ;  /* 0x30000004ff047230 */ /* 0x000fe40000004100 */
[----:B-1----:R-:W-:Y:S02]  /*1020*/  VIADD R15, R15, UR12 ;  /* 0x0000000c0f0f7c36 */ /* 0x002fe40008000000 */
[----:B------:R0:W1:Y:S01]  /*1030*/  F2I.NTZ R10, R2 ;  /* 0x00000002000a7305 */ /* 0x0000620000203100 */
[----:B--2---:R-:W-:Y:S02]  /*1040*/  HADD2.F32 R8, -RZ, R11.H0_H0 ;  /* 0x2000000bff087230 */ /* 0x004fe40000004100 */
[----:B------:R-:W-:-:S03]  /*1050*/  I2I.S8.S32.SAT R15, R15 ;  /* 0x0000000f000f7238 */ /* 0x000fc60000001000 */
[----:B------:R-:W-:Y:S01]  /*1060*/  FMUL.FTZ R8, R8, UR16 ;  /* 0x0000001008087c20 */ /* 0x000fe20008410000 */
[----:B---3--:R-:W-:Y:S01]  /*1070*/  VIADD R13, R13, UR12 ;  /* 0x0000000c0d0d7c36 */ /* 0x008fe20008000000 */
[----:B------:R-:W2:Y:S01]  /*1080*/  F2I.NTZ R12, R12 ;  /* 0x0000000c000c7305 */ /* 0x000ea20000203100 */
[----:B0-----:R-:W-:Y:S01]  /*1090*/  FMUL.FTZ R2, R9, UR16 ;  /* 0x0000001009027c20 */ /* 0x001fe20008410000 */
[----:B------:R-:W-:Y:S01]  /*10a0*/  FMUL.FTZ R9, R4, UR16 ;  /* 0x0000001004097c20 */ /* 0x000fe20008410000 */
[----:B------:R-:W-:Y:S01]  /*10b0*/  HADD2.F32 R4, -RZ, R5.H0_H0 ;  /* 0x20000005ff047230 */ /* 0x000fe20000004100 */
[----:B------:R-:W-:Y:S02]  /*10c0*/  I2I.S8.S32.SAT R13, R13 ;  /* 0x0000000d000d7238 */ /* 0x000fe40000001000 */
[----:B------:R-:W-:Y:S01]  /*10d0*/  PRMT R15, R15, 0x8880, RZ ;  /* 0x000088800f0f7816 */ /* 0x000fe200000000ff */
[----:B-1----:R-:W-:Y:S01]  /*10e0*/  VIADD R10, R10, UR12 ;  /* 0x0000000c0a0a7c36 */ /* 0x002fe20008000000 */
[----:B------:R-:W0:Y:S01]  /*10f0*/  F2I.NTZ R14, R14 ;  /* 0x0000000e000e7305 */ /* 0x000e220000203100 */
[----:B------:R-:W-:Y:S01]  /*1100*/  FMUL.FTZ R5, R4, UR16 ;  /* 0x0000001004057c20 */ /* 0x000fe20008410000 */
[----:B------:R-:W-:Y:S01]  /*1110*/  FMUL.FTZ R4, R18, UR16 ;  /* 0x0000001012047c20 */ /* 0x000fe20008410000 */
[----:B------:R-:W-:Y:S01]  /*1120*/  HADD2.F32 R18, -RZ, R6.H1_H1 ;  /* 0x30000006ff127230 */ /* 0x000fe20000004100 */
[----:B------:R-:W-:-:S02]  /*1130*/  I2I.S8.S32.SAT R10, R10 ;  /* 0x0000000a000a7238 */ /* 0x000fc40000001000 */
[----:B------:R-:W-:Y:S02]  /*1140*/  PRMT R13, R13, 0x8880, RZ ;  /* 0x000088800d0d7816 */ /* 0x000fe400000000ff */
[----:B------:R1:W3:Y:S01]  /*1150*/  F2I.NTZ R11, R8 ;  /* 0x00000008000b7305 */ /* 0x0002e20000203100 */
[----:B--2---:R-:W-:-:S04]  /*1160*/  IADD3 R12, R12, UR12, RZ ;  /* 0x0000000c0c0c7c10 */ /* 0x004fc8000fffe0ff */
[----:B------:R-:W-:Y:S01]  /*1170*/  I2I.S8.S32.SAT R12, R12 ;  /* 0x0000000c000c7238 */ /* 0x000fe20000001000 */
[----:B0-----:R-:W-:Y:S02]  /*1180*/  VIADD R14, R14, UR12 ;  /* 0x0000000c0e0e7c36 */ /* 0x001fe40008000000 */
[----:B------:R-:W0:Y:S01]  /*1190*/  F2I.NTZ R16, R3 ;  /* 0x0000000300107305 */ /* 0x000e220000203100 */
[----:B-1----:R-:W-:Y:S01]  /*11a0*/  HADD2.F32 R8, -RZ, R6.H0_H0 ;  /* 0x20000006ff087230 */ /* 0x002fe20000004100 */
[----:B------:R-:W-:Y:S02]  /*11b0*/  PRMT R12, R12, 0x8880, RZ ;  /* 0x000088800c0c7816 */ /* 0x000fe400000000ff */
[----:B------:R-:W-:Y:S02]  /*11c0*/  I2I.S8.S32.SAT R14, R14 ;  /* 0x0000000e000e7238 */ /* 0x000fe40000001000 */
[----:B------:R-:W-:Y:S01]  /*11d0*/  FMUL.FTZ R6, R8, UR16 ;  /* 0x0000001008067c20 */ /* 0x000fe20008410000 */
[----:B------:R-:W-:Y:S01]  /*11e0*/  FMUL.FTZ R8, R18, UR16 ;  /* 0x0000001012087c20 */ /* 0x000fe20008410000 */
[----:B------:R1:W2:Y:S01]  /*11f0*/  F2I.NTZ R3, R9 ;  /* 0x0000000900037305 */ /* 0x0002a20000203100 */
[----:B------:R-:W-:Y:S01]  /*1200*/  HADD2.F32 R18, -RZ, R7.H1_H1 ;  /* 0x30000007ff127230 */ /* 0x000fe20000004100 */
[----:B------:R-:W-:Y:S01]  /*1210*/  PRMT R14, R14, 0x8880, RZ ;  /* 0x000088800e0e7816 */ /* 0x000fe200000000ff */
[----:B---3--:R-:W-:Y:S01]  /*1220*/  VIADD R11, R11, UR12 ;  /* 0x0000000c0b0b7c36 */ /* 0x008fe20008000000 */
[----:B0-----:R-:W-:-:S04]  /*1230*/  IADD3 R16, R16, UR12, RZ ;  /* 0x0000000c10107c10 */ /* 0x001fc8000fffe0ff */
[----:B------:R-:W0:Y:S01]  /*1240*/  F2I.NTZ R5, R5 ;  /* 0x0000000500057305 */ /* 0x000e220000203100 */
[----:B-1----:R-:W-:Y:S01]  /*1250*/  HADD2.F32 R9, -RZ, R7.H0_H0 ;  /* 0x20000007ff097230 */ /* 0x002fe20000004100 */
[----:B------:R-:W-:Y:S02]  /*1260*/  I2I.S8.S32.SAT R11, R11 ;  /* 0x0000000b000b7238 */ /* 0x000fe40000001000 */
[----:B------:R-:W-:Y:S02]  /*1270*/  I2I.S8.S32.SAT R16, R16 ;  /* 0x0000001000107238 */ /* 0x000fe40000001000 */
[----:B------:R-:W-:Y:S01]  /*1280*/  FMUL.FTZ R7, R9, UR16 ;  /* 0x0000001009077c20 */ /* 0x000fe20008410000 */
[----:B------:R-:W-:Y:S01]  /*1290*/  FMUL.FTZ R9, R18, UR16 ;  /* 0x0000001012097c20 */ /* 0x000fe20008410000 */
[----:B------:R-:W1:Y:S01]  /*12a0*/  F2I.NTZ R8, R8 ;  /* 0x0000000800087305 */ /* 0x000e620000203100 */
[----:B------:R-:W-:Y:S01]  /*12b0*/  PRMT R18, R10, 0x8880, RZ ;  /* 0x000088800a127816 */ /* 0x000fe200000000ff */
[----:B------:R-:W-:Y:S01]  /*12c0*/  IMAD.MOV.U32 R10, RZ, RZ, R12 ;  /* 0x000000ffff0a7224 */ /* 0x000fe200078e000c */
[----:B------:R-:W-:Y:S01]  /*12d0*/  PRMT R16, R16, 0x8880, RZ ;  /* 0x0000888010107816 */ /* 0x000fe200000000ff */
[----:B--2---:R-:W-:Y:S01]  /*12e0*/  VIADD R3, R3, UR12 ;  /* 0x0000000c03037c36 */ /* 0x004fe20008000000 */
[----:B------:R-:W-:Y:S01]  /*12f0*/  MOV R12, R14 ;  /* 0x0000000e000c7202 */ /* 0x000fe20000000f00 */
[----:B------:R-:W-:Y:S01]  /*1300*/  IMAD.MOV.U32 R14, RZ, RZ, R18 ;  /* 0x000000ffff0e7224 */ /* 0x000fe200078e0012 */
[----:B------:R-:W-:Y:S01]  /*1310*/  PRMT R19, R11, 0x8880, RZ ;  /* 0x000088800b137816 */ /* 0x000fe200000000ff */
[----:B------:R-:W2:Y:S01]  /*1320*/  F2I.NTZ R7, R7 ;  /* 0x0000000700077305 */ /* 0x000ea20000203100 */
[----:B0-----:R-:W-:Y:S01]  /*1330*/  VIADD R5, R5, UR12 ;  /* 0x0000000c05057c36 */ /* 0x001fe20008000000 */
[----:B------:R-:W-:Y:S01]  /*1340*/  LOP3.LUT R10, R10, 0xff, RZ, 0xc0, !PT ;  /* 0x000000ff0a0a7812 */ /* 0x000fe200078ec0ff */
[----:B------:R-:W-:Y:S01]  /*1350*/  IMAD.MOV.U32 R11, RZ, RZ, R13 ;  /* 0x000000ffff0b7224 */ /* 0x000fe200078e000d */
[----:B------:R-:W-:Y:S01]  /*1360*/  LOP3.LUT R14, R14, 0xff, RZ, 0xc0, !PT ;  /* 0x000000ff0e0e7812 */ /* 0x000fe200078ec0ff */
[----:B------:R-:W-:Y:S01]  /*1370*/  IMAD.MOV.U32 R13, RZ, RZ, R15 ;  /* 0x000000ffff0d7224 */ /* 0x000fe200078e000f */
[----:B------:R-:W-:Y:S01]  /*1380*/  I2I.S8.S32.SAT R5, R5 ;  /* 0x0000000500057238 */ /* 0x000fe20000001000 */
[----:B------:R-:W-:Y:S01]  /*1390*/  IMAD.MOV.U32 R15, RZ, RZ, R16 ;  /* 0x000000ffff0f7224 */ /* 0x000fe200078e0010 */
[----:B------:R-:W0:Y:S01]  /*13a0*/  F2I.NTZ R4, R4 ;  /* 0x0000000400047305 */ /* 0x000e220000203100 */
[----:B-1----:R-:W-:Y:S01]  /*13b0*/  IADD3 R8, R8, UR12, RZ ;  /* 0x0000000c08087c10 */ /* 0x002fe2000fffe0ff */
[----:B------:R-:W-:Y:S01]  /*13c0*/  IMAD.MOV.U32 R16, RZ, RZ, R19 ;  /* 0x000000ffff107224 */ /* 0x000fe200078e0013 */
[----:B------:R-:W-:-:S02]  /*13d0*/  PRMT R10, R11, 0x7604, R10 ;  /* 0x000076040b0a7816 */ /* 0x000fc4000000000a */
[----:B------:R-:W-:Y:S01]  /*13e0*/  I2I.S8.S32.SAT R8, R8 ;  /* 0x0000000800087238 */ /* 0x000fe20000001000 */
[----:B--2---:R-:W-:Y:S02]  /*13f0*/  VIADD R7, R7, UR12 ;  /* 0x0000000c07077c36 */ /* 0x004fe40008000000 */
[----:B------:R-:W1:Y:S01]  /*1400*/  F2I.NTZ R2, R2 ;  /* 0x0000000200027305 */ /* 0x000e620000203100 */
[----:B------:R-:W-:Y:S02]  /*1410*/  PRMT R11, R15, 0x7604, R14 ;  /* 0x000076040f0b7816 */ /* 0x000fe4000000000e */
[----:B------:R-:W-:Y:S02]  /*1420*/  PRMT R5, R5, 0x8880, RZ ;  /* 0x0000888005057816 */ /* 0x000fe400000000ff */
[----:B------:R-:W-:Y:S01]  /*1430*/  I2I.S8.S32.SAT R7, R7 ;  /* 0x0000000700077238 */ /* 0x000fe20000001000 */
[----:B0-----:R-:W-:Y:S02]  /*1440*/  VIADD R4, R4, UR12 ;  /* 0x0000000c04047c36 */ /* 0x001fe40008000000 */
[----:B------:R-:W0:Y:S01]  /*1450*/  F2I.NTZ R6, R6 ;  /* 0x0000000600067305 */ /* 0x000e220000203100 */
[----:B------:R-:W-:-:S02]  /*1460*/  PRMT R8, R8, 0x8880, RZ ;  /* 0x0000888008087816 */ /* 0x000fc400000000ff */
[----:B------:R-:W-:Y:S02]  /*1470*/  PRMT R15, R7, 0x8880, RZ ;  /* 0x00008880070f7816 */ /* 0x000fe400000000ff */
[----:B------:R-:W-:Y:S02]  /*1480*/  I2I.S8.S32.SAT R4, R4 ;  /* 0x0000000400047238 */ /* 0x000fe40000001000 */
[----:B-1----:R-:W-:Y:S01]  /*1490*/  IADD3 R2, R2, UR12, RZ ;  /* 0x0000000c02027c10 */ /* 0x002fe2000fffe0ff */
[----:B------:R-:W1:Y:S01]  /*14a0*/  F2I.NTZ R9, R9 ;  /* 0x0000000900097305 */ /* 0x000e620000203100 */
[----:B------:R-:W-:Y:S01]  /*14b0*/  PRMT R14, R4, 0x8880, RZ ;  /* 0x00008880040e7816 */ /* 0x000fe200000000ff */
[----:B------:R-:W-:Y:S01]  /*14c0*/  IMAD.MOV.U32 R4, RZ, RZ, R5 ;  /* 0x000000ffff047224 */ /* 0x000fe200078e0005 */
[----:B------:R-:W-:Y:S02]  /*14d0*/  I2I.S8.S32.SAT R2, R2 ;  /* 0x0000000200027238 */ /* 0x000fe40000001000 */
[----:B------:R-:W-:Y:S01]  /*14e0*/  MOV R7, R8 ;  /* 0x0000000800077202 */ /* 0x000fe20000000f00 */
[----:B------:R-:W-:Y:S01]  /*14f0*/  IMAD.MOV.U32 R8, RZ, RZ, R15 ;  /* 0x000000ffff087224 */ /* 0x000fe200078e000f */
[----:B------:R-:W-:Y:S01]  /*1500*/  I2I.S8.S32.SAT R3, R3 ;  /* 0x0000000300037238 */ /* 0x000fe20000001000 */
[----:B------:R-:W2:Y:S01]  /*1510*/  F2I.NTZ R17, R17 ;  /* 0x0000001100117305 */ /* 0x000ea20000203100 */
[----:B0-----:R-:W-:Y:S01]  /*1520*/  VIADD R6, R6, UR12 ;  /* 0x0000000c06067c36 */ /* 0x001fe20008000000 */
[----:B------:R-:W-:Y:S01]  /*1530*/  PRMT R2, R2, 0x8880, RZ ;  /* 0x0000888002027816 */ /* 0x000fe200000000ff */
[----:B------:R-:W-:Y:S01]  /*1540*/  IMAD.MOV.U32 R5, RZ, RZ, R14 ;  /* 0x000000ffff057224 */ /* 0x000fe200078e000e */
[----:B------:R-:W-:-:S02]  /*1550*/  PRMT R3, R3, 0x8880, RZ ;  /* 0x0000888003037816 */ /* 0x000fc400000000ff */
[----:B------:R-:W-:Y:S01]  /*1560*/  I2I.S8.S32.SAT R6, R6 ;  /* 0x0000000600067238 */ /* 0x000fe20000001000 */
[----:B-1----:R-:W-:Y:S01]  /*1570*/  VIADD R9, R9, UR12 ;  /* 0x0000000c09097c36 */ /* 0x002fe20008000000 */
[----:B------:R-:W-:Y:S02]  /*1580*/  LOP3.LUT R2, R2, 0xff, RZ, 0xc0, !PT ;  /* 0x000000ff02027812 */ /* 0x000fe400078ec0ff */
[----:B------:R-:W-:Y:S02]  /*1590*/  PRMT R6, R6, 0x8880, RZ ;  /* 0x0000888006067816 */ /* 0x000fe400000000ff */
[----:B------:R-:W-:Y:S02]  /*15a0*/  I2I.S8.S32.SAT R9, R9 ;  /* 0x0000000900097238 */ /* 0x000fe40000001000 */
[----:B------:R-:W-:Y:S01]  /*15b0*/  LOP3.LUT R18, R12, 0xff, RZ, 0xc0, !PT ;  /* 0x000000ff0c127812 */ /* 0x000fe200078ec0ff */
[----:B--2---:R-:W-:Y:S01]  /*15c0*/  VIADD R17, R17, UR12 ;  /* 0x0000000c11117c36 */ /* 0x004fe20008000000 */
[----:B------:R-:W-:-:S02]  /*15d0*/  PRMT R9, R9, 0x8880, RZ ;  /* 0x0000888009097816 */ /* 0x000fc400000000ff */
[----:B------:R-:W-:Y:S02]  /*15e0*/  LOP3.LUT R4, R4, 0xff, RZ, 0xc0, !PT ;  /* 0x000000ff04047812 */ /* 0x000fe400078ec0ff */
[----:B------:R-:W-:Y:S02]  /*15f0*/  I2I.S8.S32.SAT R17, R17 ;  /* 0x0000001100117238 */ /* 0x000fe40000001000 */
[----:B------:R-:W-:Y:S02]  /*1600*/  LOP3.LUT R8, R8, 0xff, RZ, 0xc0, !PT ;  /* 0x000000ff08087812 */ /* 0x000fe400078ec0ff */
[----:B------:R-:W-:Y:S02]  /*1610*/  PRMT R17, R17, 0x8880, RZ ;  /* 0x0000888011117816 */ /* 0x000fe400000000ff */
[----:B------:R-:W-:Y:S02]  /*1620*/  LOP3.LUT R12, R16, 0xff, RZ, 0xc0, !PT ;  /* 0x000000ff100c7812 */ /* 0x000fe400078ec0ff */
[----:B------:R-:W-:-:S02]  /*1630*/  LOP3.LUT R6, R6, 0xff, RZ, 0xc0, !PT ;  /* 0x000000ff06067812 */ /* 0x000fc400078ec0ff */
[----:B------:R-:W-:Y:S02]  /*1640*/  PRMT R2, R3, 0x7604, R2 ;  /* 0x0000760403027816 */ /* 0x000fe40000000002 */
[----:B------:R-:W-:Y:S02]  /*1650*/  PRMT R3, R5, 0x7604, R4 ;  /* 0x0000760405037816 */ /* 0x000fe40000000004 */
[----:B------:R-:W-:Y:S01]  /*1660*/  PRMT R8, R9, 0x7604, R8 ;  /* 0x0000760409087816 */ /* 0x000fe20000000008 */
[----:B------:R-:W-:Y:S01]  /*1670*/  IMAD.MOV.U32 R9, RZ, RZ, 0x10 ;  /* 0x00000010ff097424 */ /* 0x000fe200078e00ff */
[----:B------:R-:W-:Y:S02]  /*1680*/  PRMT R13, R13, 0x7604, R18 ;  /* 0x000076040d0d7816 */ /* 0x000fe40000000012 */
[----:B------:R-:W-:Y:S02]  /*1690*/  PRMT R12, R17, 0x7604, R12 ;  /* 0x00007604110c7816 */ /* 0x000fe4000000000c */
[----:B------:R-:W-:-:S02]  /*16a0*/  PRMT R7, R7, 0x7604, R6 ;  /* 0x0000760407077816 */ /* 0x000fc40000000006 */
[----:B------:R-:W-:Y:S01]  /*16b0*/  PRMT R6, R3, 0x1054, R2 ;  /* 0x0000105403067816 */ /* 0x000fe20000000002 */
[----:B------:R-:W-:Y:S01]  /*16c0*/  IMAD.WIDE R2, R0, R9, UR6 ;  /* 0x0000000600027e25 */ /* 0x000fe2000f8e0209 */
[----:B------:R-:W-:Y:S02]  /*16d0*/  PRMT R4, R13, 0x1054, R10 ;  /* 0x000010540d047816 */ /* 0x000fe4000000000a */
[----:B------:R-:W-:Y:S01]  /*16e0*/  PRMT R5, R12, 0x1054, R11 ;  /* 0x000010540c057816 */ /* 0x000fe2000000000b */
[----:B------:R-:W-:Y:S01]  /*16f0*/  VIADD R0, R0, UR13 ;  /* 0x0000000d00007c36 */ /* 0x000fe20008000000 */
[----:B------:R-:W-:-:S04]  /*1700*/  PRMT R7, R8, 0x1054, R7 ;  /* 0x0000105408077816 */ /* 0x000fc80000000007 */
[----:B------:R-:W-:Y:S01]  /*1710*/  ISETP.GE.AND P0, PT, R0, UR8, PT ;  /* 0x0000000800007c0c */ /* 0x000fe2000bf06270 */
[----:B------:R0:W-:-:S12]  /*1720*/  STG.E.128 desc[UR14][R2.64], R4 ;  /* 0x0000000402007986 */ /* 0x0001d8000c101d0e */
[----:B------:R-:W-:Y:S05]  /*1730*/  @!P0 BRA `(.L_x_214) ;  /* 0xfffffff400d48947 */ /* 0x000fea000383ffff */
[----:B------:R-:W-:Y:S05]  /*1740*/  EXIT ;  /* 0x000000000000794d */ /* 0x000fea0003800000 */
.L_x_215:
        /* <DEDUP_REMOVED lines=11> */
.L_x_255:


//--------------------- .text._ZN4vllm31static_scaled_int8_quant_kernelIN3c104HalfEfEEvPKT_PaPKT0_i --------------------------
	.section	.text._ZN4vllm31static_scaled_int8_quant_kernelIN3c104HalfEfEEvPKT_PaPKT0_i,"ax",@progbits
	.align	128
        .global         _ZN4vllm31static_scaled_int8_quant_kernelIN3c104HalfEfEEvPKT_PaPKT0_i
        .type           _ZN4vllm31static_scaled_int8_quant_kernelIN3c104HalfEfEEvPKT_PaPKT0_i,@function
        .size           _ZN4vllm31static_scaled_int8_quant_kernelIN3c104HalfEfEEvPKT_PaPKT0_i,(.L_x_256 - _ZN4vllm31static_scaled_int8_quant_kernelIN3c104HalfEfEEvPKT_PaPKT0_i)
        .other          _ZN4vllm31static_scaled_int8_quant_kernelIN3c104HalfEfEEvPKT_PaPKT0_i,@"STO_CUDA_ENTRY STV_DEFAULT"
_ZN4vllm31static_scaled_int8_quant_kernelIN3c104HalfEfEEvPKT_PaPKT0_i:
.text._ZN4vllm31static_scaled_int8_quant_kernelIN3c104HalfEfEEvPKT_PaPKT0_i:
        /* <DEDUP_REMOVED lines=10> */
[----:B------:R-:W-:-:S04]  /*00a0*/  MOV R3, UR16 ;  /* 0x0000001000037c02 */ /* 0x000fc80008000f00 */
        /* <DEDUP_REMOVED lines=24> */
[----:B------:R-:W-:-:S07]  /*0230*/  MOV R3, R2 ;  /* 0x0000000200037202 */ /* 0x000fce0000000f00 */
.L_x_219:
[----:B------:R-:W-:-:S10]  /*0240*/  HFMA2.MMA R4, -RZ, RZ, 0, 1.1920928955078125e-07 ;  /* 0x00000002ff047435 */ /* 0x000fd400000001ff */
[----:B------:R-:W-:-:S06]  /*0250*/  IMAD.WIDE R4, R3, R4, UR4 ;  /* 0x0000000403047e25 */ /* 0x000fcc000f8e0204 */
[----:B--2---:R-:W2:Y:S02]  /*0260*/  LDG.E.U16 R4, desc[UR14][R4.64] ;  /* 0x0000000e04047981 */ /* 0x004ea4000c1e1500 */
[----:B--2---:R-:W-:-:S05]  /*0270*/  HADD2.F32 R6, -RZ, R4.H0_H0 ;  /* 0x20000004ff067230 */ /* 0x004fca0000004100 */
        /* <DEDUP_REMOVED lines=8> */
.L_x_218:
[----:B------:R-:W-:Y:S05]  /*0300*/  BSYNC B0 ;  /* 0x0000000000007941 */ /* 0x000fea0003800000 */
.L_x_217:
        /* <DEDUP_REMOVED lines=8> */
[----:B------:R-:W-:-:S04]  /*0390*/  MOV R3, UR7 ;  /* 0x0000000700037c02 */ /* 0x000fc80008000f00 */
[----:B------:R-:W-:-:S04]  /*03a0*/  LEA R3, R3, R2, 0x4 ;  /* 0x0000000203037211 */ /* 0x000fc800078e20ff */
[----:B------:R-:W-:-:S03]  /*03b0*/  ISETP.GE.AND P0, PT, R3, UR11, PT ;  /* 0x0000000b03007c0c */ /* 0x000fc6000bf06270 */
[----:B------:R-:W-:Y:S10]  /*03c0*/  @P1 BRA `(.L_x_221) ;  /* 0x0000000400401947 */ /* 0x000ff40003800000 */
.L_x_222:
[----:B------:R-:W-:-:S05]  /*03d0*/  MOV R15, 0x20 ;  /* 0x00000020000f7802 */ /* 0x000fca0000000f00 */
[----:B------:R-:W-:-:S05]  /*03e0*/  IMAD.WIDE R14, R2, R15, UR4 ;  /* 0x00000004020e7e25 */ /* 0x000fca000f8e020f */
[----:B-12---:R-:W2:Y:S04]  /*03f0*/  LDG.E.128 R4, desc[UR14][R14.64] ;  /* 0x0000000e0e047981 */ /* 0x006ea8000c1e1d00 */
[----:B------:R1:W3:Y:S01]  /*0400*/  LDG.E.128 R8, desc[UR14][R14.64+0x10] ;  /* 0x0000100e0e087981 */ /* 0x0002e2000c1e1d00 */
[----:B-----5:R-:W4:Y:S01]  /*0410*/  MUFU.RCP R12, R0 ;  /* 0x00000000000c7308 */ /* 0x020f220000001000 */
[--C-:B--2---:R-:W-:Y:S02]  /*0420*/  HADD2.F32 R13, -RZ, R4.reuse.H0_H0 ;  /* 0x20000004ff0d7230 */ /* 0x104fe40000004100 */
[----:B------:R-:W-:Y:S02]  /*0430*/  HADD2.F32 R17, -RZ, R4.H1_H1 ;  /* 0x30000004ff117230 */ /* 0x000fe40000004100 */
[----:B------:R-:W-:-:S02]  /*0440*/  HADD2.F32 R19, -RZ, R5.H1_H1 ;  /* 0x30000005ff137230 */ /* 0x000fc40000004100 */
[-C--:B----4-:R-:W-:Y:S01]  /*0450*/  FMUL.FTZ R4, R13, R12.reuse ;  /* 0x0000000c0d047220 */ /* 0x090fe20000410000 */
[--C-:B-1----:R-:W-:Y:S02]  /*0460*/  HADD2.F32 R15, -RZ, R6.reuse.H0_H0 ;  /* 0x20000006ff0f7230 */ /* 0x102fe40000004100 */
[-C--:B------:R-:W-:Y:S01]  /*0470*/  FMUL.FTZ R13, R17, R12.reuse ;  /* 0x0000000c110d7220 */ /* 0x080fe20000410000 */
[----:B------:R-:W-:Y:S02]  /*0480*/  HADD2.F32 R17, -RZ, R5.H0_H0 ;  /* 0x20000005ff117230 */ /* 0x000fe40000004100 */
[-C--:B------:R-:W-:Y:S01]  /*0490*/  FMUL.FTZ R14, R19, R12.reuse ;  /* 0x0000000c130e7220 */ /* 0x080fe20000410000 */
[----:B------:R-:W-:Y:S01]  /*04a0*/  HADD2.F32 R19, -RZ, R7.H1_H1 ;  /* 0x30000007ff137230 */ /* 0x000fe20000004100 */
[----:B------:R-:W1:Y:S01]  /*04b0*/  F2I.S8.NTZ R4, R4 ;  /* 0x0000000400047305 */ /* 0x000e620000202100 */
[----:B---3--:R-:W-:Y:S02]  /*04c0*/  HADD2.F32 R21, -RZ, R9.H1_H1 ;  /* 0x30000009ff157230 */ /* 0x008fe40000004100 */
[----:B------:R-:W-:Y:S01]  /*04d0*/  FMUL.FTZ R5, R17, R12 ;  /* 0x0000000c11057220 */ /* 0x000fe20000410000 */
[----:B------:R-:W-:-:S02]  /*04e0*/  HADD2.F32 R17, -RZ, R6.H1_H1 ;  /* 0x30000006ff117230 */ /* 0x000fc40000004100 */
[-C--:B------:R-:W-:Y:S01]  /*04f0*/  FMUL.FTZ R6, R15, R12.reuse ;  /* 0x0000000c0f067220 */ /* 0x080fe20000410000 */
[-C--:B------:R-:W-:Y:S01]  /*0500*/  FMUL.FTZ R16, R19, R12.reuse ;  /* 0x0000000c13107220 */ /* 0x080fe20000410000 */
[----:B------:R-:W-:Y:S02]  /*0510*/  HADD2.F32 R19, -RZ, R8.H1_H1 ;  /* 0x30000008ff137230 */ /* 0x000fe40000004100 */
[-C--:B------:R-:W-:Y:S01]  /*0520*/  FMUL.FTZ R18, R21, R12.reuse ;  /* 0x0000000c15127220 */ /* 0x080fe20000410000 */
[----:B------:R-:W-:Y:S01]  /*0530*/  FMUL.FTZ R15, R17, R12 ;  /* 0x0000000c110f7220 */ /* 0x000fe20000410000 */
[----:B------:R-:W-:Y:S01]  /*0540*/  HADD2.F32 R17, -RZ, R7.H0_H0 ;  /* 0x20000007ff117230 */ /* 0x000fe20000004100 */
[----:B------:R-:W2:Y:S01]  /*0550*/  F2I.S8.NTZ R5, R5 ;  /* 0x0000000500057305 */ /* 0x000ea20000202100 */
[----:B------:R-:W-:-:S03]  /*0560*/  HADD2.F32 R21, -RZ, R10.H1_H1 ;  /* 0x3000000aff157230 */ /* 0x000fc60000004100 */
[-C--:B------:R-:W-:Y:S01]  /*0570*/  FMUL.FTZ R7, R17, R12.reuse ;  /* 0x0000000c11077220 */ /* 0x080fe20000410000 */
[----:B------:R-:W-:Y:S01]  /*0580*/  HADD2.F32 R17, -RZ, R8.H0_H0 ;  /* 0x20000008ff117230 */ /* 0x000fe20000004100 */
[----:B-1----:R-:W-:Y:S02]  /*0590*/  LOP3.LUT R4, R4, 0xff, RZ, 0xc0, !PT ;  /* 0x000000ff04047812 */ /* 0x002fe400078ec0ff */
[----:B------:R-:W1:Y:S02]  /*05a0*/  F2I.S8.NTZ R6, R6 ;  /* 0x0000000600067305 */ /* 0x000e640000202100 */
[-C--:B------:R-:W-:Y:S01]  /*05b0*/  FMUL.FTZ R8, R17, R12.reuse ;  /* 0x0000000c11087220 */ /* 0x080fe20000410000 */
[----:B------:R-:W-:Y:S01]  /*05c0*/  FMUL.FTZ R17, R19, R12 ;  /* 0x0000000c13117220 */ /* 0x000fe20000410000 */
[----:B------:R-:W-:Y:S01]  /*05d0*/  HADD2.F32 R19, -RZ, R9.H0_H0 ;  /* 0x20000009ff137230 */ /* 0x000fe20000004100 */
[----:B--2---:R-:W-:-:S03]  /*05e0*/  LOP3.LUT R5, R5, 0xff, RZ, 0xc0, !PT ;  /* 0x000000ff05057812 */ /* 0x004fc600078ec0ff */
[----:B------:R-:W2:Y:S01]  /*05f0*/  F2I.S8.NTZ R8, R8 ;  /* 0x0000000800087305 */ /* 0x000ea20000202100 */
[-C--:B------:R-:W-:Y:S01]  /*0600*/  FMUL.FTZ R9, R19, R12.reuse ;  /* 0x0000000c13097220 */ /* 0x080fe20000410000 */
[----:B------:R-:W-:Y:S02]  /*0610*/  HADD2.F32 R19, -RZ, R10.H0_H0 ;  /* 0x2000000aff137230 */ /* 0x000fe40000004100 */
[-C--:B------:R-:W-:Y:S01]  /*0620*/  FMUL.FTZ R10, R21, R12.reuse ;  /* 0x0000000c150a7220 */ /* 0x080fe20000410000 */
[--C-:B------:R-:W-:Y:S02]  /*0630*/  HADD2.F32 R21, -RZ, R11.reuse.H0_H0 ;  /* 0x2000000bff157230 */ /* 0x100fe40000004100 */
[----:B------:R-:W-:Y:S02]  /*0640*/  HADD2.F32 R11, -RZ, R11.H1_H1 ;  /* 0x3000000bff0b7230 */ /* 0x000fe40000004100 */
[-C--:B------:R-:W-:Y:S01]  /*0650*/  FMUL.FTZ R19, R19, R12.reuse ;  /* 0x0000000c13137220 */ /* 0x080fe20000410000 */
[----:B------:R-:W3:Y:S01]  /*0660*/  F2I.S8.NTZ R9, R9 ;  /* 0x0000000900097305 */ /* 0x000ee20000202100 */
[-C--:B------:R-:W-:Y:S01]  /*0670*/  FMUL.FTZ R20, R21, R12.reuse ;  /* 0x0000000c15147220 */ /* 0x080fe20000410000 */
[----:B-1----:R-:W-:Y:S01]  /*0680*/  LOP3.LUT R6, R6, 0xff, RZ, 0xc0, !PT ;  /* 0x000000ff06067812 */ /* 0x002fe200078ec0ff */
[----:B------:R-:W-:Y:S01]  /*0690*/  FMUL.FTZ R11, R11, R12 ;  /* 0x0000000c0b0b7220 */ /* 0x000fe20000410000 */
[----:B--2---:R-:W-:-:S04]  /*06a0*/  LOP3.LUT R8, R8, 0xff, RZ, 0xc0, !PT ;  /* 0x000000ff08087812 */ /* 0x004fc800078ec0ff */
[----:B------:R-:W1:Y:S01]  /*06b0*/  F2I.S8.NTZ R7, R7 ;  /* 0x0000000700077305 */ /* 0x000e620000202100 */
[----:B---3--:R-:W-:-:S07]  /*06c0*/  LOP3.LUT R9, R9, 0xff, RZ, 0xc0, !PT ;  /* 0x000000ff09097812 */ /* 0x008fce00078ec0ff */
[----:B------:R-:W2:Y:S01]  /*06d0*/  F2I.S8.NTZ R14, R14 ;  /* 0x0000000e000e7305 */ /* 0x000ea20000202100 */
[----:B-1----:R-:W-:-:S07]  /*06e0*/  LOP3.LUT R7, R7, 0xff, RZ, 0xc0, !PT ;  /* 0x000000ff07077812 */ /* 0x002fce00078ec0ff */
[----:B------:R-:W1:Y:S01]  /*06f0*/  F2I.S8.NTZ R19, R19 ;  /* 0x0000001300137305 */ /* 0x000e620000202100 */
[----:B--2---:R-:W-:-:S07]  /*0700*/  PRMT R21, R14, 0x7604, R5 ;  /* 0x000076040e157816 */ /* 0x004fce0000000005 */
[----:B------:R-:W2:Y:S01]  /*0710*/  F2I.S8.NTZ R20, R20 ;  /* 0x0000001400147305 */ /* 0x000ea20000202100 */
[----:B-1----:R-:W-:-:S07]  /*0720*/  LOP3.LUT R19, R19, 0xff, RZ, 0xc0, !PT ;  /* 0x000000ff13137812 */ /* 0x002fce00078ec0ff */
[----:B------:R-:W1:Y:S01]  /*0730*/  F2I.S8.NTZ R13, R13 ;  /* 0x0000000d000d7305 */ /* 0x000e620000202100 */
[----:B--2---:R-:W-:-:S07]  /*0740*/  LOP3.LUT R20, R20, 0xff, RZ, 0xc0, !PT ;  /* 0x000000ff14147812 */ /* 0x004fce00078ec0ff */
[----:B------:R-:W2:Y:S01]  /*0750*/  F2I.S8.NTZ R15, R15 ;  /* 0x0000000f000f7305 */ /* 0x000ea20000202100 */
[----:B-1----:R-:W-:-:S07]  /*0760*/  PRMT R4, R13, 0x7604, R4 ;  /* 0x000076040d047816 */ /* 0x002fce0000000004 */
[----:B------:R-:W1:Y:S01]  /*0770*/  F2I.S8.NTZ R17, R17 ;  /* 0x0000001100117305 */ /* 0x000e620000202100 */
[----:B------:R-:W-:Y:S02]  /*0780*/  PRMT R4, R21, 0x1054, R4 ;  /* 0x0000105415047816 */ /* 0x000fe40000000004 */
[----:B--2---:R-:W-:-:S05]  /*0790*/  PRMT R5, R15, 0x7604, R6 ;  /* 0x000076040f057816 */ /* 0x004fca0000000006 */
[----:B------:R-:W2:Y:S01]  /*07a0*/  F2I.S8.NTZ R18, R18 ;  /* 0x0000001200127305 */ /* 0x000ea20000202100 */
[----:B-1----:R-:W-:-:S07]  /*07b0*/  PRMT R6, R17, 0x7604, R8 ;  /* 0x0000760411067816 */ /* 0x002fce0000000008 */
[----:B------:R-:W1:Y:S01]  /*07c0*/  F2I.S8.NTZ R16, R16 ;  /* 0x0000001000107305 */ /* 0x000e620000202100 */
[----:B------:R-:W-:Y:S02]  /*07d0*/  MOV R8, UR8 ;  /* 0x0000000800087c02 */ /* 0x000fe40008000f00 */
[----:B--2---:R-:W-:-:S05]  /*07e0*/  PRMT R13, R18, 0x7604, R9 ;  /* 0x00007604120d7816 */ /* 0x004fca0000000009 */
[----:B------:R-:W2:Y:S01]  /*07f0*/  F2I.S8.NTZ R10, R10 ;  /* 0x0000000a000a7305 */ /* 0x000ea20000202100 */
[----:B------:R-:W-:Y:S02]  /*0800*/  MOV R9, UR6 ;  /* 0x0000000600097c02 */ /* 0x000fe40008000f00 */
[----:B------:R-:W-:Y:S01]  /*0810*/  PRMT R6, R13, 0x1054, R6 ;  /* 0x000010540d067816 */ /* 0x000fe20000000006 */
[----:B------:R-:W-:Y:S01]  /*0820*/  IMAD.WIDE R8, R2, 0x10, R8 ;  /* 0x0000001002087825 */ /* 0x000fe200078e0208 */
[----:B-1----:R-:W-:-:S03]  /*0830*/  PRMT R16, R16, 0x7604, R7 ;  /* 0x0000760410107816 */ /* 0x002fc60000000007 */
[----:B------:R-:W1:Y:S01]  /*0840*/  F2I.S8.NTZ R11, R11 ;  /* 0x0000000b000b7305 */ /* 0x000e620000202100 */
[----:B------:R-:W-:Y:S02]  /*0850*/  IADD3 R2, R2, UR12, RZ ;  /* 0x0000000c02027c10 */ /* 0x000fe4000fffe0ff */
[----:B------:R-:W-:Y:S02]  /*0860*/  PRMT R5, R16, 0x1054, R5 ;  /* 0x0000105410057816 */ /* 0x000fe40000000005 */
[----:B------:R-:W-:Y:S02]  /*0870*/  ISETP.GE.AND P1, PT, R2, UR7, PT ;  /* 0x0000000702007c0c */ /* 0x000fe4000bf26270 */
[----:B--2---:R-:W-:Y:S02]  /*0880*/  PRMT R7, R10, 0x7604, R19 ;  /* 0x000076040a077816 */ /* 0x004fe40000000013 */
[----:B-1----:R-:W-:-:S04]  /*0890*/  PRMT R20, R11, 0x7604, R20 ;  /* 0x000076040b147816 */ /* 0x002fc80000000014 */
[----:B------:R-:W-:-:S05]  /*08a0*/  PRMT R7, R20, 0x1054, R7 ;  /* 0x0000105414077816 */ /* 0x000fca0000000007 */
[----:B------:R1:W-:Y:S01]  /*08b0*/  STG.E.128 desc[UR14][R8.64], R4 ;  /* 0x0000000408007986 */ /* 0x0003e2000c101d0e */
[----:B------:R-:W-:Y:S05]  /*08c0*/  @!P1 BRA `(.L_x_222) ;  /* 0xfffffff800c09947 */ /* 0x000fea000383ffff */
.L_x_221:
[----:B------:R-:W-:Y:S05]  /*08d0*/  BSYNC B0 ;  /* 0x0000000000007941 */ /* 0x000fea0003800000 */
.L_x_220:
[----:B------:R-:W-:Y:S05]  /*08e0*/  @P0 EXIT ;  /* 0x000000000000094d */ /* 0x000fea0003800000 */
[----:B-12--5:R1:W2:Y:S01]  /*08f0*/  MUFU.RCP R9, R0 ;  /* 0x0000000000097308 */ /* 0x0262a20000001000 */
[----:B------:R-:W-:-:S07]  /*0900*/  MOV R6, R3 ;  /* 0x0000000300067202 */ /* 0x000fce0000000f00 */
.L_x_223:
[----:B------:R-:W-:-:S10]  /*0910*/  HFMA2.MMA R3, -RZ, RZ, 0, 1.1920928955078125e-07 ;  /* 0x00000002ff037435 */ /* 0x000fd400000001ff */
[----:B------:R-:W-:-:S06]  /*0920*/  IMAD.WIDE R2, R6, R3, UR4 ;  /* 0x0000000406027e25 */ /* 0x000fcc000f8e0203 */
[----:B------:R-:W0:Y:S01]  /*0930*/  LDG.E.U16 R2, desc[UR14][R2.64] ;  /* 0x0000000e02027981 */ /* 0x000e22000c1e1500 */
[----:B---3--:R-:W-:-:S04]  /*0940*/  IADD3 R4, P0, R6, UR8, RZ ;  /* 0x0000000806047c10 */ /* 0x008fc8000ff1e0ff */
[C---:B------:R-:W-:Y:S02]  /*0950*/  LEA.HI.X.SX32 R5, R6.reuse, UR6, 0x1, P0 ;  /* 0x0000000606057c11 */ /* 0x040fe400080f0eff */
[----:B------:R-:W-:-:S04]  /*0960*/  IADD3 R6, R6, UR12, RZ ;  /* 0x0000000c06067c10 */ /* 0x000fc8000fffe0ff */
[----:B------:R-:W-:Y:S01]  /*0970*/  ISETP.GE.AND P0, PT, R6, UR11, PT ;  /* 0x0000000b06007c0c */ /* 0x000fe2000bf06270 */
[----:B01----:R-:W-:-:S05]  /*0980*/  HADD2.F32 R0, -RZ, R2.H0_H0 ;  /* 0x20000002ff007230 */ /* 0x003fca0000004100 */
[----:B--2---:R-:W-:-:S04]  /*0990*/  FMUL.FTZ R0, R0, R9 ;  /* 0x0000000900007220 */ /* 0x004fc80000410000 */
[----:B------:R-:W0:Y:S02]  /*09a0*/  F2I.S8.NTZ R7, R0 ;  /* 0x0000000000077305 */ /* 0x000e240000202100 */
[----:B0-----:R3:W-:Y:S01]  /*09b0*/  STG.E.U8 desc[UR14][R4.64], R7 ;  /* 0x0000000704007986 */ /* 0x0017e2000c10110e */
[----:B------:R-:W-:Y:S05]  /*09c0*/  @!P0 BRA `(.L_x_223) ;  /* 0xfffffffc00d08947 */ /* 0x000fea000383ffff */
[----:B------:R-:W-:Y:S05]  /*09d0*/  EXIT ;  /* 0x000000000000794d */ /* 0x000fea0003800000 */
.L_x_216:
[----:B------:R-:W-:-:S04]  /*09e0*/  USHF.R.S32.HI UR6, URZ, 0x1f, UR16 ;  /* 0x0000001f3f067899 */ /* 0x000fc80008011410 */
[----:B------:R-:W-:-:S04]  /*09f0*/  ULEA.HI UR6, UR6, UR16, URZ, 0x4 ;  /* 0x0000001006067291 */ /* 0x000fc8000f8f203f */
[----:B------:R-:W-:-:S06]  /*0a00*/  USHF.R.S32.HI UR8, URZ, 0x4, UR6 ;  /* 0x000000043f087899 */ /* 0x000fcc0008011406 */
[----:B------:R-:W-:-:S13]  /*0a10*/  ISETP.GE.AND P0, PT, R2, UR8, PT ;  /* 0x0000000802007c0c */ /* 0x000fda000bf06270 */
[----:B------:R-:W-:Y:S05]  /*0a20*/  @P0 EXIT ;  /* 0x000000000000094d */ /* 0x000fea0003800000 */
.L_x_224:
[----:B------:R-:W-:-:S05]  /*0a30*/  MOV R15, 0x20 ;  /* 0x00000020000f7802 */ /* 0x000fca0000000f00 */
[----:B------:R-:W-:-:S05]  /*0a40*/  IMAD.WIDE R14, R2, R15, UR4 ;  /* 0x00000004020e7e25 */ /* 0x000fca000f8e020f */
[----:B0-----:R-:W2:Y:S04]  /*0a50*/  LDG.E.128 R8, desc[UR14][R14.64] ;  /* 0x0000000e0e087981 */ /* 0x001ea8000c1e1d00 */
[----:B------:R0:W3:Y:S01]  /*0a60*/  LDG.E.128 R4, desc[UR14][R14.64+0x10] ;  /* 0x0000100e0e047981 */ /* 0x0000e2000c1e1d00 */
[----:B-----5:R-:W1:Y:S01]  /*0a70*/  MUFU.RCP R3, R0 ;  /* 0x0000000000037308 */ /* 0x020e620000001000 */
[----:B------:R-:W-:Y:S01]  /*0a80*/  UMOV UR6, UR9 ;  /* 0x0000000900067c82 */ /* 0x000fe20008000000 */
[----:B------:R-:W-:Y:S01]  /*0a90*/  UMOV UR7, UR10 ;  /* 0x0000000a00077c82 */ /* 0x000fe20008000000 */
[--C-:B--2---:R-:W-:Y:S02]  /*0aa0*/  HADD2.F32 R12, -RZ, R8.reuse.H0_H0 ;  /* 0x20000008ff0c7230 */ /* 0x104fe40000004100 */
[----:B------:R-:W-:-:S02]  /*0ab0*/  HADD2.F32 R16, -RZ, R8.H1_H1 ;  /* 0x30000008ff107230 */ /* 0x000fc40000004100 */
[--C-:B------:R-:W-:Y:S02]  /*0ac0*/  HADD2.F32 R18, -RZ, R9.reuse.H1_H1 ;  /* 0x30000009ff127230 */ /* 0x100fe40000004100 */
[-C--:B-1----:R-:W-:Y:S01]  /*0ad0*/  FMUL.FTZ R8, R12, R3.reuse ;  /* 0x000000030c087220 */ /* 0x082fe20000410000 */
[----:B0-----:R-:W-:Y:S02]  /*0ae0*/  HADD2.F32 R14, -RZ, R10.H0_H0 ;  /* 0x2000000aff0e7230 */ /* 0x001fe40000004100 */
[-C--:B------:R-:W-:Y:S01]  /*0af0*/  FMUL.FTZ R12, R16, R3.reuse ;  /* 0x00000003100c7220 */ /* 0x080fe20000410000 */
[----:B------:R-:W-:Y:S02]  /*0b00*/  HADD2.F32 R16, -RZ, R9.H0_H0 ;  /* 0x20000009ff107230 */ /* 0x000fe40000004100 */
[----:B------:R-:W-:Y:S01]  /*0b10*/  FMUL.FTZ R13, R18, R3 ;  /* 0x00000003120d7220 */ /* 0x000fe20000410000 */
[----:B------:R-:W-:Y:S01]  /*0b20*/  HADD2.F32 R18, -RZ, R11.H1_H1 ;  /* 0x3000000bff127230 */ /* 0x000fe20000004100 */
[----:B------:R-:W0:Y:S01]  /*0b30*/  F2I.S8.NTZ R8, R8 ;  /* 0x0000000800087305 */ /* 0x000e220000202100 */
[----:B---3--:R-:W-:-:S02]  /*0b40*/  HADD2.F32 R20, -RZ, R5.H1_H1 ;  /* 0x30000005ff147230 */ /* 0x008fc40000004100 */
[-C--:B------:R-:W-:Y:S01]  /*0b50*/  FMUL.FTZ R9, R16, R3.reuse ;  /* 0x0000000310097220 */ /* 0x080fe20000410000 */
[----:B------:R-:W-:Y:S02]  /*0b60*/  HADD2.F32 R16, -RZ, R10.H1_H1 ;  /* 0x3000000aff107230 */ /* 0x000fe40000004100 */
[-C--:B------:R-:W-:Y:S01]  /*0b70*/  FMUL.FTZ R10, R14, R3.reuse ;  /* 0x000000030e0a7220 */ /* 0x080fe20000410000 */
[-C--:B------:R-:W-:Y:S01]  /*0b80*/  FMUL.FTZ R15, R18, R3.reuse ;  /* 0x00000003120f7220 */ /* 0x080fe20000410000 */
[----:B------:R-:W-:Y:S02]  /*0b90*/  HADD2.F32 R18, -RZ, R4.H1_H1 ;  /* 0x30000004ff127230 */ /* 0x000fe40000004100 */
[-C--:B------:R-:W-:Y:S01]  /*0ba0*/  FMUL.FTZ R17, R20, R3.reuse ;  /* 0x0000000314117220 */ /* 0x080fe20000410000 */
[----:B------:R-:W-:Y:S01]  /*0bb0*/  FMUL.FTZ R14, R16, R3 ;  /* 0x00000003100e7220 */ /* 0x000fe20000410000 */
[----:B------:R-:W-:Y:S01]  /*0bc0*/  HADD2.F32 R16, -RZ, R11.H0_H0 ;  /* 0x2000000bff107230 */ /* 0x000fe20000004100 */
[----:B------:R-:W1:Y:S01]  /*0bd0*/  F2I.S8.NTZ R9, R9 ;  /* 0x0000000900097305 */ /* 0x000e620000202100 */
[----:B------:R-:W-:-:S02]  /*0be0*/  HADD2.F32 R20, -RZ, R7.H0_H0 ;  /* 0x20000007ff147230 */ /* 0x000fc40000004100 */
[----:B------:R-:W-:Y:S02]  /*0bf0*/  HADD2.F32 R22, -RZ, R7.H1_H1 ;  /* 0x30000007ff167230 */ /* 0x000fe40000004100 */
[-C--:B------:R-:W-:Y:S01]  /*0c00*/  FMUL.FTZ R11, R16, R3.reuse ;  /* 0x00000003100b7220 */ /* 0x080fe20000410000 */
[----:B------:R-:W-:Y:S02]  /*0c10*/  HADD2.F32 R16, -RZ, R4.H0_H0 ;  /* 0x20000004ff107230 */ /* 0x000fe40000004100 */
[-C--:B------:R-:W-:Y:S01]  /*0c20*/  FMUL.FTZ R7, R20, R3.reuse ;  /* 0x0000000314077220 */ /* 0x080fe20000410000 */
[----:B0-----:R-:W-:Y:S01]  /*0c30*/  LOP3.LUT R19, R8, 0xff, RZ, 0xc0, !PT ;  /* 0x000000ff08137812 */ /* 0x001fe200078ec0ff */
[----:B------:R-:W0:Y:S01]  /*0c40*/  F2I.S8.NTZ R10, R10 ;  /* 0x0000000a000a7305 */ /* 0x000e220000202100 */
[-C--:B------:R-:W-:Y:S01]  /*0c50*/  FMUL.FTZ R4, R16, R3.reuse ;  /* 0x0000000310047220 */ /* 0x080fe20000410000 */
[----:B------:R-:W-:Y:S01]  /*0c60*/  FMUL.FTZ R16, R18, R3 ;  /* 0x0000000312107220 */ /* 0x000fe20000410000 */
[----:B------:R-:W-:Y:S01]  /*0c70*/  HADD2.F32 R18, -RZ, R5.H0_H0 ;  /* 0x20000005ff127230 */ /* 0x000fe20000004100 */
[----:B-1----:R-:W-:-:S04]  /*0c80*/  LOP3.LUT R20, R9, 0xff, RZ, 0xc0, !PT ;  /* 0x000000ff09147812 */ /* 0x002fc800078ec0ff */
[----:B------:R-:W1:Y:S01]  /*0c90*/  F2I.S8.NTZ R11, R11 ;  /* 0x0000000b000b7305 */ /* 0x000e620000202100 */
[----:B------:R-:W-:Y:S01]  /*0ca0*/  FMUL.FTZ R5, R18, R3 ;  /* 0x0000000312057220 */ /* 0x000fe20000410000 */
[--C-:B------:R-:W-:Y:S02]  /*0cb0*/  HADD2.F32 R18, -RZ, R6.reuse.H0_H0 ;  /* 0x20000006ff127230 */ /* 0x100fe40000004100 */
[----:B------:R-:W-:-:S03]  /*0cc0*/  HADD2.F32 R6, -RZ, R6.H1_H1 ;  /* 0x30000006ff067230 */ /* 0x000fc60000004100 */
[-C--:B------:R-:W-:Y:S01]  /*0cd0*/  FMUL.FTZ R18, R18, R3.reuse ;  /* 0x0000000312127220 */ /* 0x080fe20000410000 */
[----:B------:R-:W2:Y:S01]  /*0ce0*/  F2I.S8.NTZ R14, R14 ;  /* 0x0000000e000e7305 */ /* 0x000ea20000202100 */
[-C--:B------:R-:W-:Y:S01]  /*0cf0*/  FMUL.FTZ R6, R6, R3.reuse ;  /* 0x0000000306067220 */ /* 0x080fe20000410000 */
[----:B------:R-:W-:Y:S01]  /*0d00*/  FMUL.FTZ R3, R22, R3 ;  /* 0x0000000316037220 */ /* 0x000fe20000410000 */
[----:B0-----:R-:W-:Y:S02]  /*0d10*/  LOP3.LUT R9, R10, 0xff, RZ, 0xc0, !PT ;  /* 0x000000ff0a097812 */ /* 0x001fe400078ec0ff */
[----:B-1----:R-:W-:-:S03]  /*0d20*/  LOP3.LUT R8, R11, 0xff, RZ, 0xc0, !PT ;  /* 0x000000ff0b087812 */ /* 0x002fc600078ec0ff */
[----:B------:R-:W0:Y:S01]  /*0d30*/  F2I.S8.NTZ R15, R15 ;  /* 0x0000000f000f7305 */ /* 0x000e220000202100 */
[----:B--2---:R-:W-:-:S07]  /*0d40*/  PRMT R14, R14, 0x7604, R9 ;  /* 0x000076040e0e7816 */ /* 0x004fce0000000009 */
[----:B------:R-:W1:Y:S01]  /*0d50*/  F2I.S8.NTZ R4, R4 ;  /* 0x0000000400047305 */ /* 0x000e620000202100 */
[----:B0-----:R-:W-:-:S07]  /*0d60*/  PRMT R15, R15, 0x7604, R8 ;  /* 0x000076040f0f7816 */ /* 0x001fce0000000008 */
        /* <DEDUP_REMOVED lines=11> */
[----:B------:R-:W-:Y:S01]  /*0e20*/  HFMA2.MMA R3, -RZ, RZ, 0, 9.5367431640625e-07 ;  /* 0x00000010ff037435 */ /* 0x000fe200000001ff */
[----:B0-----:R-:W-:-:S06]  /*0e30*/  LOP3.LUT R5, R18, 0xff, RZ, 0xc0, !PT ;  /* 0x000000ff12057812 */ /* 0x001fcc00078ec0ff */
[----:B------:R-:W0:Y:S01]  /*0e40*/  F2I.S8.NTZ R6, R6 ;  /* 0x0000000600067305 */ /* 0x000e220000202100 */
[----:B-1----:R-:W-:-:S07]  /*0e50*/  PRMT R9, R16, 0x7604, R9 ;  /* 0x0000760410097816 */ /* 0x002fce0000000009 */
[----:B------:R-:W1:Y:S01]  /*0e60*/  F2I.S8.NTZ R12, R12 ;  /* 0x0000000c000c7305 */ /* 0x000e620000202100 */
[----:B0-----:R-:W-:-:S07]  /*0e70*/  PRMT R7, R6, 0x7604, R5 ;  /* 0x0000760406077816 */ /* 0x001fce0000000005 */
[----:B------:R-:W0:Y:S01]  /*0e80*/  F2I.S8.NTZ R13, R13 ;  /* 0x0000000d000d7305 */ /* 0x000e220000202100 */
[----:B------:R-:W-:Y:S02]  /*0e90*/  PRMT R6, R10, 0x1054, R9 ;  /* 0x000010540a067816 */ /* 0x000fe40000000009 */
[----:B------:R-:W-:Y:S01]  /*0ea0*/  PRMT R7, R8, 0x1054, R7 ;  /* 0x0000105408077816 */ /* 0x000fe20000000007 */
[----:B------:R-:W-:Y:S01]  /*0eb0*/  IMAD.WIDE R8, R2, R3, UR6 ;  /* 0x0000000602087e25 */ /* 0x000fe2000f8e0203 */
[----:B------:R-:W-:Y:S02]  /*0ec0*/  PRMT R5, R15, 0x1054, R14 ;  /* 0x000010540f057816 */ /* 0x000fe4000000000e */
[----:B-1----:R-:W-:Y:S02]  /*0ed0*/  PRMT R12, R12, 0x7604, R19 ;  /* 0x000076040c0c7816 */ /* 0x002fe40000000013 */
[----:B------:R-:W-:-:S04]  /*0ee0*/  IADD3 R2, R2, UR12, RZ ;  /* 0x0000000c02027c10 */ /* 0x000fc8000fffe0ff */
[----:B------:R-:W-:Y:S02]  /*0ef0*/  ISETP.GE.AND P0, PT, R2, UR8, PT ;  /* 0x0000000802007c0c */ /* 0x000fe4000bf06270 */
[----:B0-----:R-:W-:-:S04]  /*0f00*/  PRMT R13, R13, 0x7604, R20 ;  /* 0x000076040d0d7816 */ /* 0x001fc80000000014 */
[----:B------:R-:W-:-:S05]  /*0f10*/  PRMT R4, R13, 0x1054, R12 ;  /* 0x000010540d047816 */ /* 0x000fca000000000c */
[----:B------:R0:W-:Y:S02]  /*0f20*/  STG.E.128 desc[UR14][R8.64], R4 ;  /* 0x0000000408007986 */ /* 0x0001e4000c101d0e */
[----:B------:R-:W-:Y:S05]  /*0f30*/  @!P0 BRA `(.L_x_224) ;  /* 0xfffffff800bc8947 */ /* 0x000fea000383ffff */
[----:B------:R-:W-:Y:S05]  /*0f40*/  EXIT ;  /* 0x000000000000794d */ /* 0x000fea0003800000 */
.L_x_225:
        /* <DEDUP_REMOVED lines=11> */
.L_x_256:


//--------------------- .text._ZN4vllm35static_scaled_int8_azp_quant_kernelIffiEEvPKT_PaPKT0_PKT1_i --------------------------
	.section	.text._ZN4vllm35static_scaled_int8_azp_quant_kernelIffiEEvPKT_PaPKT0_PKT1_i,"ax",@progbits
	.align	128
        .global         _ZN4vllm35static_scaled_int8_azp_quant_kernelIffiEEvPKT_PaPKT0_PKT1_i
        .type           _ZN4vllm35static_scaled_int8_azp_quant_kernelIffiEEvPKT_PaPKT0_PKT1_i,@function
        .size           _ZN4vllm35static_scaled_int8_azp_quant_kernelIffiEEvPKT_PaPKT0_PKT1_i,(.L_x_257 - _ZN4vllm35static_scaled_int8_azp_quant_kernelIffiEEvPKT_PaPKT0_PKT1_i)
        .other          _ZN4vllm35static_scaled_int8_azp_quant_kernelIffiEEvPKT_PaPKT0_PKT1_i,@"STO_CUDA_ENTRY STV_DEFAULT"
_ZN4vllm35static_scaled_int8_azp_quant_kernelIffiEEvPKT_PaPKT0_PKT1_i:
.text._ZN4vllm35static_scaled_int8_azp_quant_kernelIffiEEvPKT_PaPKT0_PKT1_i:
        /* <DEDUP_REMOVED lines=40> */
.L_x_229:
[----:B------:R-:W-:-:S04]  /*0280*/  IMAD.MOV.U32 R3, RZ, RZ, 0x4 ;  /* 0x00000004ff037424 */ /* 0x000fc800078e00ff */
[----:B------:R-:W-:-:S06]  /*0290*/  IMAD.WIDE R2, R6, R3, UR4 ;  /* 0x0000000406027e25 */ /* 0x000fcc000f8e0203 */
[----:B------:R-:W2:Y:S02]  /*02a0*/  LDG.E R2, desc[UR14][R2.64] ;  /* 0x0000000e02027981 */ /* 0x000ea4000c1e1900 */
[----:B--2---:R-:W-:-:S06]  /*02b0*/  FMUL.FTZ R7, R2, UR16 ;  /* 0x0000001002077c20 */ /* 0x004fcc0008410000 */
        /* <DEDUP_REMOVED lines=10> */
.L_x_228:
[----:B------:R-:W-:Y:S05]  /*0360*/  BSYNC B0 ;  /* 0x0000000000007941 */ /* 0x000fea0003800000 */
.L_x_227:
        /* <DEDUP_REMOVED lines=12> */
.L_x_232:
[----:B------:R-:W-:-:S04]  /*0430*/  IMAD.MOV.U32 R21, RZ, RZ, 0x40 ;  /* 0x00000040ff157424 */ /* 0x000fc800078e00ff */
[----:B------:R-:W-:-:S05]  /*0440*/  IMAD.WIDE R20, R0, R21, UR4 ;  /* 0x0000000400147e25 */ /* 0x000fca000f8e0215 */
[----:B------:R-:W2:Y:S04]  /*0450*/  LDG.E.128 R12, desc[UR14][R20.64+0x10] ;  /* 0x0000100e140c7981 */ /* 0x000ea8000c1e1d00 */
[----:B------:R-:W3:Y:S04]  /*0460*/  LDG.E.128 R16, desc[UR14][R20.64] ;  /* 0x0000000e14107981 */ /* 0x000ee8000c1e1d00 */
[----:B0-----:R-:W4:Y:S04]  /*0470*/  LDG.E.128 R8, desc[UR14][R20.64+0x20] ;  /* 0x0000200e14087981 */ /* 0x001f28000c1e1d00 */
[----:B------:R-:W5:Y:S01]  /*0480*/  LDG.E.128 R4, desc[UR14][R20.64+0x30] ;  /* 0x0000300e14047981 */ /* 0x000f62000c1e1d00 */
[----:B--2---:R-:W-:Y:S01]  /*0490*/  FMUL.FTZ R12, R12, UR16 ;  /* 0x000000100c0c7c20 */ /* 0x004fe20008410000 */
[----:B------:R-:W-:Y:S01]  /*04a0*/  FMUL.FTZ R13, R13, UR16 ;  /* 0x000000100d0d7c20 */ /* 0x000fe20008410000 */
[----:B------:R-:W-:Y:S01]  /*04b0*/  FMUL.FTZ R15, R15, UR16 ;  /* 0x000000100f0f7c20 */ /* 0x000fe20008410000 */
[----:B---3--:R-:W-:Y:S01]  /*04c0*/  FMUL.FTZ R3, R16, UR16 ;  /* 0x0000001010037c20 */ /* 0x008fe20008410000 */
[----:B------:R-:W-:Y:S01]  /*04d0*/  FMUL.FTZ R16, R17, UR16 ;  /* 0x0000001011107c20 */ /* 0x000fe20008410000 */
[----:B------:R-:W-:Y:S01]  /*04e0*/  FMUL.FTZ R17, R18, UR16 ;  /* 0x0000001012117c20 */ /* 0x000fe20008410000 */
[----:B------:R-:W-:Y:S01]  /*04f0*/  FMUL.FTZ R14, R14, UR16 ;  /* 0x000000100e0e7c20 */ /* 0x000fe20008410000 */
[----:B------:R-:W0:Y:S01]  /*0500*/  F2I.NTZ R12, R12 ;  /* 0x0000000c000c7305 */ /* 0x000e220000203100 */
[----:B------:R-:W-:Y:S01]  /*0510*/  FMUL.FTZ R18, R19, UR16 ;  /* 0x0000001013127c20 */ /* 0x000fe20008410000 */
[----:B----4-:R-:W-:Y:S01]  /*0520*/  FMUL.FTZ R8, R8, UR16 ;  /* 0x0000001008087c20 */ /* 0x010fe20008410000 */
[----:B------:R-:W-:-:S05]  /*0530*/  FMUL.FTZ R10, R10, UR16 ;  /* 0x000000100a0a7c20 */ /* 0x000fca0008410000 */
[----:B------:R-:W1:Y:S01]  /*0540*/  F2I.NTZ R16, R16 ;  /* 0x0000001000107305 */ /* 0x000e620000203100 */
[----:B-----5:R-:W-:Y:S01]  /*0550*/  FMUL.FTZ R4, R4, UR16 ;  /* 0x0000001004047c20 */ /* 0x020fe20008410000 */
[----:B------:R-:W-:-:S06]  /*0560*/  FMUL.FTZ R6, R6, UR16 ;  /* 0x0000001006067c20 */ /* 0x000fcc0008410000 */
[----:B------:R-:W2:Y:S01]  /*0570*/  F2I.NTZ R17, R17 ;  /* 0x0000001100117305 */ /* 0x000ea20000203100 */
[----:B------:R-:W-:-:S07]  /*0580*/  FMUL.FTZ R9, R9, UR16 ;  /* 0x0000001009097c20 */ /* 0x000fce0008410000 */
[----:B------:R-:W3:Y:S08]  /*0590*/  F2I.NTZ R13, R13 ;  /* 0x0000000d000d7305 */ /* 0x000ef00000203100 */
[----:B------:R-:W4:Y:S01]  /*05a0*/  F2I.NTZ R15, R15 ;  /* 0x0000000f000f7305 */ /* 0x000f220000203100 */
[----:B------:R-:W-:-:S07]  /*05b0*/  FMUL.FTZ R11, R11, UR16 ;  /* 0x000000100b0b7c20 */ /* 0x000fce0008410000 */
[----:B------:R-:W5:Y:S01]  /*05c0*/  F2I.NTZ R3, R3 ;  /* 0x0000000300037305 */ /* 0x000f620000203100 */
[----:B------:R-:W-:-:S07]  /*05d0*/  FMUL.FTZ R5, R5, UR16 ;  /* 0x0000001005057c20 */ /* 0x000fce0008410000 */
[----:B------:R-:W5:Y:S01]  /*05e0*/  F2I.NTZ R14, R14 ;  /* 0x0000000e000e7305 */ /* 0x000f620000203100 */
[----:B------:R-:W-:-:S07]  /*05f0*/  FMUL.FTZ R7, R7, UR16 ;  /* 0x0000001007077c20 */ /* 0x000fce0008410000 */
[----:B------:R-:W5:Y:S01]  /*0600*/  F2I.NTZ R18, R18 ;  /* 0x0000001200127305 */ /* 0x000f620000203100 */
[----:B0-----:R-:W-:Y:S02]  /*0610*/  VIADD R12, R12, UR12 ;  /* 0x0000000c0c0c7c36 */ /* 0x001fe40008000000 */
[----:B-1----:R-:W-:-:S05]  /*0620*/  VIADD R16, R16, UR12 ;  /* 0x0000000c10107c36 */ /* 0x002fca0008000000 */
[----:B------:R-:W0:Y:S01]  /*0630*/  F2I.NTZ R8, R8 ;  /* 0x0000000800087305 */ /* 0x000e220000203100 */
[----:B--2---:R-:W-:Y:S01]  /*0640*/  VIADD R17, R17, UR12 ;  /* 0x0000000c11117c36 */ /* 0x004fe20008000000 */
[----:B------:R-:W-:Y:S01]  /*0650*/  I2I.S8.S32.SAT R12, R12 ;  /* 0x0000000c000c7238 */ /* 0x000fe20000001000 */
[----:B---3--:R-:W-:-:S05]  /*0660*/  VIADD R13, R13, UR12 ;  /* 0x0000000c0d0d7c36 */ /* 0x008fca0008000000 */
[----:B------:R-:W1:Y:S01]  /*0670*/  F2I.NTZ R10, R10 ;  /* 0x0000000a000a7305 */ /* 0x000e620000203100 */
[----:B----4-:R-:W-:Y:S02]  /*0680*/  VIADD R15, R15, UR12 ;  /* 0x0000000c0f0f7c36 */ /* 0x010fe40008000000 */
[----:B-----5:R-:W-:-:S05]  /*0690*/  VIADD R3, R3, UR12 ;  /* 0x0000000c03037c36 */ /* 0x020fca0008000000 */
[----:B------:R-:W2:Y:S01]  /*06a0*/  F2I.NTZ R4, R4 ;  /* 0x0000000400047305 */ /* 0x000ea20000203100 */
[----:B------:R-:W-:-:S07]  /*06b0*/  VIADD R14, R14, UR12 ;  /* 0x0000000c0e0e7c36 */ /* 0x000fce0008000000 */
[----:B------:R-:W3:Y:S01]  /*06c0*/  F2I.NTZ R6, R6 ;  /* 0x0000000600067305 */ /* 0x000ee20000203100 */
[----:B------:R-:W-:Y:S01]  /*06d0*/  VIADD R18, R18, UR12 ;  /* 0x0000000c12127c36 */ /* 0x000fe20008000000 */
[----:B------:R-:W-:-:S06]  /*06e0*/  I2I.S8.S32.SAT R16, R16 ;  /* 0x0000001000107238 */ /* 0x000fcc0000001000 */
[----:B------:R-:W4:Y:S01]  /*06f0*/  F2I.NTZ R9, R9 ;  /* 0x0000000900097305 */ /* 0x000f220000203100 */
[----:B------:R-:W-:-:S07]  /*0700*/  I2I.S8.S32.SAT R17, R17 ;  /* 0x0000001100117238 */ /* 0x000fce0000001000 */
[----:B------:R-:W5:Y:S01]  /*0710*/  F2I.NTZ R11, R11 ;  /* 0x0000000b000b7305 */ /* 0x000f620000203100 */
[----:B------:R-:W-:-:S07]  /*0720*/  I2I.S8.S32.SAT R13, R13 ;  /* 0x0000000d000d7238 */ /* 0x000fce0000001000 */
[----:B------:R-:W5:Y:S01]  /*0730*/  F2I.NTZ R5, R5 ;  /* 0x0000000500057305 */ /* 0x000f620000203100 */
[----:B------:R-:W-:Y:S02]  /*0740*/  I2I.S8.S32.SAT R15, R15 ;  /* 0x0000000f000f7238 */ /* 0x000fe40000001000 */
[----:B------:R-:W-:-:S05]  /*0750*/  PRMT R19, R12, 0x8880, RZ ;  /* 0x000088800c137816 */ /* 0x000fca00000000ff */
[----:B------:R-:W5:Y:S01]  /*0760*/  F2I.NTZ R7, R7 ;  /* 0x0000000700077305 */ /* 0x000f620000203100 */
[----:B------:R-:W-:Y:S02]  /*0770*/  I2I.S8.S32.SAT R3, R3 ;  /* 0x0000000300037238 */ /* 0x000fe40000001000 */
[----:B------:R-:W-:Y:S02]  /*0780*/  I2I.S8.S32.SAT R14, R14 ;  /* 0x0000000e000e7238 */ /* 0x000fe40000001000 */
[----:B------:R-:W-:Y:S01]  /*0790*/  PRMT R16, R16, 0x8880, RZ ;  /* 0x0000888010107816 */ /* 0x000fe200000000ff */
[----:B0-----:R-:W-:Y:S01]  /*07a0*/  VIADD R8, R8, UR12 ;  /* 0x0000000c08087c36 */ /* 0x001fe20008000000 */
[----:B------:R-:W-:Y:S01]  /*07b0*/  I2I.S8.S32.SAT R18, R18 ;  /* 0x0000001200127238 */ /* 0x000fe20000001000 */
[----:B-1----:R-:W-:Y:S01]  /*07c0*/  VIADD R10, R10, UR12 ;  /* 0x0000000c0a0a7c36 */ /* 0x002fe20008000000 */
[----:B------:R-:W-:Y:S02]  /*07d0*/  PRMT R17, R17, 0x8880, RZ ;  /* 0x0000888011117816 */ /* 0x000fe400000000ff */
[----:B------:R-:W-:-:S02]  /*07e0*/  PRMT R20, R13, 0x8880, RZ ;  /* 0x000088800d147816 */ /* 0x000fc400000000ff */
[----:B------:R-:W-:Y:S01]  /*07f0*/  PRMT R22, R15, 0x8880, RZ ;  /* 0x000088800f167816 */ /* 0x000fe200000000ff */
[----:B------:R-:W-:Y:S01]  /*0800*/  IMAD.MOV.U32 R15, RZ, RZ, R19 ;  /* 0x000000ffff0f7224 */ /* 0x000fe200078e0013 */
[----:B------:R-:W-:Y:S01]  /*0810*/  PRMT R3, R3, 0x8880, RZ ;  /* 0x0000888003037816 */ /* 0x000fe200000000ff */
[----:B--2---:R-:W-:Y:S01]  /*0820*/  VIADD R4, R4, UR12 ;  /* 0x0000000c04047c36 */ /* 0x004fe20008000000 */
[----:B------:R-:W-:Y:S01]  /*0830*/  PRMT R21, R14, 0x8880, RZ ;  /* 0x000088800e157816 */ /* 0x000fe200000000ff */
[----:B---3--:R-:W-:Y:S01]  /*0840*/  VIADD R6, R6, UR12 ;  /* 0x0000000c06067c36 */ /* 0x008fe20008000000 */
[----:B------:R-:W-:Y:S01]  /*0850*/  PRMT R18, R18, 0x8880, RZ ;  /* 0x0000888012127816 */ /* 0x000fe200000000ff */
[----:B------:R-:W-:Y:S01]  /*0860*/  IMAD.MOV.U32 R12, RZ, RZ, R16 ;  /* 0x000000ffff0c7224 */ /* 0x000fe200078e0010 */
[----:B------:R-:W-:Y:S01]  /*0870*/  LOP3.LUT R3, R3, 0xff, RZ, 0xc0, !PT ;  /* 0x000000ff03037812 */ /* 0x000fe200078ec0ff */
[----:B----4-:R-:W-:Y:S01]  /*0880*/  VIADD R9, R9, UR12 ;  /* 0x0000000c09097c36 */ /* 0x010fe20008000000 */
[----:B------:R-:W-:Y:S01]  /*0890*/  LOP3.LUT R15, R15, 0xff, RZ, 0xc0, !PT ;  /* 0x000000ff0f0f7812 */ /* 0x000fe200078ec0ff */
[----:B------:R-:W-:Y:S01]  /*08a0*/  IMAD.MOV.U32 R13, RZ, RZ, R17 ;  /* 0x000000ffff0d7224 */ /* 0x000fe200078e0011 */
[----:B------:R-:W-:Y:S01]  /*08b0*/  I2I.S8.S32.SAT R8, R8 ;  /* 0x0000000800087238 */ /* 0x000fe20000001000 */
[----:B------:R-:W-:Y:S01]  /*08c0*/  IMAD.MOV.U32 R16, RZ, RZ, R20 ;  /* 0x000000ffff107224 */ /* 0x000fe200078e0014 */
[----:B------:R-:W-:Y:S01]  /*08d0*/  I2I.S8.S32.SAT R10, R10 ;  /* 0x0000000a000a7238 */ /* 0x000fe20000001000 */
[----:B-----5:R-:W-:-:S02]  /*08e0*/  VIADD R11, R11, UR12 ;  /* 0x0000000c0b0b7c36 */ /* 0x020fc40008000000 */
[----:B------:R-:W-:Y:S01]  /*08f0*/  VIADD R5, R5, UR12 ;  /* 0x0000000c05057c36 */ /* 0x000fe20008000000 */
[----:B------:R-:W-:Y:S01]  /*0900*/  I2I.S8.S32.SAT R4, R4 ;  /* 0x0000000400047238 */ /* 0x000fe20000001000 */
[----:B------:R-:W-:Y:S01]  /*0910*/  IMAD.MOV.U32 R17, RZ, RZ, R21 ;  /* 0x000000ffff117224 */ /* 0x000fe200078e0015 */
[----:B------:R-:W-:Y:S01]  /*0920*/  I2I.S8.S32.SAT R6, R6 ;  /* 0x0000000600067238 */ /* 0x000fe20000001000 */
[----:B------:R-:W-:Y:S01]  /*0930*/  VIADD R7, R7, UR12 ;  /* 0x0000000c07077c36 */ /* 0x000fe20008000000 */
[----:B------:R-:W-:Y:S01]  /*0940*/  PRMT R3, R12, 0x7604, R3 ;  /* 0x000076040c037816 */ /* 0x000fe20000000003 */
[----:B------:R-:W-:Y:S01]  /*0950*/  IMAD.MOV.U32 R14, RZ, RZ, R18 ;  /* 0x000000ffff0e7224 */ /* 0x000fe200078e0012 */
[----:B------:R-:W-:Y:S01]  /*0960*/  I2I.S8.S32.SAT R9, R9 ;  /* 0x0000000900097238 */ /* 0x000fe20000001000 */
[----:B------:R-:W-:Y:S01]  /*0970*/  IMAD.MOV.U32 R18, RZ, RZ, R22 ;  /* 0x000000ffff127224 */ /* 0x000fe200078e0016 */
[----:B------:R-:W-:Y:S02]  /*0980*/  LOP3.LUT R19, R13, 0xff, RZ, 0xc0, !PT ;  /* 0x000000ff0d137812 */ /* 0x000fe400078ec0ff */
[----:B------:R-:W-:-:S02]  /*0990*/  PRMT R12, R16, 0x7604, R15 ;  /* 0x00007604100c7816 */ /* 0x000fc4000000000f */
[----:B------:R-:W-:Y:S02]  /*09a0*/  I2I.S8.S32.SAT R11, R11 ;  /* 0x0000000b000b7238 */ /* 0x000fe40000001000 */
[----:B------:R-:W-:Y:S02]  /*09b0*/  I2I.S8.S32.SAT R5, R5 ;  /* 0x0000000500057238 */ /* 0x000fe40000001000 */
[----:B------:R-:W-:Y:S02]  /*09c0*/  PRMT R8, R8, 0x8880, RZ ;  /* 0x0000888008087816 */ /* 0x000fe400000000ff */
[----:B------:R-:W-:Y:S02]  /*09d0*/  PRMT R10, R10, 0x8880, RZ ;  /* 0x000088800a0a7816 */ /* 0x000fe400000000ff */
[----:B------:R-:W-:Y:S02]  /*09e0*/  LOP3.LUT R13, R17, 0xff, RZ, 0xc0, !PT ;  /* 0x000000ff110d7812 */ /* 0x000fe400078ec0ff */
[----:B------:R-:W-:-:S02]  /*09f0*/  PRMT R15, R4, 0x8880, RZ ;  /* 0x00008880040f7816 */ /* 0x000fc400000000ff */
[----:B------:R-:W-:Y:S02]  /*0a00*/  I2I.S8.S32.SAT R7, R7 ;  /* 0x0000000700077238 */ /* 0x000fe40000001000 */
[----:B------:R-:W-:Y:S02]  /*0a10*/  PRMT R17, R6, 0x8880, RZ ;  /* 0x0000888006117816 */ /* 0x000fe400000000ff */
[----:B------:R-:W-:Y:S01]  /*0a20*/  PRMT R9, R9, 0x8880, RZ ;  /* 0x0000888009097816 */ /* 0x000fe200000000ff */
[----:B------:R-:W-:Y:S01]  /*0a30*/  IMAD.MOV.U32 R4, RZ, RZ, R8 ;  /* 0x000000ffff047224 */ /* 0x000fe200078e0008 */
[----:B------:R-:W-:Y:S01]  /*0a40*/  PRMT R11, R11, 0x8880, RZ ;  /* 0x000088800b0b7816 */ /* 0x000fe200000000ff */
[----:B------:R-:W-:Y:S01]  /*0a50*/  IMAD.MOV.U32 R6, RZ, RZ, R10 ;  /* 0x000000ffff067224 */ /* 0x000fe200078e000a */
[----:B------:R-:W-:Y:S01]  /*0a60*/  PRMT R16, R5, 0x8880, RZ ;  /* 0x0000888005107816 */ /* 0x000fe200000000ff */
[----:B------:R-:W-:Y:S01]  /*0a70*/  IMAD.MOV.U32 R8, RZ, RZ, R15 ;  /* 0x000000ffff087224 */ /* 0x000fe200078e000f */
[----:B------:R-:W-:Y:S01]  /*0a80*/  PRMT R13, R18, 0x7604, R13 ;  /* 0x00007604120d7816 */ /* 0x000fe2000000000d */
[----:B------:R-:W-:Y:S01]  /*0a90*/  IMAD.MOV.U32 R10, RZ, RZ, R17 ;  /* 0x000000ffff0a7224 */ /* 0x000fe200078e0011 */
[----:B------:R-:W-:Y:S01]  /*0aa0*/  PRMT R18, R7, 0x8880, RZ ;  /* 0x0000888007127816 */ /* 0x000fe200000000ff */
[----:B------:R-:W-:-:S02]  /*0ab0*/  IMAD.MOV.U32 R5, RZ, RZ, R9 ;  /* 0x000000ffff057224 */ /* 0x000fc400078e0009 */
[----:B------:R-:W-:Y:S02]  /*0ac0*/  IMAD.MOV.U32 R7, RZ, RZ, R11 ;  /* 0x000000ffff077224 */ /* 0x000fe400078e000b */
[----:B------:R-:W-:Y:S01]  /*0ad0*/  IMAD.MOV.U32 R9, RZ, RZ, R16 ;  /* 0x000000ffff097224 */ /* 0x000fe200078e0010 */
[----:B------:R-:W-:Y:S01]  /*0ae0*/  LOP3.LUT R16, R6, 0xff, RZ, 0xc0, !PT ;  /* 0x000000ff06107812 */ /* 0x000fe200078ec0ff */
[----:B------:R-:W-:Y:S01]  /*0af0*/  IMAD.MOV.U32 R11, RZ, RZ, R18 ;  /* 0x000000ffff0b7224 */ /* 0x000fe200078e0012 */
[----:B------:R-:W-:Y:S02]  /*0b00*/  LOP3.LUT R8, R8, 0xff, RZ, 0xc0, !PT ;  /* 0x000000ff08087812 */ /* 0x000fe400078ec0ff */
[----:B------:R-:W-:Y:S02]  /*0b10*/  LOP3.LUT R4, R4, 0xff, RZ, 0xc0, !PT ;  /* 0x000000ff04047812 */ /* 0x000fe400078ec0ff */
[----:B------:R-:W-:Y:S02]  /*0b20*/  LOP3.LUT R10, R10, 0xff, RZ, 0xc0, !PT ;  /* 0x000000ff0a0a7812 */ /* 0x000fe400078ec0ff */
[----:B------:R-:W-:-:S02]  /*0b30*/  PRMT R15, R7, 0x7604, R16 ;  /* 0x00007604070f7816 */ /* 0x000fc40000000010 */
[----:B------:R-:W-:Y:S01]  /*0b40*/  PRMT R7, R9, 0x7604, R8 ;  /* 0x0000760409077816 */ /* 0x000fe20000000008 */
[----:B------:R-:W-:Y:S01]  /*0b50*/  IMAD.U32 R8, RZ, RZ, UR8 ;  /* 0x00000008ff087e24 */ /* 0x000fe2000f8e00ff */
[----:B------:R-:W-:Y:S01]  /*0b60*/  PRMT R14, R14, 0x7604, R19 ;  /* 0x000076040e0e7816 */ /* 0x000fe20000000013 */
[----:B------:R-:W-:Y:S01]  /*0b70*/  IMAD.U32 R9, RZ, RZ, UR6 ;  /* 0x00000006ff097e24 */ /* 0x000fe2000f8e00ff */
        /* <DEDUP_REMOVED lines=11> */
.L_x_231:
[----:B------:R-:W-:Y:S05]  /*0c30*/  BSYNC B0 ;  /* 0x0000000000007941 */ /* 0x000fea0003800000 */
.L_x_230:
[----:B------:R-:W-:Y:S05]  /*0c40*/  @P0 EXIT ;  /* 0x000000000000094d */ /* 0x000fea0003800000 */
[----:B------:R-:W-:-:S07]  /*0c50*/  IMAD.MOV.U32 R0, RZ, RZ, R2 ;  /* 0x000000ffff007224 */ /* 0x000fce00078e0002 */
.L_x_233:
[----:B------:R-:W-:-:S04]  /*0c60*/  IMAD.MOV.U32 R3, RZ, RZ, 0x4 ;  /* 0x00000004ff037424 */ /* 0x000fc800078e00ff */
[----:B------:R-:W-:-:S06]  /*0c70*/  IMAD.WIDE R2, R0, R3, UR4 ;  /* 0x0000000400027e25 */ /* 0x000fcc000f8e0203 */
[----:B------:R-:W0:Y:S02]  /*0c80*/  LDG.E R2, desc[UR14][R2.64] ;  /* 0x0000000e02027981 */ /* 0x000e24000c1e1900 */
[----:B0-----:R-:W-:-:S06]  /*0c90*/  FMUL.FTZ R6, R2, UR16 ;  /* 0x0000001002067c20 */ /* 0x001fcc0008410000 */
        /* <DEDUP_REMOVED lines=11> */
.L_x_226:
[----:B------:R-:W-:-:S04]  /*0d50*/  USHF.R.S32.HI UR6, URZ, 0x1f, UR17 ;  /* 0x0000001f3f067899 */ /* 0x000fc80008011411 */
[----:B------:R-:W-:-:S04]  /*0d60*/  ULEA.HI UR6, UR6, UR17, URZ, 0x4 ;  /* 0x0000001106067291 */ /* 0x000fc8000f8f203f */
[----:B------:R-:W-:-:S06]  /*0d70*/  USHF.R.S32.HI UR8, URZ, 0x4, UR6 ;  /* 0x000000043f087899 */ /* 0x000fcc0008011406 */
[----:B------:R-:W-:-:S13]  /*0d80*/  ISETP.GE.AND P0, PT, R0, UR8, PT ;  /* 0x0000000800007c0c */ /* 0x000fda000bf06270 */
[----:B------:R-:W-:Y:S05]  /*0d90*/  @P0 EXIT ;  /* 0x000000000000094d */ /* 0x000fea0003800000 */
.L_x_234:
[----:B------:R-:W-:-:S04]  /*0da0*/  IMAD.MOV.U32 R21, RZ, RZ, 0x40 ;  /* 0x00000040ff157424 */ /* 0x000fc800078e00ff */
[----:B------:R-:W-:-:S05]  /*0db0*/  IMAD.WIDE R20, R0, R21, UR4 ;  /* 0x0000000400147e25 */ /* 0x000fca000f8e0215 */
[----:B------:R-:W2:Y:S04]  /*0dc0*/  LDG.E.128 R12, desc[UR14][R20.64+0x10] ;  /* 0x0000100e140c7981 */ /* 0x000ea8000c1e1d00 */
[----:B------:R-:W3:Y:S04]  /*0dd0*/  LDG.E.128 R16, desc[UR14][R20.64] ;  /* 0x0000000e14107981 */ /* 0x000ee8000c1e1d00 */
[----:B------:R-:W4:Y:S04]  /*0de0*/  LDG.E.128 R8, desc[UR14][R20.64+0x20] ;  /* 0x0000200e14087981 */ /* 0x000f28000c1e1d00 */
[----:B0-----:R-:W5:Y:S01]  /*0df0*/  LDG.E.128 R4, desc[UR14][R20.64+0x30] ;  /* 0x0000300e14047981 */ /* 0x001f62000c1e1d00 */
[----:B------:R-:W-:Y:S01]  /*0e00*/  UMOV UR6, UR9 ;  /* 0x0000000900067c82 */ /* 0x000fe20008000000 */
[----:B------:R-:W-:Y:S01]  /*0e10*/  UMOV UR7, UR10 ;  /* 0x0000000a00077c82 */ /* 0x000fe20008000000 */
[----:B--2---:R-:W-:Y:S01]  /*0e20*/  FMUL.FTZ R12, R12, UR16 ;  /* 0x000000100c0c7c20 */ /* 0x004fe20008410000 */
[----:B------:R-:W-:Y:S01]  /*0e30*/  FMUL.FTZ R13, R13, UR16 ;  /* 0x000000100d0d7c20 */ /* 0x000fe20008410000 */
[----:B------:R-:W-:Y:S01]  /*0e40*/  FMUL.FTZ R14, R14, UR16 ;  /* 0x000000100e0e7c20 */ /* 0x000fe20008410000 */
[----:B---3--:R-:W-:Y:S01]  /*0e50*/  FMUL.FTZ R2, R16, UR16 ;  /* 0x0000001010027c20 */ /* 0x008fe20008410000 */
[----:B------:R-:W-:-:S02]  /*0e60*/  FMUL.FTZ R16, R18, UR16 ;  /* 0x0000001012107c20 */ /* 0x000fc40008410000 */
[----:B------:R-:W0:Y:S01]  /*0e70*/  F2I.NTZ R12, R12 ;  /* 0x0000000c000c7305 */ /* 0x000e220000203100 */
[----:B------:R-:W-:Y:S01]  /*0e80*/  FMUL.FTZ R3, R17, UR16 ;  /* 0x0000001011037c20 */ /* 0x000fe20008410000 */
[----:B------:R-:W-:Y:S01]  /*0e90*/  FMUL.FTZ R17, R19, UR16 ;  /* 0x0000001013117c20 */ /* 0x000fe20008410000 */
[----:B------:R-:W-:Y:S01]  /*0ea0*/  FMUL.FTZ R15, R15, UR16 ;  /* 0x000000100f0f7c20 */ /* 0x000fe20008410000 */
[----:B----4-:R-:W-:-:S04]  /*0eb0*/  FMUL.FTZ R8, R8, UR16 ;  /* 0x0000001008087c20 */ /* 0x010fc80008410000 */
[----:B------:R-:W1:Y:S01]  /*0ec0*/  F2I.NTZ R16, R16 ;  /* 0x0000001000107305 */ /* 0x000e620000203100 */
[----:B------:R-:W-:Y:S01]  /*0ed0*/  FMUL.FTZ R10, R10, UR16 ;  /* 0x000000100a0a7c20 */ /* 0x000fe20008410000 */
[----:B-----5:R-:W-:-:S06]  /*0ee0*/  FMUL.FTZ R4, R4, UR16 ;  /* 0x0000001004047c20 */ /* 0x020fcc0008410000 */
[----:B------:R-:W2:Y:S01]  /*0ef0*/  F2I.NTZ R13, R13 ;  /* 0x0000000d000d7305 */ /* 0x000ea20000203100 */
[----:B------:R-:W-:-:S07]  /*0f00*/  FMUL.FTZ R6, R6, UR16 ;  /* 0x0000001006067c20 */ /* 0x000fce0008410000 */
[----:B------:R-:W3:Y:S01]  /*0f10*/  F2I.NTZ R14, R14 ;  /* 0x0000000e000e7305 */ /* 0x000ee20000203100 */
[----:B------:R-:W-:-:S07]  /*0f20*/  FMUL.FTZ R9, R9, UR16 ;  /* 0x0000001009097c20 */ /* 0x000fce0008410000 */
[----:B------:R-:W4:Y:S01]  /*0f30*/  F2I.NTZ R2, R2 ;  /* 0x0000000200027305 */ /* 0x000f220000203100 */
[----:B------:R-:W-:Y:S01]  /*0f40*/  FMUL.FTZ R11, R11, UR16 ;  /* 0x000000100b0b7c20 */ /* 0x000fe20008410000 */
[----:B------:R-:W-:-:S06]  /*0f50*/  FMUL.FTZ R5, R5, UR16 ;  /* 0x0000001005057c20 */ /* 0x000fcc0008410000 */
[----:B------:R-:W5:Y:S01]  /*0f60*/  F2I.NTZ R17, R17 ;  /* 0x0000001100117305 */ /* 0x000f620000203100 */
[----:B------:R-:W-:-:S07]  /*0f70*/  FMUL.FTZ R7, R7, UR16 ;  /* 0x0000001007077c20 */ /* 0x000fce0008410000 */
[----:B------:R-:W5:Y:S01]  /*0f80*/  F2I.NTZ R15, R15 ;  /* 0x0000000f000f7305 */ /* 0x000f620000203100 */
[----:B0-----:R-:W-:-:S07]  /*0f90*/  VIADD R12, R12, UR12 ;  /* 0x0000000c0c0c7c36 */ /* 0x001fce0008000000 */
[----:B------:R-:W0:Y:S01]  /*0fa0*/  F2I.NTZ R3, R3 ;  /* 0x0000000300037305 */ /* 0x000e220000203100 */
[----:B-1----:R-:W-:Y:S01]  /*0fb0*/  VIADD R16, R16, UR12 ;  /* 0x0000000c10107c36 */ /* 0x002fe20008000000 */
[----:B------:R-:W-:Y:S01]  /*0fc0*/  I2I.S8.S32.SAT R12, R12 ;  /* 0x0000000c000c7238 */ /* 0x000fe20000001000 */
[----:B--2---:R-:W-:-:S05]  /*0fd0*/  VIADD R13, R13, UR12 ;  /* 0x0000000c0d0d7c36 */ /* 0x004fca0008000000 */
[----:B------:R-:W1:Y:S01]  /*0fe0*/  F2I.NTZ R8, R8 ;  /* 0x0000000800087305 */ /* 0x000e620000203100 */
[----:B---3--:R-:W-:-:S07]  /*0ff0*/  VIADD R14, R14, UR12 ;  /* 0x0000000c0e0e7c36 */ /* 0x008fce0008000000 */
[----:B------:R-:W2:Y:S01]  /*1000*/  F2I.NTZ R10, R10 ;  /* 0x0000000a000a7305 */ /* 0x000ea20000203100 */
[----:B----4-:R-:W-:-:S07]  /*1010*/  VIADD R2, R2, UR12 ;  /* 0x0000000c02027c36 */ /* 0x010fce0008000000 */
[----:B------:R-:W3:Y:S01]  /*1020*/  F2I.NTZ R4, R4 ;  /* 0x0000000400047305 */ /* 0x000ee20000203100 */
[----:B-----5:R-:W-:-:S07]  /*1030*/  VIADD R17, R17, UR12 ;  /* 0x0000000c11117c36 */ /* 0x020fce0008000000 */
[----:B------:R-:W4:Y:S01]  /*1040*/  F2I.NTZ R6, R6 ;  /* 0x0000000600067305 */ /* 0x000f220000203100 */
[----:B------:R-:W-:Y:S01]  /*1050*/  VIADD R15, R15, UR12 ;  /* 0x0000000c0f0f7c36 */ /* 0x000fe20008000000 */
[----:B------:R-:W-:-:S06]  /*1060*/  I2I.S8.S32.SAT R16, R16 ;  /* 0x0000001000107238 */ /* 0x000fcc0000001000 */
[----:B------:R-:W5:Y:S01]  /*1070*/  F2I.NTZ R9, R9 ;  /* 0x0000000900097305 */ /* 0x000f620000203100 */
[----:B0-----:R-:W-:Y:S01]  /*1080*/  VIADD R3, R3, UR12 ;  /* 0x0000000c03037c36 */ /* 0x001fe20008000000 */
[----:B------:R-:W-:-:S06]  /*1090*/  I2I.S8.S32.SAT R13, R13 ;  /* 0x0000000d000d7238 */ /* 0x000fcc0000001000 */
[----:B------:R-:W0:Y:S01]  /*10a0*/  F2I.NTZ R11, R11 ;  /* 0x0000000b000b7305 */ /* 0x000e220000203100 */
[----:B------:R-:W-:Y:S02]  /*10b0*/  I2I.S8.S32.SAT R14, R14 ;  /* 0x0000000e000e7238 */ /* 0x000fe40000001000 */
[----:B------:R-:W-:-:S05]  /*10c0*/  PRMT R18, R12, 0x8880, RZ ;  /* 0x000088800c127816 */ /* 0x000fca00000000ff */
[----:B------:R-:W0:Y:S01]  /*10d0*/  F2I.NTZ R5, R5 ;  /* 0x0000000500057305 */ /* 0x000e220000203100 */
[----:B------:R-:W-:-:S07]  /*10e0*/  I2I.S8.S32.SAT R2, R2 ;  /* 0x0000000200027238 */ /* 0x000fce0000001000 */
[----:B------:R-:W0:Y:S01]  /*10f0*/  F2I.NTZ R7, R7 ;  /* 0x0000000700077305 */ /* 0x000e220000203100 */
[----:B------:R-:W-:Y:S01]  /*1100*/  I2I.S8.S32.SAT R17, R17 ;  /* 0x0000001100117238 */ /* 0x000fe20000001000 */
[----:B-1----:R-:W-:Y:S01]  /*1110*/  VIADD R8, R8, UR12 ;  /* 0x0000000c08087c36 */ /* 0x002fe20008000000 */
[----:B------:R-:W-:Y:S01]  /*1120*/  I2I.S8.S32.SAT R15, R15 ;  /* 0x0000000f000f7238 */ /* 0x000fe20000001000 */
[----:B--2---:R-:W-:Y:S01]  /*1130*/  VIADD R10, R10, UR12 ;  /* 0x0000000c0a0a7c36 */ /* 0x004fe20008000000 */
[----:B------:R-:W-:Y:S02]  /*1140*/  PRMT R16, R16, 0x8880, RZ ;  /* 0x0000888010107816 */ /* 0x000fe400000000ff */
[----:B------:R-:W-:Y:S02]  /*1150*/  PRMT R19, R13, 0x8880, RZ ;  /* 0x000088800d137816 */ /* 0x000fe400000000ff */
[----:B------:R-:W-:Y:S01]  /*1160*/  PRMT R20, R14, 0x8880, RZ ;  /* 0x000088800e147816 */ /* 0x000fe200000000ff */
[----:B------:R-:W-:Y:S01]  /*1170*/  IMAD.MOV.U32 R14, RZ, RZ, R18 ;  /* 0x000000ffff0e7224 */ /* 0x000fe200078e0012 */
[----:B------:R-:W-:Y:S01]  /*1180*/  I2I.S8.S32.SAT R3, R3 ;  /* 0x0000000300037238 */ /* 0x000fe20000001000 */
[----:B---3--:R-:W-:Y:S01]  /*1190*/  VIADD R4, R4, UR12 ;  /* 0x0000000c04047c36 */ /* 0x008fe20008000000 */
[----:B------:R-:W-:Y:S01]  /*11a0*/  PRMT R2, R2, 0x8880, RZ ;  /* 0x0000888002027816 */ /* 0x000fe200000000ff */
[----:B----4-:R-:W-:Y:S01]  /*11b0*/  VIADD R6, R6, UR12 ;  /* 0x0000000c06067c36 */ /* 0x010fe20008000000 */
[----:B------:R-:W-:Y:S01]  /*11c0*/  PRMT R17, R17, 0x8880, RZ ;  /* 0x0000888011117816 */ /* 0x000fe200000000ff */
[----:B------:R-:W-:Y:S01]  /*11d0*/  IMAD.MOV.U32 R12, RZ, RZ, R16 ;  /* 0x000000ffff0c7224 */ /* 0x000fe200078e0010 */
[----:B------:R-:W-:Y:S01]  /*11e0*/  PRMT R21, R15, 0x8880, RZ ;  /* 0x000088800f157816 */ /* 0x000fe200000000ff */
[----:B------:R-:W-:Y:S01]  /*11f0*/  IMAD.MOV.U32 R15, RZ, RZ, R19 ;  /* 0x000000ffff0f7224 */ /* 0x000fe200078e0013 */
[----:B------:R-:W-:Y:S01]  /*1200*/  PRMT R3, R3, 0x8880, RZ ;  /* 0x0000888003037816 */ /* 0x000fe200000000ff */
[----:B-----5:R-:W-:Y:S01]  /*1210*/  VIADD R9, R9, UR12 ;  /* 0x0000000c09097c36 */ /* 0x020fe20008000000 */
[----:B------:R-:W-:Y:S01]  /*1220*/  LOP3.LUT R2, R2, 0xff, RZ, 0xc0, !PT ;  /* 0x000000ff02027812 */ /* 0x000fe200078ec0ff */
[----:B0-----:R-:W-:Y:S01]  /*1230*/  VIADD R11, R11, UR12 ;  /* 0x0000000c0b0b7c36 */ /* 0x001fe20008000000 */
[----:B------:R-:W-:Y:S01]  /*1240*/  LOP3.LUT R14, R14, 0xff, RZ, 0xc0, !PT ;  /* 0x000000ff0e0e7812 */ /* 0x000fe200078ec0ff */
[----:B------:R-:W-:Y:S01]  /*1250*/  IMAD.MOV.U32 R16, RZ, RZ, R20 ;  /* 0x000000ffff107224 */ /* 0x000fe200078e0014 */
[----:B------:R-:W-:Y:S01]  /*1260*/  I2I.S8.S32.SAT R8, R8 ;  /* 0x0000000800087238 */ /* 0x000fe20000001000 */
[----:B------:R-:W-:Y:S01]  /*1270*/  VIADD R5, R5, UR12 ;  /* 0x0000000c05057c36 */ /* 0x000fe20008000000 */
[----:B------:R-:W-:Y:S01]  /*1280*/  I2I.S8.S32.SAT R10, R10 ;  /* 0x0000000a000a7238 */ /* 0x000fe20000001000 */
[----:B------:R-:W-:Y:S01]  /*1290*/  VIADD R7, R7, UR12 ;  /* 0x0000000c07077c36 */ /* 0x000fe20008000000 */
[----:B------:R-:W-:Y:S01]  /*12a0*/  I2I.S8.S32.SAT R4, R4 ;  /* 0x0000000400047238 */ /* 0x000fe20000001000 */
[----:B------:R-:W-:Y:S01]  /*12b0*/  IMAD.MOV.U32 R13, RZ, RZ, R17 ;  /* 0x000000ffff0d7224 */ /* 0x000fe200078e0011 */
[----:B------:R-:W-:Y:S01]  /*12c0*/  I2I.S8.S32.SAT R6, R6 ;  /* 0x0000000600067238 */ /* 0x000fe20000001000 */
[----:B------:R-:W-:Y:S01]  /*12d0*/  IMAD.MOV.U32 R17, RZ, RZ, R21 ;  /* 0x000000ffff117224 */ /* 0x000fe200078e0015 */
[----:B------:R-:W-:-:S02]  /*12e0*/  PRMT R2, R3, 0x7604, R2 ;  /* 0x0000760403027816 */ /* 0x000fc40000000002 */
[----:B------:R-:W-:Y:S02]  /*12f0*/  LOP3.LUT R18, R12, 0xff, RZ, 0xc0, !PT ;  /* 0x000000ff0c127812 */ /* 0x000fe400078ec0ff */
[----:B------:R-:W-:Y:S02]  /*1300*/  PRMT R3, R15, 0x7604, R14 ;  /* 0x000076040f037816 */ /* 0x000fe4000000000e */
[----:B------:R-:W-:Y:S02]  /*1310*/  I2I.S8.S32.SAT R9, R9 ;  /* 0x0000000900097238 */ /* 0x000fe40000001000 */
[----:B------:R-:W-:Y:S02]  /*1320*/  I2I.S8.S32.SAT R11, R11 ;  /* 0x0000000b000b7238 */ /* 0x000fe40000001000 */
[----:B------:R-:W-:Y:S02]  /*1330*/  PRMT R8, R8, 0x8880, RZ ;  /* 0x0000888008087816 */ /* 0x000fe400000000ff */
[----:B------:R-:W-:-:S02]  /*1340*/  PRMT R10, R10, 0x8880, RZ ;  /* 0x000088800a0a7816 */ /* 0x000fc400000000ff */
[----:B------:R-:W-:Y:S02]  /*1350*/  LOP3.LUT R12, R16, 0xff, RZ, 0xc0, !PT ;  /* 0x000000ff100c7812 */ /* 0x000fe400078ec0ff */
[----:B------:R-:W-:Y:S02]  /*1360*/  I2I.S8.S32.SAT R5, R5 ;  /* 0x0000000500057238 */ /* 0x000fe40000001000 */
[----:B------:R-:W-:Y:S02]  /*1370*/  PRMT R14, R4, 0x8880, RZ ;  /* 0x00008880040e7816 */ /* 0x000fe400000000ff */
[----:B------:R-:W-:Y:S02]  /*1380*/  I2I.S8.S32.SAT R7, R7 ;  /* 0x0000000700077238 */ /* 0x000fe40000001000 */
[----:B------:R-:W-:Y:S01]  /*1390*/  PRMT R16, R6, 0x8880, RZ ;  /* 0x0000888006107816 */ /* 0x000fe200000000ff */
[----:B------:R-:W-:Y:S01]  /*13a0*/  IMAD.MOV.U32 R4, RZ, RZ, R8 ;  /* 0x000000ffff047224 */ /* 0x000fe200078e0008 */
[----:B------:R-:W-:Y:S01]  /*13b0*/  PRMT R9, R9, 0x8880, RZ ;  /* 0x0000888009097816 */ /* 0x000fe200000000ff */
[----:B------:R-:W-:Y:S01]  /*13c0*/  IMAD.MOV.U32 R6, RZ, RZ, R10 ;  /* 0x000000ffff067224 */ /* 0x000fe200078e000a */
[----:B------:R-:W-:Y:S01]  /*13d0*/  PRMT R11, R11, 0x8880, RZ ;  /* 0x000088800b0b7816 */ /* 0x000fe200000000ff */
[----:B------:R-:W-:Y:S01]  /*13e0*/  IMAD.MOV.U32 R8, RZ, RZ, R14 ;  /* 0x000000ffff087224 */ /* 0x000fe200078e000e */
[----:B------:R-:W-:-:S02]  /*13f0*/  PRMT R12, R17, 0x7604, R12 ;  /* 0x00007604110c7816 */ /* 0x000fc4000000000c */
[----:B------:R-:W-:Y:S01]  /*1400*/  PRMT R15, R5, 0x8880, RZ ;  /* 0x00008880050f7816 */ /* 0x000fe200000000ff */
[----:B------:R-:W-:Y:S01]  /*1410*/  IMAD.MOV.U32 R10, RZ, RZ, R16 ;  /* 0x000000ffff0a7224 */ /* 0x000fe200078e0010 */
[----:B------:R-:W-:Y:S01]  /*1420*/  PRMT R17, R7, 0x8880, RZ ;  /* 0x0000888007117816 */ /* 0x000fe200000000ff */
[----:B------:R-:W-:Y:S01]  /*1430*/  IMAD.MOV.U32 R5, RZ, RZ, R9 ;  /* 0x000000ffff057224 */ /* 0x000fe200078e0009 */
[----:B------:R-:W-:Y:S01]  /*1440*/  LOP3.LUT R14, R6, 0xff, RZ, 0xc0, !PT ;  /* 0x000000ff060e7812 */ /* 0x000fe200078ec0ff */
[----:B------:R-:W-:Y:S01]  /*1450*/  IMAD.MOV.U32 R7, RZ, RZ, R11 ;  /* 0x000000ffff077224 */ /* 0x000fe200078e000b */
[----:B------:R-:W-:Y:S01]  /*1460*/  LOP3.LUT R8, R8, 0xff, RZ, 0xc0, !PT ;  /* 0x000000ff08087812 */ /* 0x000fe200078ec0ff */
[----:B------:R-:W-:Y:S01]  /*1470*/  IMAD.MOV.U32 R9, RZ, RZ, R15 ;  /* 0x000000ffff097224 */ /* 0x000fe200078e000f */
[----:B------:R-:W-:Y:S01]  /*1480*/  LOP3.LUT R4, R4, 0xff, RZ, 0xc0, !PT ;  /* 0x000000ff04047812 */ /* 0x000fe200078ec0ff */
[----:B------:R-:W-:Y:S01]  /*1490*/  IMAD.MOV.U32 R11, RZ, RZ, R17 ;  /* 0x000000ffff0b7224 */ /* 0x000fe200078e0011 */
        /* <DEDUP_REMOVED lines=17> */
.L_x_235:
        /* <DEDUP_REMOVED lines=13> */
.L_x_257:


//--------------------- .text._ZN4vllm31static_scaled_int8_quant_kernelIffEEvPKT_PaPKT0_i --------------------------
	.section	.text._ZN4vllm31static_scaled_int8_quant_kernelIffEEvPKT_PaPKT0_i,"ax",@progbits
	.align	128
        .global         _ZN4vllm31static_scaled_int8_quant_kernelIffEEvPKT_PaPKT0_i
        .type           _ZN4vllm31static_scaled_int8_quant_kernelIffEEvPKT_PaPKT0_i,@function
        .size           _ZN4vllm31static_scaled_int8_quant_kernelIffEEvPKT_PaPKT0_i,(.L_x_258 - _ZN4vllm31static_scaled_int8_quant_kernelIffEEvPKT_PaPKT0_i)
        .other          _ZN4vllm31static_scaled_int8_quant_kernelIffEEvPKT_PaPKT0_i,@"STO_CUDA_ENTRY STV_DEFAULT"
_ZN4vllm31static_scaled_int8_quant_kernelIffEEvPKT_PaPKT0_i:
.text._ZN4vllm31static_scaled_int8_quant_kernelIffEEvPKT_PaPKT0_i:
        /* <DEDUP_REMOVED lines=36> */
.L_x_239:
[----:B------:R-:W-:-:S04]  /*0240*/  IMAD.MOV.U32 R4, RZ, RZ, 0x4 ;  /* 0x00000004ff047424 */ /* 0x000fc800078e00ff */
[----:B------:R-:W-:-:S06]  /*0250*/  IMAD.WIDE R4, R3, R4, UR4 ;  /* 0x0000000403047e25 */ /* 0x000fcc000f8e0204 */
[----:B------:R-:W1:Y:S01]  /*0260*/  LDG.E R4, desc[UR14][R4.64] ;  /* 0x0000000e04047981 */ /* 0x000e62000c1e1900 */
[----:B--2---:R-:W-:-:S04]  /*0270*/  IADD3 R6, P0, R3, UR9, RZ ;  /* 0x0000000903067c10 */ /* 0x004fc8000ff1e0ff */
[C---:B------:R-:W-:Y:S01]  /*0280*/  LEA.HI.X.SX32 R7, R3.reuse, UR10, 0x1, P0 ;  /* 0x0000000a03077c11 */ /* 0x040fe200080f0eff */
[----:B------:R-:W-:-:S05]  /*0290*/  VIADD R3, R3, UR12 ;  /* 0x0000000c03037c36 */ /* 0x000fca0008000000 */
[----:B------:R-:W-:Y:S01]  /*02a0*/  ISETP.GE.AND P0, PT, R3, UR6, PT ;  /* 0x0000000603007c0c */ /* 0x000fe2000bf06270 */
[----:B-1----:R-:W-:-:S04]  /*02b0*/  FMUL.FTZ R8, R4, R11 ;  /* 0x0000000b04087220 */ /* 0x002fc80000410000 */
[----:B------:R-:W1:Y:S02]  /*02c0*/  F2I.S8.NTZ R9, R8 ;  /* 0x0000000800097305 */ /* 0x000e640000202100 */
[----:B-1----:R2:W-:Y:S06]  /*02d0*/  STG.E.U8 desc[UR14][R6.64], R9 ;  /* 0x0000000906007986 */ /* 0x0025ec000c10110e */
[----:B------:R-:W-:Y:S05]  /*02e0*/  @!P0 BRA `(.L_x_239) ;  /* 0xfffffffc00d48947 */ /* 0x000fea000383ffff */
.L_x_238:
[----:B------:R-:W-:Y:S05]  /*02f0*/  BSYNC B0 ;  /* 0x0000000000007941 */ /* 0x000fea0003800000 */
.L_x_237:
        /* <DEDUP_REMOVED lines=12> */
.L_x_242:
[----:B------:R-:W-:-:S04]  /*03c0*/  IMAD.MOV.U32 R23, RZ, RZ, 0x40 ;  /* 0x00000040ff177424 */ /* 0x000fc800078e00ff */
[----:B------:R-:W-:-:S05]  /*03d0*/  IMAD.WIDE R22, R2, R23, UR4 ;  /* 0x0000000402167e25 */ /* 0x000fca000f8e0217 */
[----:B-12---:R-:W2:Y:S04]  /*03e0*/  LDG.E.128 R4, desc[UR14][R22.64] ;  /* 0x0000000e16047981 */ /* 0x006ea8000c1e1d00 */
[----:B------:R-:W3:Y:S04]  /*03f0*/  LDG.E.128 R8, desc[UR14][R22.64+0x10] ;  /* 0x0000100e16087981 */ /* 0x000ee8000c1e1d00 */
[----:B------:R-:W4:Y:S04]  /*0400*/  LDG.E.128 R12, desc[UR14][R22.64+0x20] ;  /* 0x0000200e160c7981 */ /* 0x000f28000c1e1d00 */
[----:B------:R-:W4:Y:S01]  /*0410*/  LDG.E.128 R16, desc[UR14][R22.64+0x30] ;  /* 0x0000300e16107981 */ /* 0x000f22000c1e1d00 */
[----:B-----5:R-:W2:Y:S02]  /*0420*/  MUFU.RCP R20, R0 ;  /* 0x0000000000147308 */ /* 0x020ea40000001000 */
[-C--:B--2---:R-:W-:Y:S01]  /*0430*/  FMUL.FTZ R4, R4, R20.reuse ;  /* 0x0000001404047220 */ /* 0x084fe20000410000 */
[-C--:B------:R-:W-:Y:S01]  /*0440*/  FMUL.FTZ R6, R6, R20.reuse ;  /* 0x0000001406067220 */ /* 0x080fe20000410000 */
[-C--:B------:R-:W-:Y:S01]  /*0450*/  FMUL.FTZ R5, R5, R20.reuse ;  /* 0x0000001405057220 */ /* 0x080fe20000410000 */
[-C--:B------:R-:W-:Y:S01]  /*0460*/  FMUL.FTZ R7, R7, R20.reuse ;  /* 0x0000001407077220 */ /* 0x080fe20000410000 */
[-C--:B---3--:R-:W-:Y:S01]  /*0470*/  FMUL.FTZ R8, R8, R20.reuse ;  /* 0x0000001408087220 */ /* 0x088fe20000410000 */
[-C--:B------:R-:W-:Y:S01]  /*0480*/  FMUL.FTZ R10, R10, R20.reuse ;  /* 0x000000140a0a7220 */ /* 0x080fe20000410000 */
[-C--:B------:R-:W-:Y:S01]  /*0490*/  FMUL.FTZ R9, R9, R20.reuse ;  /* 0x0000001409097220 */ /* 0x080fe20000410000 */
[----:B------:R-:W1:Y:S01]  /*04a0*/  F2I.S8.NTZ R4, R4 ;  /* 0x0000000400047305 */ /* 0x000e620000202100 */
[-C--:B----4-:R-:W-:Y:S01]  /*04b0*/  FMUL.FTZ R12, R12, R20.reuse ;  /* 0x000000140c0c7220 */ /* 0x090fe20000410000 */
[-C--:B------:R-:W-:Y:S01]  /*04c0*/  FMUL.FTZ R14, R14, R20.reuse ;  /* 0x000000140e0e7220 */ /* 0x080fe20000410000 */
[-C--:B------:R-:W-:Y:S01]  /*04d0*/  FMUL.FTZ R11, R11, R20.reuse ;  /* 0x000000140b0b7220 */ /* 0x080fe20000410000 */
[-C--:B------:R-:W-:Y:S01]  /*04e0*/  FMUL.FTZ R13, R13, R20.reuse ;  /* 0x000000140d0d7220 */ /* 0x080fe20000410000 */
[-C--:B------:R-:W-:Y:S01]  /*04f0*/  FMUL.FTZ R21, R16, R20.reuse ;  /* 0x0000001410157220 */ /* 0x080fe20000410000 */
[-C--:B------:R-:W-:Y:S01]  /*0500*/  FMUL.FTZ R18, R18, R20.reuse ;  /* 0x0000001412127220 */ /* 0x080fe20000410000 */
[-C--:B------:R-:W-:Y:S01]  /*0510*/  FMUL.FTZ R16, R17, R20.reuse ;  /* 0x0000001411107220 */ /* 0x080fe20000410000 */
[----:B------:R-:W2:Y:S01]  /*0520*/  F2I.S8.NTZ R8, R8 ;  /* 0x0000000800087305 */ /* 0x000ea20000202100 */
[-C--:B------:R-:W-:Y:S01]  /*0530*/  FMUL.FTZ R15, R15, R20.reuse ;  /* 0x000000140f0f7220 */ /* 0x080fe20000410000 */
[----:B------:R-:W-:Y:S01]  /*0540*/  FMUL.FTZ R17, R19, R20 ;  /* 0x0000001413117220 */ /* 0x000fe20000410000 */
[----:B-1----:R-:W-:-:S05]  /*0550*/  LOP3.LUT R4, R4, 0xff, RZ, 0xc0, !PT ;  /* 0x000000ff04047812 */ /* 0x002fca00078ec0ff */
[----:B------:R-:W1:Y:S01]  /*0560*/  F2I.S8.NTZ R6, R6 ;  /* 0x0000000600067305 */ /* 0x000e620000202100 */
[----:B--2---:R-:W-:-:S07]  /*0570*/  LOP3.LUT R8, R8, 0xff, RZ, 0xc0, !PT ;  /* 0x000000ff08087812 */ /* 0x004fce00078ec0ff */
[----:B------:R-:W2:Y:S01]  /*0580*/  F2I.S8.NTZ R10, R10 ;  /* 0x0000000a000a7305 */ /* 0x000ea20000202100 */
[----:B-1----:R-:W-:-:S07]  /*0590*/  LOP3.LUT R6, R6, 0xff, RZ, 0xc0, !PT ;  /* 0x000000ff06067812 */ /* 0x002fce00078ec0ff */
        /* <DEDUP_REMOVED lines=11> */
[----:B-1----:R-:W-:-:S07]  /*0650*/  PRMT R4, R5, 0x7604, R4 ;  /* 0x0000760405047816 */ /* 0x002fce0000000004 */
[----:B------:R-:W1:Y:S01]  /*0660*/  F2I.S8.NTZ R7, R7 ;  /* 0x0000000700077305 */ /* 0x000e620000202100 */
[----:B--2---:R-:W-:-:S07]  /*0670*/  PRMT R5, R9, 0x7604, R8 ;  /* 0x0000760409057816 */ /* 0x004fce0000000008 */
[----:B------:R-:W2:Y:S01]  /*0680*/  F2I.S8.NTZ R11, R11 ;  /* 0x0000000b000b7305 */ /* 0x000ea20000202100 */
[----:B------:R-:W-:Y:S01]  /*0690*/  MOV R9, UR6 ;  /* 0x0000000600097c02 */ /* 0x000fe20008000f00 */
[----:B------:R-:W-:-:S04]  /*06a0*/  IMAD.U32 R8, RZ, RZ, UR8 ;  /* 0x00000008ff087e24 */ /* 0x000fc8000f8e00ff */
[C---:B------:R-:W-:Y:S01]  /*06b0*/  IMAD.WIDE R8, R2.reuse, 0x10, R8 ;  /* 0x0000001002087825 */ /* 0x040fe200078e0208 */
[----:B-1----:R-:W-:Y:S01]  /*06c0*/  PRMT R19, R7, 0x7604, R6 ;  /* 0x0000760407137816 */ /* 0x002fe20000000006 */
[----:B------:R-:W1:Y:S02]  /*06d0*/  F2I.S8.NTZ R13, R13 ;  /* 0x0000000d000d7305 */ /* 0x000e640000202100 */
[----:B------:R-:W-:Y:S01]  /*06e0*/  VIADD R2, R2, UR12 ;  /* 0x0000000c02027c36 */ /* 0x000fe20008000000 */
[----:B------:R-:W-:Y:S02]  /*06f0*/  PRMT R4, R19, 0x1054, R4 ;  /* 0x0000105413047816 */ /* 0x000fe40000000004 */
[----:B--2---:R-:W-:-:S03]  /*0700*/  PRMT R10, R11, 0x7604, R10 ;  /* 0x000076040b0a7816 */ /* 0x004fc6000000000a */
[----:B------:R-:W2:Y:S01]  /*0710*/  F2I.S8.NTZ R15, R15 ;  /* 0x0000000f000f7305 */ /* 0x000ea20000202100 */
[----:B------:R-:W-:Y:S02]  /*0720*/  ISETP.GE.AND P1, PT, R2, UR7, PT ;  /* 0x0000000702007c0c */ /* 0x000fe4000bf26270 */
[----:B------:R-:W-:Y:S02]  /*0730*/  PRMT R5, R10, 0x1054, R5 ;  /* 0x000010540a057816 */ /* 0x000fe40000000005 */
[----:B-1----:R-:W-:-:S03]  /*0740*/  PRMT R6, R13, 0x7604, R12 ;  /* 0x000076040d067816 */ /* 0x002fc6000000000c */
[----:B------:R-:W1:Y:S01]  /*0750*/  F2I.S8.NTZ R16, R16 ;  /* 0x0000001000107305 */ /* 0x000e620000202100 */
[----:B--2---:R-:W-:-:S07]  /*0760*/  PRMT R15, R15, 0x7604, R14 ;  /* 0x000076040f0f7816 */ /* 0x004fce000000000e */
[----:B------:R-:W2:Y:S01]  /*0770*/  F2I.S8.NTZ R17, R17 ;  /* 0x0000001100117305 */ /* 0x000ea20000202100 */
[----:B------:R-:W-:Y:S02]  /*0780*/  PRMT R6, R15, 0x1054, R6 ;  /* 0x000010540f067816 */ /* 0x000fe40000000006 */
[----:B-1----:R-:W-:Y:S02]  /*0790*/  PRMT R7, R16, 0x7604, R21 ;  /* 0x0000760410077816 */ /* 0x002fe40000000015 */
[----:B--2---:R-:W-:-:S04]  /*07a0*/  PRMT R18, R17, 0x7604, R18 ;  /* 0x0000760411127816 */ /* 0x004fc80000000012 */
[----:B------:R-:W-:-:S05]  /*07b0*/  PRMT R7, R18, 0x1054, R7 ;  /* 0x0000105412077816 */ /* 0x000fca0000000007 */
[----:B------:R1:W-:Y:S01]  /*07c0*/  STG.E.128 desc[UR14][R8.64], R4 ;  /* 0x0000000408007986 */ /* 0x0003e2000c101d0e */
[----:B------:R-:W-:Y:S05]  /*07d0*/  @!P1 BRA `(.L_x_242) ;  /* 0xfffffff800f89947 */ /* 0x000fea000383ffff */
.L_x_241:
[----:B------:R-:W-:Y:S05]  /*07e0*/  BSYNC B0 ;  /* 0x0000000000007941 */ /* 0x000fea0003800000 */
.L_x_240:
[----:B------:R-:W-:Y:S05]  /*07f0*/  @P0 EXIT ;  /* 0x000000000000094d */ /* 0x000fea0003800000 */
[----:B-12--5:R1:W2:Y:S01]  /*0800*/  MUFU.RCP R9, R0 ;  /* 0x0000000000097308 */ /* 0x0262a20000001000 */
[----:B------:R-:W-:-:S07]  /*0810*/  IMAD.MOV.U32 R6, RZ, RZ, R3 ;  /* 0x000000ffff067224 */ /* 0x000fce00078e0003 */
.L_x_243:
[----:B------:R-:W-:-:S04]  /*0820*/  IMAD.MOV.U32 R3, RZ, RZ, 0x4 ;  /* 0x00000004ff037424 */ /* 0x000fc800078e00ff */
[----:B------:R-:W-:-:S06]  /*0830*/  IMAD.WIDE R2, R6, R3, UR4 ;  /* 0x0000000406027e25 */ /* 0x000fcc000f8e0203 */
[----:B------:R-:W0:Y:S01]  /*0840*/  LDG.E R2, desc[UR14][R2.64] ;  /* 0x0000000e02027981 */ /* 0x000e22000c1e1900 */
[----:B---3--:R-:W-:-:S04]  /*0850*/  IADD3 R4, P0, R6, UR8, RZ ;  /* 0x0000000806047c10 */ /* 0x008fc8000ff1e0ff */
[C---:B------:R-:W-:Y:S01]  /*0860*/  LEA.HI.X.SX32 R5, R6.reuse, UR6, 0x1, P0 ;  /* 0x0000000606057c11 */ /* 0x040fe200080f0eff */
[----:B------:R-:W-:-:S05]  /*0870*/  VIADD R6, R6, UR12 ;  /* 0x0000000c06067c36 */ /* 0x000fca0008000000 */
[----:B------:R-:W-:Y:S01]  /*0880*/  ISETP.GE.AND P0, PT, R6, UR11, PT ;  /* 0x0000000b06007c0c */ /* 0x000fe2000bf06270 */
[----:B012---:R-:W-:-:S04]  /*0890*/  FMUL.FTZ R0, R2, R9 ;  /* 0x0000000902007220 */ /* 0x007fc80000410000 */
[----:B------:R-:W0:Y:S02]  /*08a0*/  F2I.S8.NTZ R7, R0 ;  /* 0x0000000000077305 */ /* 0x000e240000202100 */
[----:B0-----:R3:W-:Y:S06]  /*08b0*/  STG.E.U8 desc[UR14][R4.64], R7 ;  /* 0x0000000704007986 */ /* 0x0017ec000c10110e */
[----:B------:R-:W-:Y:S05]  /*08c0*/  @!P0 BRA `(.L_x_243) ;  /* 0xfffffffc00d48947 */ /* 0x000fea000383ffff */
[----:B------:R-:W-:Y:S05]  /*08d0*/  EXIT ;  /* 0x000000000000794d */ /* 0x000fea0003800000 */
.L_x_236:
[----:B------:R-:W-:-:S04]  /*08e0*/  USHF.R.S32.HI UR6, URZ, 0x1f, UR16 ;  /* 0x0000001f3f067899 */ /* 0x000fc80008011410 */
[----:B------:R-:W-:-:S04]  /*08f0*/  ULEA.HI UR6, UR6, UR16, URZ, 0x4 ;  /* 0x0000001006067291 */ /* 0x000fc8000f8f203f */
[----:B------:R-:W-:-:S06]  /*0900*/  USHF.R.S32.HI UR8, URZ, 0x4, UR6 ;  /* 0x000000043f087899 */ /* 0x000fcc0008011406 */
[----:B------:R-:W-:-:S13]  /*0910*/  ISETP.GE.AND P0, PT, R2, UR8, PT ;  /* 0x0000000802007c0c */ /* 0x000fda000bf06270 */
[----:B------:R-:W-:Y:S05]  /*0920*/  @P0 EXIT ;  /* 0x000000000000094d */ /* 0x000fea0003800000 */
.L_x_244:
[----:B------:R-:W-:-:S10]  /*0930*/  HFMA2.MMA R21, -RZ, RZ, 0, 3.814697265625e-06 ;  /* 0x00000040ff157435 */ /* 0x000fd400000001ff */
[----:B------:R-:W-:-:S05]  /*0940*/  IMAD.WIDE R20, R2, R21, UR4 ;  /* 0x0000000402147e25 */ /* 0x000fca000f8e0215 */
[----:B0-----:R-:W2:Y:S04]  /*0950*/  LDG.E.128 R8, desc[UR14][R20.64+0x10] ;  /* 0x0000100e14087981 */ /* 0x001ea8000c1e1d00 */
[----:B------:R-:W3:Y:S04]  /*0960*/  LDG.E.128 R4, desc[UR14][R20.64+0x20] ;  /* 0x0000200e14047981 */ /* 0x000ee8000c1e1d00 */
[----:B------:R-:W4:Y:S04]  /*0970*/  LDG.E.128 R12, desc[UR14][R20.64+0x30] ;  /* 0x0000300e140c7981 */ /* 0x000f28000c1e1d00 */
[----:B------:R3:W4:Y:S01]  /*0980*/  LDG.E.128 R16, desc[UR14][R20.64] ;  /* 0x0000000e14107981 */ /* 0x000722000c1e1d00 */
[----:B-----5:R-:W2:Y:S01]  /*0990*/  MUFU.RCP R3, R0 ;  /* 0x0000000000037308 */ /* 0x020ea20000001000 */
[----:B------:R-:W-:Y:S01]  /*09a0*/  UMOV UR6, UR9 ;  /* 0x0000000900067c82 */ /* 0x000fe20008000000 */
[----:B------:R-:W-:Y:S01]  /*09b0*/  UMOV UR7, UR10 ;  /* 0x0000000a00077c82 */ /* 0x000fe20008000000 */
[-C--:B--2---:R-:W-:Y:S01]  /*09c0*/  FMUL.FTZ R8, R8, R3.reuse ;  /* 0x0000000308087220 */ /* 0x084fe20000410000 */
[-C--:B------:R-:W-:Y:S01]  /*09d0*/  FMUL.FTZ R10, R10, R3.reuse ;  /* 0x000000030a0a7220 */ /* 0x080fe20000410000 */
[-C--:B------:R-:W-:Y:S01]  /*09e0*/  FMUL.FTZ R9, R9, R3.reuse ;  /* 0x0000000309097220 */ /* 0x080fe20000410000 */
[-C--:B---3--:R-:W-:Y:S01]  /*09f0*/  FMUL.FTZ R20, R6, R3.reuse ;  /* 0x0000000306147220 */ /* 0x088fe20000410000 */
[-C--:B------:R-:W-:Y:S01]  /*0a00*/  FMUL.FTZ R6, R7, R3.reuse ;  /* 0x0000000307067220 */ /* 0x080fe20000410000 */
[-C--:B------:R-:W-:Y:S01]  /*0a10*/  FMUL.FTZ R11, R11, R3.reuse ;  /* 0x000000030b0b7220 */ /* 0x080fe20000410000 */
[-C--:B------:R-:W-:Y:S01]  /*0a20*/  FMUL.FTZ R4, R4, R3.reuse ;  /* 0x0000000304047220 */ /* 0x080fe20000410000 */
[-C--:B----4-:R-:W-:Y:S01]  /*0a30*/  FMUL.FTZ R7, R13, R3.reuse ;  /* 0x000000030d077220 */ /* 0x090fe20000410000 */
[----:B------:R-:W0:Y:S01]  /*0a40*/  F2I.S8.NTZ R8, R8 ;  /* 0x0000000800087305 */ /* 0x000e220000202100 */
[-C--:B------:R-:W-:Y:S01]  /*0a50*/  FMUL.FTZ R12, R12, R3.reuse ;  /* 0x000000030c0c7220 */ /* 0x080fe20000410000 */
[-C--:B------:R-:W-:Y:S01]  /*0a60*/  FMUL.FTZ R13, R14, R3.reuse ;  /* 0x000000030e0d7220 */ /* 0x080fe20000410000 */
[-C--:B------:R-:W-:Y:S01]  /*0a70*/  FMUL.FTZ R16, R16, R3.reuse ;  /* 0x0000000310107220 */ /* 0x080fe20000410000 */
[-C--:B------:R-:W-:Y:S01]  /*0a80*/  FMUL.FTZ R18, R18, R3.reuse ;  /* 0x0000000312127220 */ /* 0x080fe20000410000 */
[-C--:B------:R-:W-:Y:S01]  /*0a90*/  FMUL.FTZ R17, R17, R3.reuse ;  /* 0x0000000311117220 */ /* 0x080fe20000410000 */
[----:B------:R-:W-:-:S02]  /*0aa0*/  FMUL.FTZ R19, R19, R3 ;  /* 0x0000000313137220 */ /* 0x000fc40000410000 */
[----:B------:R-:W1:Y:S01]  /*0ab0*/  F2I.S8.NTZ R10, R10 ;  /* 0x0000000a000a7305 */ /* 0x000e620000202100 */
[-C--:B------:R-:W-:Y:S01]  /*0ac0*/  FMUL.FTZ R5, R5, R3.reuse ;  /* 0x0000000305057220 */ /* 0x080fe20000410000 */
[----:B------:R-:W-:-:S06]  /*0ad0*/  FMUL.FTZ R3, R15, R3 ;  /* 0x000000030f037220 */ /* 0x000fcc0000410000 */
[----:B------:R-:W2:Y:S08]  /*0ae0*/  F2I.S8.NTZ R9, R9 ;  /* 0x0000000900097305 */ /* 0x000eb00000202100 */
[----:B------:R-:W3:Y:S08]  /*0af0*/  F2I.S8.NTZ R11, R11 ;  /* 0x0000000b000b7305 */ /* 0x000ef00000202100 */
[----:B------:R-:W4:Y:S08]  /*0b00*/  F2I.S8.NTZ R4, R4 ;  /* 0x0000000400047305 */ /* 0x000f300000202100 */
[----:B------:R-:W4:Y:S08]  /*0b10*/  F2I.S8.NTZ R20, R20 ;  /* 0x0000001400147305 */ /* 0x000f300000202100 */
[----:B------:R-:W4:Y:S08]  /*0b20*/  F2I.S8.NTZ R12, R12 ;  /* 0x0000000c000c7305 */ /* 0x000f300000202100 */
[----:B------:R-:W4:Y:S08]  /*0b30*/  F2I.S8.NTZ R13, R13 ;  /* 0x0000000d000d7305 */ /* 0x000f300000202100 */
[----:B------:R-:W4:Y:S08]  /*0b40*/  F2I.S8.NTZ R16, R16 ;  /* 0x0000001000107305 */ /* 0x000f300000202100 */
[----:B------:R-:W4:Y:S01]  /*0b50*/  F2I.S8.NTZ R18, R18 ;  /* 0x0000001200127305 */ /* 0x000f220000202100 */
[----:B0-----:R-:W-:-:S07]  /*0b60*/  LOP3.LUT R8, R8, 0xff, RZ, 0xc0, !PT ;  /* 0x000000ff08087812 */ /* 0x001fce00078ec0ff */
[----:B------:R-:W0:Y:S01]  /*0b70*/  F2I.S8.NTZ R5, R5 ;  /* 0x0000000500057305 */ /* 0x000e220000202100 */
[----:B-1----:R-:W-:-:S07]  /*0b80*/  LOP3.LUT R14, R10, 0xff, RZ, 0xc0, !PT ;  /* 0x000000ff0a0e7812 */ /* 0x002fce00078ec0ff */
[----:B------:R-:W1:Y:S08]  /*0b90*/  F2I.S8.NTZ R6, R6 ;  /* 0x0000000600067305 */ /* 0x000e700000202100 */
[----:B------:R-:W1:Y:S08]  /*0ba0*/  F2I.S8.NTZ R7, R7 ;  /* 0x0000000700077305 */ /* 0x000e700000202100 */
[----:B------:R-:W1:Y:S08]  /*0bb0*/  F2I.S8.NTZ R3, R3 ;  /* 0x0000000300037305 */ /* 0x000e700000202100 */
[----:B------:R-:W1:Y:S08]  /*0bc0*/  F2I.S8.NTZ R17, R17 ;  /* 0x0000001100117305 */ /* 0x000e700000202100 */
[----:B------:R-:W1:Y:S01]  /*0bd0*/  F2I.S8.NTZ R19, R19 ;  /* 0x0000001300137305 */ /* 0x000e620000202100 */
[----:B--2---:R-:W-:-:S02]  /*0be0*/  PRMT R10, R9, 0x7604, R8 ;  /* 0x00007604090a7816 */ /* 0x004fc40000000008 */
[----:B---3--:R-:W-:Y:S02]  /*0bf0*/  PRMT R15, R11, 0x7604, R14 ;  /* 0x000076040b0f7816 */ /* 0x008fe4000000000e */
[----:B----4-:R-:W-:Y:S02]  /*0c00*/  LOP3.LUT R8, R4, 0xff, RZ, 0xc0, !PT ;  /* 0x000000ff04087812 */ /* 0x010fe400078ec0ff */
[----:B------:R-:W-:Y:S02]  /*0c10*/  LOP3.LUT R11, R20, 0xff, RZ, 0xc0, !PT ;  /* 0x000000ff140b7812 */ /* 0x000fe400078ec0ff */
[----:B------:R-:W-:Y:S02]  /*0c20*/  LOP3.LUT R12, R12, 0xff, RZ, 0xc0, !PT ;  /* 0x000000ff0c0c7812 */ /* 0x000fe400078ec0ff */
[----:B------:R-:W-:Y:S02]  /*0c30*/  LOP3.LUT R4, R13, 0xff, RZ, 0xc0, !PT ;  /* 0x000000ff0d047812 */ /* 0x000fe400078ec0ff */
[----:B------:R-:W-:-:S02]  /*0c40*/  LOP3.LUT R16, R16, 0xff, RZ, 0xc0, !PT ;  /* 0x000000ff10107812 */ /* 0x000fc400078ec0ff */
[----:B------:R-:W-:Y:S02]  /*0c50*/  LOP3.LUT R18, R18, 0xff, RZ, 0xc0, !PT ;  /* 0x000000ff12127812 */ /* 0x000fe400078ec0ff */
[----:B0-----:R-:W-:Y:S02]  /*0c60*/  PRMT R9, R5, 0x7604, R8 ;  /* 0x0000760405097816 */ /* 0x001fe40000000008 */
[----:B-1----:R-:W-:Y:S02]  /*0c70*/  PRMT R6, R6, 0x7604, R11 ;  /* 0x0000760406067816 */ /* 0x002fe4000000000b */
[----:B------:R-:W-:Y:S02]  /*0c80*/  PRMT R7, R7, 0x7604, R12 ;  /* 0x0000760407077816 */ /* 0x000fe4000000000c */
[----:B------:R-:W-:Y:S01]  /*0c90*/  PRMT R8, R3, 0x7604, R4 ;  /* 0x0000760403087816 */ /* 0x000fe20000000004 */
[----:B------:R-:W-:Y:S01]  /*0ca0*/  IMAD.MOV.U32 R3, RZ, RZ, 0x10 ;  /* 0x00000010ff037424 */ /* 0x000fe200078e00ff */
[----:B------:R-:W-:-:S02]  /*0cb0*/  PRMT R16, R17, 0x7604, R16 ;  /* 0x0000760411107816 */ /* 0x000fc40000000010 */
[----:B------:R-:W-:Y:S02]  /*0cc0*/  PRMT R19, R19, 0x7604, R18 ;  /* 0x0000760413137816 */ /* 0x000fe40000000012 */
[----:B------:R-:W-:Y:S02]  /*0cd0*/  PRMT R6, R6, 0x1054, R9 ;  /* 0x0000105406067816 */ /* 0x000fe40000000009 */
[----:B------:R-:W-:Y:S01]  /*0ce0*/  PRMT R7, R8, 0x1054, R7 ;  /* 0x0000105408077816 */ /* 0x000fe20000000007 */
[C---:B------:R-:W-:Y:S01]  /*0cf0*/  IMAD.WIDE R8, R2.reuse, R3, UR6 ;  /* 0x0000000602087e25 */ /* 0x040fe2000f8e0203 */
[----:B------:R-:W-:Y:S02]  /*0d00*/  PRMT R4, R19, 0x1054, R16 ;  /* 0x0000105413047816 */ /* 0x000fe40000000010 */
[----:B------:R-:W-:Y:S01]  /*0d10*/  PRMT R5, R15, 0x1054, R10 ;  /* 0x000010540f057816 */ /* 0x000fe2000000000a */
[----:B------:R-:W-:-:S04]  /*0d20*/  VIADD R2, R2, UR12 ;  /* 0x0000000c02027c36 */ /* 0x000fc80008000000 */
[----:B------:R0:W-:Y:S01]  /*0d30*/  STG.E.128 desc[UR14][R8.64], R4 ;  /* 0x0000000408007986 */ /* 0x0001e2000c101d0e */
[----:B------:R-:W-:-:S13]  /*0d40*/  ISETP.GE.AND P0, PT, R2, UR8, PT ;  /* 0x0000000802007c0c */ /* 0x000fda000bf06270 */
[----:B------:R-:W-:Y:S05]  /*0d50*/  @!P0 BRA `(.L_x_244) ;  /* 0xfffffff800f48947 */ /* 0x000fea000383ffff */
[----:B------:R-:W-:Y:S05]  /*0d60*/  EXIT ;  /* 0x000000000000794d */ /* 0x000fea0003800000 */
.L_x_245:
        /* <DEDUP_REMOVED lines=9> */
.L_x_258:


//--------------------- .text._ZN3cub17CUB_300001_SM_9006detail11EmptyKernelIvEEvv --------------------------
	.section	.text._ZN3cub17CUB_300001_SM_9006detail11EmptyKernelIvEEvv,"ax",@progbits
	.align	128
        .global         _ZN3cub17CUB_300001_SM_9006detail11EmptyKernelIvEEvv
        .type           _ZN3cub17CUB_300001_SM_9006detail11EmptyKernelIvEEvv,@function
        .size           _ZN3cub17CUB_300001_SM_9006detail11EmptyKernelIvEEvv,(.L_x_259 - _ZN3cub17CUB_300001_SM_9006detail11EmptyKernelIvEEvv)
        .other          _ZN3cub17CUB_300001_SM_9006detail11EmptyKernelIvEEvv,@"STO_CUDA_ENTRY STV_DEFAULT"
_ZN3cub17CUB_300001_SM_9006detail11EmptyKernelIvEEvv:
.text._ZN3cub17CUB_300001_SM_9006detail11EmptyKernelIvEEvv:
[----:B------:R-:W-:Y:S01]  /*0000*/  LDC R1, c[0x0][0x28] ;  /* 0x00000a00ff017b82 */ /* 0x000fe20000000800 */
[----:B------:R-:W-:Y:S05]  /*0010*/  EXIT ;  /* 0x000000000000794d */ /* 0x000fea0003800000 */
.L_x_246:
        /* <DEDUP_REMOVED lines=14> */
.L_x_259:


//--------------------- .nv.shared._ZN4vllm36dynamic_scaled_int8_azp_quant_kernelIN3c108BFloat16EfiEEvPKT_PaPT0_PT1_i --------------------------
	.section	.nv.shared._ZN4vllm36dynamic_scaled_int8_azp_quant_kernelIN3c108BFloat16EfiEEvPKT_PaPT0_PT1_i,"aw",@nobits
	.sectionflags	@""
	.align	4
.nv.shared._ZN4vllm36dynamic_scaled_int8_azp_quant_kernelIN3c108BFloat16EfiEEvPKT_PaPT0_PT1_i:
	.zero		1112


//--------------------- .nv.shared.reserved.0     --------------------------
	.section	.nv.shared.reserved.0,"aw",@nobits
	.weak		__nv_reservedSMEM_offset_0_alias
	.size		__nv_reservedSMEM_offset_0_alias, 0, 0
	.other		__nv_reservedSMEM_offset_0_alias,@"STO_CUDA_RESERVED_SHARED STV_DEFAULT"
__nv_reservedSMEM_offset_0_alias:
	.zero		0


//--------------------- .nv.global                --------------------------
	.section	.nv.global,"aw",@nobits
.nv.global:
	.type		_ZN46_INTERNAL_cca0ce3b_15_scaled_quant_cu_f2eb58cb6thrust23THRUST_300001_SM_900_NS12placeholders2_5E,@object
	.size		_ZN46_INTERNAL_cca0ce3b_15_scaled_quant_cu_f2eb58cb6thrust23THRUST_300001_SM_900_NS12placeholders2_5E,(_ZN46_INTERNAL_cca0ce3b_15_scaled_quant_cu_f2eb58cb4cuda3std3__45__cpo6cbeginE - _ZN46_INTERNAL_cca0ce3b_15_scaled_quant_cu_f2eb58cb6thrust23THRUST_300001_SM_900_NS12placeholders2_5E)
_ZN46_INTERNAL_cca0ce3b_15_scaled_quant_cu_f2eb58cb6thrust23THRUST_300001_SM_900_NS12placeholders2_5E:
	.zero		1
	.type		_ZN46_INTERNAL_cca0ce3b_15_scaled_quant_cu_f2eb58cb4cuda3std3__45__cpo6cbeginE,@object
	.size		_ZN46_INTERNAL_cca0ce3b_15_scaled_quant_cu_f2eb58cb4cuda3std3__45__cpo6cbeginE,(_ZN46_INTERNAL_cca0ce3b_15_scaled_quant_cu_f2eb58cb4cuda3std6ranges3__45__cpo6cbeginE - _ZN46_INTERNAL_cca0ce3b_15_scaled_quant_cu_f2eb58cb4cuda3std3__45__cpo6cbeginE)
_ZN46_INTERNAL_cca0ce3b_15_scaled_quant_cu_f2eb58cb4cuda3std3__45__cpo6cbeginE:
	.zero		1
	.type		_ZN46_INTERNAL_cca0ce3b_15_scaled_quant_cu_f2eb58cb4cuda3std6ranges3__45__cpo6cbeginE,@object
	.size		_ZN46_INTERNAL_cca0ce3b_15_scaled_quant_cu_f2eb58cb4cuda3std6ranges3__45__cpo6cbeginE,(_ZN46_INTERNAL_cca0ce3b_15_scaled_quant_cu_f2eb58cb4cuda3std3__48in_placeE - _ZN46_INTERNAL_cca0ce3b_15_scaled_quant_cu_f2eb58cb4cuda3std6ranges3__45__cpo6cbeginE)
_ZN46_INTERNAL_cca0ce3b_15_scaled_quant_cu_f2eb58cb4cuda3std6ranges3__45__cpo6cbeginE:
	.zero		1
	.type		_ZN46_INTERNAL_cca0ce3b_15_scaled_quant_cu_f2eb58cb4cuda3std3__48in_placeE,@object
	.size		_ZN46_INTERNAL_cca0ce3b_15_scaled_quant_cu_f2eb58cb4cuda3std3__48in_placeE,(_ZN46_INTERNAL_cca0ce3b_15_scaled_quant_cu_f2eb58cb4cuda3std6ranges3__45__cpo4sizeE - _ZN46_INTERNAL_cca0ce3b_15_scaled_quant_cu_f2eb58cb4cuda3std3__48in_placeE)
_ZN46_INTERNAL_cca0ce3b_15_scaled_quant_cu_f2eb58cb4cuda3std3__48in_placeE:
	.zero		1
	.type		_ZN46_INTERNAL_cca0ce3b_15_scaled_quant_cu_f2eb58cb4cuda3std6ranges3__45__cpo4sizeE,@object
	.size		_ZN46_INTERNAL_cca0ce3b_15_scaled_quant_cu_f2eb58cb4cuda3std6ranges3__45__cpo4sizeE,(_ZN46_INTERNAL_cca0ce3b_15_scaled_quant_cu_f2eb58cb6thrust23THRUST_300001_SM_900_NS12placeholders2_9E - _ZN46_INTERNAL_cca0ce3b_15_scaled_quant_cu_f2eb58cb4cuda3std6ranges3__45__cpo4sizeE)
_ZN46_INTERNAL_cca0ce3b_15_scaled_quant_cu_f2eb58cb4cuda3std6ranges3__45__cpo4sizeE:
	.zero		1
	.type		_ZN46_INTERNAL_cca0ce3b_15_scaled_quant_cu_f2eb58cb6thrust23THRUST_300001_SM_900_NS12placeholders2_9E,@object
	.size		_ZN46_INTERNAL_cca0ce3b_15_scaled_quant_cu_f2eb58cb6thrust23THRUST_300001_SM_900_NS12placeholders2_9E,(_ZN46_INTERNAL_cca0ce3b_15_scaled_quant_cu_f2eb58cb4cuda3std3__45__cpo7crbeginE - _ZN46_INTERNAL_cca0ce3b_15_scaled_quant_cu_f2eb58cb6thrust23THRUST_300001_SM_900_NS12placeholders2_9E)
_ZN46_INTERNAL_cca0ce3b_15_scaled_quant_cu_f2eb58cb6thrust23THRUST_300001_SM_900_NS12placeholders2_9E:
	.zero		1
	.type		_ZN46_INTERNAL_cca0ce3b_15_scaled_quant_cu_f2eb58cb4cuda3std3__45__cpo7crbeginE,@object
	.size		_ZN46_INTERNAL_cca0ce3b_15_scaled_quant_cu_f2eb58cb4cuda3std3__45__cpo7crbeginE,(_ZN46_INTERNAL_cca0ce3b_15_scaled_quant_cu_f2eb58cb4cuda3std6ranges3__45__cpo4nextE - _ZN46_INTERNAL_cca0ce3b_15_scaled_quant_cu_f2eb58cb4cuda3std3__45__cpo7crbeginE)
_ZN46_INTERNAL_cca0ce3b_15_scaled_quant_cu_f2eb58cb4cuda3std3__45__cpo7crbeginE:
	.zero		1
	.type		_ZN46_INTERNAL_cca0ce3b_15_scaled_quant_cu_f2eb58cb4cuda3std6ranges3__45__cpo4nextE,@object
	.size		_ZN46_INTERNAL_cca0ce3b_15_scaled_quant_cu_f2eb58cb4cuda3std6ranges3__45__cpo4nextE,(_ZN46_INTERNAL_cca0ce3b_15_scaled_quant_cu_f2eb58cb4cuda3std6ranges3__45__cpo4swapE - _ZN46_INTERNAL_cca0ce3b_15_scaled_quant_cu_f2eb58cb4cuda3std6ranges3__45__cpo4nextE)
_ZN46_INTERNAL_cca0ce3b_15_scaled_quant_cu_f2eb58cb4cuda3std6ranges3__45__cpo4nextE:
	.zero		1
	.type		_ZN46_INTERNAL_cca0ce3b_15_scaled_quant_cu_f2eb58cb4cuda3std6ranges3__45__cpo4swapE,@object
	.size		_ZN46_INTERNAL_cca0ce3b_15_scaled_quant_cu_f2eb58cb4cuda3std6ranges3__45__cpo4swapE,(_ZN46_INTERNAL_cca0ce3b_15_scaled_quant_cu_f2eb58cb6thrust23THRUST_300001_SM_900_NS12placeholders2_1E - _ZN46_INTERNAL_cca0ce3b_15_scaled_quant_cu_f2eb58cb4cuda3std6ranges3__45__cpo4swapE)
_ZN46_INTERNAL_cca0ce3b_15_scaled_quant_cu_f2eb58cb4cuda3std6ranges3__45__cpo4swapE:
	.zero		1
	.type		_ZN46_INTERNAL_cca0ce3b_15_scaled_quant_cu_f2eb58cb6thrust23THRUST_300001_SM_900_NS12placeholders2_1E,@object
	.size		_ZN46_INTERNAL_cca0ce3b_15_scaled_quant_cu_f2eb58cb6thrust23THRUST_300001_SM_900_NS12placeholders2_1E,(_ZN46_INTERNAL_cca0ce3b_15_scaled_quant_cu_f2eb58cb6thrust23THRUST_300001_SM_900_NS12placeholders2_3E - _ZN46_INTERNAL_cca0ce3b_15_scaled_quant_cu_f2eb58cb6thrust23THRUST_300001_SM_900_NS12placeholders2_1E)
_ZN46_INTERNAL_cca0ce3b_15_scaled_quant_cu_f2eb58cb6thrust23THRUST_300001_SM_900_NS12placeholders2_1E:
	.zero		1
	.type		_ZN46_INTERNAL_cca0ce3b_15_scaled_quant_cu_f2eb58cb6thrust23THRUST_300001_SM_900_NS12placeholders2_3E,@object
	.size		_ZN46_INTERNAL_cca0ce3b_15_scaled_quant_cu_f2eb58cb6thrust23THRUST_300001_SM_900_NS12placeholders2_3E,(_ZN46_INTERNAL_cca0ce3b_15_scaled_quant_cu_f2eb58cb4cuda3std3__45__cpo5beginE - _ZN46_INTERNAL_cca0ce3b_15_scaled_quant_cu_f2eb58cb6thrust23THRUST_300001_SM_900_NS12placeholders2_3E)
_ZN46_INTERNAL_cca0ce3b_15_scaled_quant_cu_f2eb58cb6thrust23THRUST_300001_SM_900_NS12placeholders2_3E:
	.zero		1
	.type		_ZN46_INTERNAL_cca0ce3b_15_scaled_quant_cu_f2eb58cb4cuda3std3__45__cpo5beginE,@object
	.size		_ZN46_INTERNAL_cca0ce3b_15_scaled_quant_cu_f2eb58cb4cuda3std3__45__cpo5beginE,(_ZN46_INTERNAL_cca0ce3b_15_scaled_quant_cu_f2eb58cb4cuda3std6ranges3__45__cpo5beginE - _ZN46_INTERNAL_cca0ce3b_15_scaled_quant_cu_f2eb58cb4cuda3std3__45__cpo5beginE)
_ZN46_INTERNAL_cca0ce3b_15_scaled_quant_cu_f2eb58cb4cuda3std3__45__cpo5beginE:
	.zero		1
	.type		_ZN46_INTERNAL_cca0ce3b_15_scaled_quant_cu_f2eb58cb4cuda3std6ranges3__45__cpo5beginE,@object
	.size		_ZN46_INTERNAL_cca0ce3b_15_scaled_quant_cu_f2eb58cb4cuda3std6ranges3__45__cpo5beginE,(_ZN46_INTERNAL_cca0ce3b_15_scaled_quant_cu_f2eb58cb4cuda3std3__448_GLOBAL__N__cca0ce3b_15_scaled_quant_cu_f2eb58cb6ignoreE - _ZN46_INTERNAL_cca0ce3b_15_scaled_quant_cu_f2eb58cb4cuda3std6ranges3__45__cpo5beginE)
_ZN46_INTERNAL_cca0ce3b_15_scaled_quant_cu_f2eb58cb4cuda3std6ranges3__45__cpo5beginE:
	.zero		1
	.type		_ZN46_INTERNAL_cca0ce3b_15_scaled_quant_cu_f2eb58cb4cuda3std3__448_GLOBAL__N__cca0ce3b_15_scaled_quant_cu_f2eb58cb6ignoreE,@object
	.size		_ZN46_INTERNAL_cca0ce3b_15_scaled_quant_cu_f2eb58cb4cuda3std3__448_GLOBAL__N__cca0ce3b_15_scaled_quant_cu_f2eb58cb6ignoreE,(_ZN46_INTERNAL_cca0ce3b_15_scaled_quant_cu_f2eb58cb4cuda3std6ranges3__45__cpo4dataE - _ZN46_INTERNAL_cca0ce3b_15_scaled_quant_cu_f2eb58cb4cuda3std3__448_GLOBAL__N__cca0ce3b_15_scaled_quant_cu_f2eb58cb6ignoreE)
_ZN46_INTERNAL_cca0ce3b_15_scaled_quant_cu_f2eb58cb4cuda3std3__448_GLOBAL__N__cca0ce3b_15_scaled_quant_cu_f2eb58cb6ignoreE:
	.zero		1
	.type		_ZN46_INTERNAL_cca0ce3b_15_scaled_quant_cu_f2eb58cb4cuda3std6ranges3__45__cpo4dataE,@object
	.size		_ZN46_INTERNAL_cca0ce3b_15_scaled_quant_cu_f2eb58cb4cuda3std6ranges3__45__cpo4dataE,(_ZN46_INTERNAL_cca0ce3b_15_scaled_quant_cu_f2eb58cb6thrust23THRUST_300001_SM_900_NS12placeholders2_7E - _ZN46_INTERNAL_cca0ce3b_15_scaled_quant_cu_f2eb58cb4cuda3std6ranges3__45__cpo4dataE)
_ZN46_INTERNAL_cca0ce3b_15_scaled_quant_cu_f2eb58cb4cuda3std6ranges3__45__cpo4dataE:
	.zero		1
	.type		_ZN46_INTERNAL_cca0ce3b_15_scaled_quant_cu_f2eb58cb6thrust23THRUST_300001_SM_900_NS12placeholders2_7E,@object
	.size		_ZN46_INTERNAL_cca0ce3b_15_scaled_quant_cu_f2eb58cb6thrust23THRUST_300001_SM_900_NS12placeholders2_7E,(_ZN46_INTERNAL_cca0ce3b_15_scaled_quant_cu_f2eb58cb4cuda3std3__45__cpo6rbeginE - _ZN46_INTERNAL_cca0ce3b_15_scaled_quant_cu_f2eb58cb6thrust23THRUST_300001_SM_900_NS12placeholders2_7E)
_ZN46_INTERNAL_cca0ce3b_15_scaled_quant_cu_f2eb58cb6thrust23THRUST_300001_SM_900_NS12placeholders2_7E:
	.zero		1
	.type		_ZN46_INTERNAL_cca0ce3b_15_scaled_quant_cu_f2eb58cb4cuda3std3__45__cpo6rbeginE,@object
	.size		_ZN46_INTERNAL_cca0ce3b_15_scaled_quant_cu_f2eb58cb4cuda3std3__45__cpo6rbeginE,(_ZN46_INTERNAL_cca0ce3b_15_scaled_quant_cu_f2eb58cb4cuda3std6ranges3__45__cpo7advanceE - _ZN46_INTERNAL_cca0ce3b_15_scaled_quant_cu_f2eb58cb4cuda3std3__45__cpo6rbeginE)
_ZN46_INTERNAL_cca0ce3b_15_scaled_quant_cu_f2eb58cb4cuda3std3__45__cpo6rbeginE:
	.zero		1
	.type		_ZN46_INTERNAL_cca0ce3b_15_scaled_quant_cu_f2eb58cb4cuda3std6ranges3__45__cpo7advanceE,@object
	.size		_ZN46_INTERNAL_cca0ce3b_15_scaled_quant_cu_f2eb58cb4cuda3std6ranges3__45__cpo7advanceE,(_ZN46_INTERNAL_cca0ce3b_15_scaled_quant_cu_f2eb58cb4cuda3std3__47nulloptE - _ZN46_INTERNAL_cca0ce3b_15_scaled_quant_cu_f2eb58cb4cuda3std6ranges3__45__cpo7advanceE)
_ZN46_INTERNAL_cca0ce3b_15_scaled_quant_cu_f2eb58cb4cuda3std6ranges3__45__cpo7advanceE:
	.zero		1
	.type		_ZN46_INTERNAL_cca0ce3b_15_scaled_quant_cu_f2eb58cb4cuda3std3__47nulloptE,@object
	.size		_ZN46_INTERNAL_cca0ce3b_15_scaled_quant_cu_f2eb58cb4cuda3std3__47nulloptE,(_ZN46_INTERNAL_cca0ce3b_15_scaled_quant_cu_f2eb58cb4cuda3std6ranges3__45__cpo8distanceE - _ZN46_INTERNAL_cca0ce3b_15_scaled_quant_cu_f2eb58cb4cuda3std3__47nulloptE)
_ZN46_INTERNAL_cca0ce3b_15_scaled_quant_cu_f2eb58cb4cuda3std3__47nulloptE:
	.zero		1
	.type		_ZN46_INTERNAL_cca0ce3b_15_scaled_quant_cu_f2eb58cb4cuda3std6ranges3__45__cpo8distanceE,@object
	.size		_ZN46_INTERNAL_cca0ce3b_15_scaled_quant_cu_f2eb58cb4cuda3std6ranges3__45__cpo8distanceE,(_ZN46_INTERNAL_cca0ce3b_15_scaled_quant_cu_f2eb58cb6thrust23THRUST_300001_SM_900_NS12placeholders2_6E - _ZN46_INTERNAL_cca0ce3b_15_scaled_quant_cu_f2eb58cb4cuda3std6ranges3__45__cpo8distanceE)
_ZN46_INTERNAL_cca0ce3b_15_scaled_quant_cu_f2eb58cb4cuda3std6ranges3__45__cpo8distanceE:
	.zero		1
	.type		_ZN46_INTERNAL_cca0ce3b_15_scaled_quant_cu_f2eb58cb6thrust23THRUST_300001_SM_900_NS12placeholders2_6E,@object
	.size		_ZN46_INTERNAL_cca0ce3b_15_scaled_quant_cu_f2eb58cb6thrust23THRUST_300001_SM_900_NS12placeholders2_6E,(_ZN46_INTERNAL_cca0ce3b_15_scaled_quant_cu_f2eb58cb4cuda3std3__45__cpo4cendE - _ZN46_INTERNAL_cca0ce3b_15_scaled_quant_cu_f2eb58cb6thrust23THRUST_300001_SM_900_NS12placeholders2_6E)
_ZN46_INTERNAL_cca0ce3b_15_scaled_quant_cu_f2eb58cb6thrust23THRUST_300001_SM_900_NS12placeholders2_6E:
	.zero		1
	.type		_ZN46_INTERNAL_cca0ce3b_15_scaled_quant_cu_f2eb58cb4cuda3std3__45__cpo4cendE,@object
	.size		_ZN46_INTERNAL_cca0ce3b_15_scaled_quant_cu_f2eb58cb4cuda3std3__45__cpo4cendE,(_ZN46_INTERNAL_cca0ce3b_15_scaled_quant_cu_f2eb58cb4cuda3std6ranges3__45__cpo4cendE - _ZN46_INTERNAL_cca0ce3b_15_scaled_quant_cu_f2eb58cb4cuda3std3__45__cpo4cendE)
_ZN46_INTERNAL_cca0ce3b_15_scaled_quant_cu_f2eb58cb4cuda3std3__45__cpo4cendE:
	.zero		1
	.type		_ZN46_INTERNAL_cca0ce3b_15_scaled_quant_cu_f2eb58cb4cuda3std6ranges3__45__cpo4cendE,@object
	.size		_ZN46_INTERNAL_cca0ce3b_15_scaled_quant_cu_f2eb58cb4cuda3std6ranges3__45__cpo4cendE,(_ZN46_INTERNAL_cca0ce3b_15_scaled_quant_cu_f2eb58cb4cuda3std3__420unreachable_sentinelE - _ZN46_INTERNAL_cca0ce3b_15_scaled_quant_cu_f2eb58cb4cuda3std6ranges3__45__cpo4cendE)
_ZN46_INTERNAL_cca0ce3b_15_scaled_quant_cu_f2eb58cb4cuda3std6ranges3__45__cpo4cendE:
	.zero		1
	.type		_ZN46_INTERNAL_cca0ce3b_15_scaled_quant_cu_f2eb58cb4cuda3std3__420unreachable_sentinelE,@object
	.size		_ZN46_INTERNAL_cca0ce3b_15_scaled_quant_cu_f2eb58cb4cuda3std3__420unreachable_sentinelE,(_ZN46_INTERNAL_cca0ce3b_15_scaled_quant_cu_f2eb58cb4cuda3std6ranges3__45__cpo5ssizeE - _ZN46_INTERNAL_cca0ce3b_15_scaled_quant_cu_f2eb58cb4cuda3std3__420unreachable_sentinelE)
_ZN46_INTERNAL_cca0ce3b_15_scaled_quant_cu_f2eb58cb4cuda3std3__420unreachable_sentinelE:
	.zero		1
	.type		_ZN46_INTERNAL_cca0ce3b_15_scaled_quant_cu_f2eb58cb4cuda3std6ranges3__45__cpo5ssizeE,@object
	.size		_ZN46_INTERNAL_cca0ce3b_15_scaled_quant_cu_f2eb58cb4cuda3std6ranges3__45__cpo5ssizeE,(_ZN46_INTERNAL_cca0ce3b_15_scaled_quant_cu_f2eb58cb6thrust23THRUST_300001_SM_900_NS12placeholders3_10E - _ZN46_INTERNAL_cca0ce3b_15_scaled_quant_cu_f2eb58cb4cuda3std6ranges3__45__cpo5ssizeE)
_ZN46_INTERNAL_cca0ce3b_15_scaled_quant_cu_f2eb58cb4cuda3std6ranges3__45__cpo5ssizeE:
	.zero		1
	.type		_ZN46_INTERNAL_cca0ce3b_15_scaled_quant_cu_f2eb58cb6thrust23THRUST_300001_SM_900_NS12placeholders3_10E,@object
	.size		_ZN46_INTERNAL_cca0ce3b_15_scaled_quant_cu_f2eb58cb6thrust23THRUST_300001_SM_900_NS12placeholders3_10E,(_ZN46_INTERNAL_cca0ce3b_15_scaled_quant_cu_f2eb58cb4cuda3std3__45__cpo5crendE - _ZN46_INTERNAL_cca0ce3b_15_scaled_quant_cu_f2eb58cb6thrust23THRUST_300001_SM_900_NS12placeholders3_10E)
_ZN46_INTERNAL_cca0ce3b_15_scaled_quant_cu_f2eb58cb6thrust23THRUST_300001_SM_900_NS12placeholders3_10E:
	.zero		1
	.type		_ZN46_INTERNAL_cca0ce3b_15_scaled_quant_cu_f2eb58cb4cuda3std3__45__cpo5crendE,@object
	.size		_ZN46_INTERNAL_cca0ce3b_15_scaled_quant_cu_f2eb58cb4cuda3std3__45__cpo5crendE,(_ZN46_INTERNAL_cca0ce3b_15_scaled_quant_cu_f2eb58cb4cuda3std6ranges3__45__cpo4prevE - _ZN46_INTERNAL_cca0ce3b_15_scaled_quant_cu_f2eb58cb4cuda3std3__45__cpo5crendE)
_ZN46_INTERNAL_cca0ce3b_15_scaled_quant_cu_f2eb58cb4cuda3std3__45__cpo5crendE:
	.zero		1
	.type		_ZN46_INTERNAL_cca0ce3b_15_scaled_quant_cu_f2eb58cb4cuda3std6ranges3__45__cpo4prevE,@object
	.size		_ZN46_INTERNAL_cca0ce3b_15_scaled_quant_cu_f2eb58cb4cuda3std6ranges3__45__cpo4prevE,(_ZN46_INTERNAL_cca0ce3b_15_scaled_quant_cu_f2eb58cb4cuda3std6ranges3__45__cpo9iter_moveE - _ZN46_INTERNAL_cca0ce3b_15_scaled_quant_cu_f2eb58cb4cuda3std6ranges3__45__cpo4prevE)
_ZN46_INTERNAL_cca0ce3b_15_scaled_quant_cu_f2eb58cb4cuda3std6ranges3__45__cpo4prevE:
	.zero		1
	.type		_ZN46_INTERNAL_cca0ce3b_15_scaled_quant_cu_f2eb58cb4cuda3std6ranges3__45__cpo9iter_moveE,@object
	.size		_ZN46_INTERNAL_cca0ce3b_15_scaled_quant_cu_f2eb58cb4cuda3std6ranges3__45__cpo9iter_moveE,(_ZN46_INTERNAL_cca0ce3b_15_scaled_quant_cu_f2eb58cb6thrust23THRUST_300001_SM_900_NS12placeholders2_2E - _ZN46_INTERNAL_cca0ce3b_15_scaled_quant_cu_f2eb58cb4cuda3std6ranges3__45__cpo9iter_moveE)
_ZN46_INTERNAL_cca0ce3b_15_scaled_quant_cu_f2eb58cb4cuda3std6ranges3__45__cpo9iter_moveE:
	.zero		1
	.type		_ZN46_INTERNAL_cca0ce3b_15_scaled_quant_cu_f2eb58cb6thrust23THRUST_300001_SM_900_NS12placeholders2_2E,@object
	.size		_ZN46_INTERNAL_cca0ce3b_15_scaled_quant_cu_f2eb58cb6thrust23THRUST_300001_SM_900_NS12placeholders2_2E,(_ZN46_INTERNAL_cca0ce3b_15_scaled_quant_cu_f2eb58cb6thrust23THRUST_300001_SM_900_NS12placeholders2_4E - _ZN46_INTERNAL_cca0ce3b_15_scaled_quant_cu_f2eb58cb6thrust23THRUST_300001_SM_900_NS12placeholders2_2E)
_ZN46_INTERNAL_cca0ce3b_15_scaled_quant_cu_f2eb58cb6thrust23THRUST_300001_SM_900_NS12placeholders2_2E:
	.zero		1
	.type		_ZN46_INTERNAL_cca0ce3b_15_scaled_quant_cu_f2eb58cb6thrust23THRUST_300001_SM_900_NS12placeholders2_4E,@object
	.size		_ZN46_INTERNAL_cca0ce3b_15_scaled_quant_cu_f2eb58cb6thrust23THRUST_300001_SM_900_NS12placeholders2_4E,(_ZN46_INTERNAL_cca0ce3b_15_scaled_quant_cu_f2eb58cb4cuda3std3__45__cpo3endE - _ZN46_INTERNAL_cca0ce3b_15_scaled_quant_cu_f2eb58cb6thrust23THRUST_300001_SM_900_NS12placeholders2_4E)
_ZN46_INTERNAL_cca0ce3b_15_scaled_quant_cu_f2eb58cb6thrust23THRUST_300001_SM_900_NS12placeholders2_4E:
	.zero		1
	.type		_ZN46_INTERNAL_cca0ce3b_15_scaled_quant_cu_f2eb58cb4cuda3std3__45__cpo3endE,@object
	.size		_ZN46_INTERNAL_cca0ce3b_15_scaled_quant_cu_f2eb58cb4cuda3std3__45__cpo3endE,(_ZN46_INTERNAL_cca0ce3b_15_scaled_quant_cu_f2eb58cb4cuda3std6ranges3__45__cpo3endE - _ZN46_INTERNAL_cca0ce3b_15_scaled_quant_cu_f2eb58cb4cuda3std3__45__cpo3endE)
_ZN46_INTERNAL_cca0ce3b_15_scaled_quant_cu_f2eb58cb4cuda3std3__45__cpo3endE:
	.zero		1
	.type		_ZN46_INTERNAL_cca0ce3b_15_scaled_quant_cu_f2eb58cb4cuda3std6ranges3__45__cpo3endE,@object
	.size		_ZN46_INTERNAL_cca0ce3b_15_scaled_quant_cu_f2eb58cb4cuda3std6ranges3__45__cpo3endE,(_ZN46_INTERNAL_cca0ce3b_15_scaled_quant_cu_f2eb58cb4cuda3std3__419piecewise_constructE - _ZN46_INTERNAL_cca0ce3b_15_scaled_quant_cu_f2eb58cb4cuda3std6ranges3__45__cpo3endE)
_ZN46_INTERNAL_cca0ce3b_15_scaled_quant_cu_f2eb58cb4cuda3std6ranges3__45__cpo3endE:
	.zero		1
	.type		_ZN46_INTERNAL_cca0ce3b_15_scaled_quant_cu_f2eb58cb4cuda3std3__419piecewise_constructE,@object
	.size		_ZN46_INTERNAL_cca0ce3b_15_scaled_quant_cu_f2eb58cb4cuda3std3__419piecewise_constructE,(_ZN46_INTERNAL_cca0ce3b_15_scaled_quant_cu_f2eb58cb4cuda3std6ranges3__45__cpo5cdataE - _ZN46_INTERNAL_cca0ce3b_15_scaled_quant_cu_f2eb58cb4cuda3std3__419piecewise_constructE)
_ZN46_INTERNAL_cca0ce3b_15_scaled_quant_cu_f2eb58cb4cuda3std3__419piecewise_constructE:
	.zero		1
	.type		_ZN46_INTERNAL_cca0ce3b_15_scaled_quant_cu_f2eb58cb4cuda3std6ranges3__45__cpo5cdataE,@object
	.size		_ZN46_INTERNAL_cca0ce3b_15_scaled_quant_cu_f2eb58cb4cuda3std6ranges3__45__cpo5cdataE,(_ZN46_INTERNAL_cca0ce3b_15_scaled_quant_cu_f2eb58cb6thrust23THRUST_300001_SM_900_NS12placeholders2_8E - _ZN46_INTERNAL_cca0ce3b_15_scaled_quant_cu_f2eb58cb4cuda3std6ranges3__45__cpo5cdataE)
_ZN46_INTERNAL_cca0ce3b_15_scaled_quant_cu_f2eb58cb4cuda3std6ranges3__45__cpo5cdataE:
	.zero		1
	.type		_ZN46_INTERNAL_cca0ce3b_15_scaled_quant_cu_f2eb58cb6thrust23THRUST_300001_SM_900_NS12placeholders2_8E,@object
	.size		_ZN46_INTERNAL_cca0ce3b_15_scaled_quant_cu_f2eb58cb6thrust23THRUST_300001_SM_900_NS12placeholders2_8E,(_ZN46_INTERNAL_cca0ce3b_15_scaled_quant_cu_f2eb58cb4cuda3std3__45__cpo4rendE - _ZN46_INTERNAL_cca0ce3b_15_scaled_quant_cu_f2eb58cb6thrust23THRUST_300001_SM_900_NS12placeholders2_8E)
_ZN46_INTERNAL_cca0ce3b_15_scaled_quant_cu_f2eb58cb6thrust23THRUST_300001_SM_900_NS12placeholders2_8E:
	.zero		1
	.type		_ZN46_INTERNAL_cca0ce3b_15_scaled_quant_cu_f2eb58cb4cuda3std3__45__cpo4rendE,@object
	.size		_ZN46_INTERNAL_cca0ce3b_15_scaled_quant_cu_f2eb58cb4cuda3std3__45__cpo4rendE,(_ZN46_INTERNAL_cca0ce3b_15_scaled_quant_cu_f2eb58cb4cuda3std6ranges3__45__cpo9iter_swapE - _ZN46_INTERNAL_cca0ce3b_15_scaled_quant_cu_f2eb58cb4cuda3std3__45__cpo4rendE)
_ZN46_INTERNAL_cca0ce3b_15_scaled_quant_cu_f2eb58cb4cuda3std3__45__cpo4rendE:
	.zero		1
	.type		_ZN46_INTERNAL_cca0ce3b_15_scaled_quant_cu_f2eb58cb4cuda3std6ranges3__45__cpo9iter_swapE,@object
	.size		_ZN46_INTERNAL_cca0ce3b_15_scaled_quant_cu_f2eb58cb4cuda3std6ranges3__45__cpo9iter_swapE,(_ZN46_INTERNAL_cca0ce3b_15_scaled_quant_cu_f2eb58cb4cuda3std3__48unexpectE - _ZN46_INTERNAL_cca0ce3b_15_scaled_quant_cu_f2eb58cb4cuda3std6ranges3__45__cpo9iter_swapE)
_ZN46_INTERNAL_cca0ce3b_15_scaled_quant_cu_f2eb58cb4cuda3std6ranges3__45__cpo9iter_swapE:
	.zero		1
	.type		_ZN46_INTERNAL_cca0ce3b_15_scaled_quant_cu_f2eb58cb4cuda3std3__48unexpectE,@object
	.size		_ZN46_INTERNAL_cca0ce3b_15_scaled_quant_cu_f2eb58cb4cuda3std3__48unexpectE,(_ZN46_INTERNAL_cca0ce3b_15_scaled_quant_cu_f2eb58cb6thrust23THRUST_300001_SM_900_NS6system6detail10sequential3seqE - _ZN46_INTERNAL_cca0ce3b_15_scaled_quant_cu_f2eb58cb4cuda3std3__48unexpectE)
_ZN46_INTERNAL_cca0ce3b_15_scaled_quant_cu_f2eb58cb4cuda3std3__48unexpectE:
	.zero		1
	.type		_ZN46_INTERNAL_cca0ce3b_15_scaled_quant_cu_f2eb58cb6thrust23THRUST_300001_SM_900_NS6system6detail10sequential3seqE,@object
	.size		_ZN46_INTERNAL_cca0ce3b_15_scaled_quant_cu_f2eb58cb6thrust23THRUST_300001_SM_900_NS6system6detail10sequential3seqE,(.L_29 - _ZN46_INTERNAL_cca0ce3b_15_scaled_quant_cu_f2eb58cb6thrust23THRUST_300001_SM_900_NS6system6detail10sequential3seqE)
_ZN46_INTERNAL_cca0ce3b_15_scaled_quant_cu_f2eb58cb6thrust23THRUST_300001_SM_900_NS6system6detail10sequential3seqE:
	.zero		1
.L_29:


//--------------------- .nv.shared._ZN4vllm32dynamic_scaled_int8_quant_kernelIN3c108BFloat16EfEEvPKT_PaPT0_i --------------------------
	.section	.nv.shared._ZN4vllm32dynamic_scaled_int8_quant_kernelIN3c108BFloat16EfEEvPKT_PaPT0_i,"aw",@nobits
	.sectionflags	@""
	.align	4
.nv.shared._ZN4vllm32dynamic_scaled_int8_quant_kernelIN3c108BFloat16EfEEvPKT_PaPT0_i:
	.zero		1072


//--------------------- .nv.shared._ZN4vllm36dynamic_scaled_int8_azp_quant_kernelIN3c104HalfEfiEEvPKT_PaPT0_PT1_i --------------------------
	.section	.nv.shared._ZN4vllm36dynamic_scaled_int8_azp_quant_kernelIN3c104HalfEfiEEvPKT_PaPT0_PT1_i,"aw",@nobits
	.sectionflags	@""
	.align	4
.nv.shared._ZN4vllm36dynamic_scaled_int8_azp_quant_kernelIN3c104HalfEfiEEvPKT_PaPT0_PT1_i:
	.zero		1112


//--------------------- .nv.shared._ZN4vllm32dynamic_scaled_int8_quant_kernelIN3c104HalfEfEEvPKT_PaPT0_i --------------------------
	.section	.nv.shared._ZN4vllm32dynamic_scaled_int8_quant_kernelIN3c104HalfEfEEvPKT_PaPT0_i,"aw",@nobits
	.sectionflags	@""
	.align	4
.nv.shared._ZN4vllm32dynamic_scaled_int8_quant_kernelIN3c104HalfEfEEvPKT_PaPT0_i:
	.zero		1072


//--------------------- .nv.shared._ZN4vllm36dynamic_scaled_int8_azp_quant_kernelIffiEEvPKT_PaPT0_PT1_i --------------------------
	.section	.nv.shared._ZN4vllm36dynamic_scaled_int8_azp_quant_kernelIffiEEvPKT_PaPT0_PT1_i,"aw",@nobits
	.sectionflags	@""
	.align	4
.nv.shared._ZN4vllm36dynamic_scaled_int8_azp_quant_kernelIffiEEvPKT_PaPT0_PT1_i:
	.zero		1112


//--------------------- .nv.shared._ZN4vllm32dynamic_scaled_int8_quant_kernelIffEEvPKT_PaPT0_i --------------------------
	.section	.nv.shared._ZN4vllm32dynamic_scaled_int8_quant_kernelIffEEvPKT_PaPT0_i,"aw",@nobits
	.sectionflags	@""
	.align	4
.nv.shared._ZN4vllm32dynamic_scaled_int8_quant_kernelIffEEvPKT_PaPT0_i:
	.zero		1072


//--------------------- .nv.constant0._ZN4vllm36dynamic_scaled_int8_azp_quant_kernelIN3c108BFloat16EfiEEvPKT_PaPT0_PT1_i --------------------------
	.section	.nv.constant0._ZN4vllm36dynamic_scaled_int8_azp_quant_kernelIN3c108BFloat16EfiEEvPKT_PaPT0_PT1_i,"a",@progbits
	.sectionflags	@""
	.align	4
.nv.constant0._ZN4vllm36dynamic_scaled_int8_azp_quant_kernelIN3c108BFloat16EfiEEvPKT_PaPT0_PT1_i:
	.zero		564


//--------------------- .nv.constant0._ZN4vllm32dynamic_scaled_int8_quant_kernelIN3c108BFloat16EfEEvPKT_PaPT0_i --------------------------
	.section	.nv.constant0._ZN4vllm32dynamic_scaled_int8_quant_kernelIN3c108BFloat16EfEEvPKT_PaPT0_i,"a",@progbits
	.sectionflags	@""
	.align	4
.nv.constant0._ZN4vllm32dynamic_scaled_int8_quant_kernelIN3c108BFloat16EfEEvPKT_PaPT0_i:
	.zero		556


//--------------------- .nv.constant0._ZN4vllm36dynamic_scaled_int8_azp_quant_kernelIN3c104HalfEfiEEvPKT_PaPT0_PT1_i --------------------------
	.section	.nv.constant0._ZN4vllm36dynamic_scaled_int8_azp_quant_kernelIN3c104HalfEfiEEvPKT_PaPT0_PT1_i,"a",@progbits
	.sectionflags	@""
	.align	4
.nv.constant0._ZN4vllm36dynamic_scaled_int8_azp_quant_kernelIN3c104HalfEfiEEvPKT_PaPT0_PT1_i:
	.zero		564


//--------------------- .nv.constant0._ZN4vllm32dynamic_scaled_int8_quant_kernelIN3c104HalfEfEEvPKT_PaPT0_i --------------------------
	.section	.nv.constant0._ZN4vllm32dynamic_scaled_int8_quant_kernelIN3c104HalfEfEEvPKT_PaPT0_i,"a",@progbits
	.sectionflags	@""
	.align	4
.nv.constant0._ZN4vllm32dynamic_scaled_int8_quant_kernelIN3c104HalfEfEEvPKT_PaPT0_i:
	.zero		556


//--------------------- .nv.constant0._ZN4vllm36dynamic_scaled_int8_azp_quant_kernelIffiEEvPKT_PaPT0_PT1_i --------------------------
	.section	.nv.constant0._ZN4vllm36dynamic_scaled_int8_azp_quant_kernelIffiEEvPKT_PaPT0_PT1_i,"a",@progbits
	.sectionflags	@""
	.align	4
.nv.constant0._ZN4vllm36dynamic_scaled_int8_azp_quant_kernelIffiEEvPKT_PaPT0_PT1_i:
	.zero		564


//--------------------- .nv.constant0._ZN4vllm32dynamic_scaled_int8_quant_kernelIffEEvPKT_PaPT0_i --------------------------
	.section	.nv.constant0._ZN4vllm32dynamic_scaled_int8_quant_kernelIffEEvPKT_PaPT0_i,"a",@progbits
	.sectionflags	@""
	.align	4
.nv.constant0._ZN4vllm32dynamic_scaled_int8_quant_kernelIffEEvPKT_PaPT0_i:
	.zero		556


//--------------------- .nv.constant0._ZN4vllm35static_scaled_int8_azp_quant_kernelIN3c108BFloat16EfiEEvPKT_PaPKT0_PKT1_i --------------------------
	.section	.nv.constant0._ZN4vllm35static_scaled_int8_azp_quant_kernelIN3c108BFloat16EfiEEvPKT_PaPKT0_PKT1_i,"a",@progbits
	.sectionflags	@""
	.align	4
.nv.constant0._ZN4vllm35static_scaled_int8_azp_quant_kernelIN3c108BFloat16EfiEEvPKT_PaPKT0_PKT1_i:
	.zero		564


//--------------------- .nv.constant0._ZN4vllm31static_scaled_int8_quant_kernelIN3c108BFloat16EfEEvPKT_PaPKT0_i --------------------------
	.section	.nv.constant0._ZN4vllm31static_scaled_int8_quant_kernelIN3c108BFloat16EfEEvPKT_PaPKT0_i,"a",@progbits
	.sectionflags	@""
	.align	4
.nv.constant0._ZN4vllm31static_scaled_int8_quant_kernelIN3c108BFloat16EfEEvPKT_PaPKT0_i:
	.zero		556


//--------------------- .nv.constant0._ZN4vllm35static_scaled_int8_azp_quant_kernelIN3c104HalfEfiEEvPKT_PaPKT0_PKT1_i --------------------------
	.section	.nv.constant0._ZN4vllm35static_scaled_int8_azp_quant_kernelIN3c104HalfEfiEEvPKT_PaPKT0_PKT1_i,"a",@progbits
	.sectionflags	@""
	.align	4
.nv.constant0._ZN4vllm35static_scaled_int8_azp_quant_kernelIN3c104HalfEfiEEvPKT_PaPKT0_PKT1_i:
	.zero		564


//--------------------- .nv.constant0._ZN4vllm31static_scaled_int8_quant_kernelIN3c104HalfEfEEvPKT_PaPKT0_i --------------------------
	.section	.nv.constant0._ZN4vllm31static_scaled_int8_quant_kernelIN3c104HalfEfEEvPKT_PaPKT0_i,"a",@progbits
	.sectionflags	@""
	.align	4
.nv.constant0._ZN4vllm31static_scaled_int8_quant_kernelIN3c104HalfEfEEvPKT_PaPKT0_i:
	.zero		556


//--------------------- .nv.constant0._ZN4vllm35static_scaled_int8_azp_quant_kernelIffiEEvPKT_PaPKT0_PKT1_i --------------------------
	.section	.nv.constant0._ZN4vllm35static_scaled_int8_azp_quant_kernelIffiEEvPKT_PaPKT0_PKT1_i,"a",@progbits
	.sectionflags	@""
	.align	4
.nv.constant0._ZN4vllm35static_scaled_int8_azp_quant_kernelIffiEEvPKT_PaPKT0_PKT1_i:
	.zero		564


//--------------------- .nv.constant0._ZN4vllm31static_scaled_int8_quant_kernelIffEEvPKT_PaPKT0_i --------------------------
	.section	.nv.constant0._ZN4vllm31static_scaled_int8_quant_kernelIffEEvPKT_PaPKT0_i,"a",@progbits
	.sectionflags	@""
	.align	4
.nv.constant0._ZN4vllm31static_scaled_int8_quant_kernelIffEEvPKT_PaPKT0_i:
	.zero		556


//--------------------- .nv.constant0._ZN3cub17CUB_300001_SM_9006detail11EmptyKernelIvEEvv --------------------------
	.section	.nv.constant0._ZN3cub17CUB_300001_SM_9006detail11EmptyKernelIvEEvv,"a",@progbits
	.sectionflags	@""
	.align	4
.nv.constant0._ZN3cub17CUB_300001_SM_9006detail11EmptyKernelIvEEvv:
	.zero		528


//--------------------- SYMBOLS --------------------------

	.type		.nv.reservedSmem.offset0,@object
	.size		.nv.reservedSmem.offset0,0x4
